//
// Generated by NVIDIA NVVM Compiler
//
// Compiler Build ID: CL-36424714
// Cuda compilation tools, release 13.0, V13.0.88
// Based on NVVM 20.0.0
//

.version 9.0
.target sm_100
.address_size 64

	// .globl	_Z23simple_layernorm_kernelPKfS0_S0_Pfii
// _ZZ23simple_layernorm_kernelPKfS0_S0_PfiiE10shared_sum has been demoted
// _ZZ13einsum_kernelPK6__halfS1_PS_iiE9smem_left has been demoted
// _ZZ13einsum_kernelPK6__halfS1_PS_iiE10smem_right has been demoted
// _ZZ23output_norm_gate_kernelPK6__halfS1_PKfS3_PfiiE10shared_sum has been demoted

.visible .entry _Z23simple_layernorm_kernelPKfS0_S0_Pfii(
	.param .u64 .ptr .align 1 _Z23simple_layernorm_kernelPKfS0_S0_Pfii_param_0,
	.param .u64 .ptr .align 1 _Z23simple_layernorm_kernelPKfS0_S0_Pfii_param_1,
	.param .u64 .ptr .align 1 _Z23simple_layernorm_kernelPKfS0_S0_Pfii_param_2,
	.param .u64 .ptr .align 1 _Z23simple_layernorm_kernelPKfS0_S0_Pfii_param_3,
	.param .u32 _Z23simple_layernorm_kernelPKfS0_S0_Pfii_param_4,
	.param .u32 _Z23simple_layernorm_kernelPKfS0_S0_Pfii_param_5
)
{
	.reg .pred 	%p<14>;
	.reg .b32 	%r<35>;
	.reg .b32 	%f<37>;
	.reg .b64 	%rd<19>;
	// demoted variable
	.shared .align 4 .b8 _ZZ23simple_layernorm_kernelPKfS0_S0_PfiiE10shared_sum[1024];
	ld.param.u64 	%rd8, [_Z23simple_layernorm_kernelPKfS0_S0_Pfii_param_0];
	ld.param.u64 	%rd5, [_Z23simple_layernorm_kernelPKfS0_S0_Pfii_param_1];
	ld.param.u64 	%rd6, [_Z23simple_layernorm_kernelPKfS0_S0_Pfii_param_2];
	ld.param.u64 	%rd7, [_Z23simple_layernorm_kernelPKfS0_S0_Pfii_param_3];
	ld.param.u32 	%r20, [_Z23simple_layernorm_kernelPKfS0_S0_Pfii_param_4];
	ld.param.u32 	%r19, [_Z23simple_layernorm_kernelPKfS0_S0_Pfii_param_5];
	cvta.to.global.u64 	%rd1, %rd8;
	mov.u32 	%r1, %ctaid.x;
	setp.ge.s32 	%p1, %r1, %r20;
	@%p1 bra 	$L__BB0_20;
	mov.u32 	%r34, %tid.x;
	setp.ge.s32 	%p2, %r34, %r19;
	mov.f32 	%f34, 0f00000000;
	@%p2 bra 	$L__BB0_4;
	mul.lo.s32 	%r3, %r19, %r1;
	mov.f32 	%f34, 0f00000000;
	mov.u32 	%r4, %ntid.x;
	mov.u32 	%r30, %r34;
$L__BB0_3:
	add.s32 	%r21, %r30, %r3;
	mul.wide.s32 	%rd9, %r21, 4;
	add.s64 	%rd10, %rd1, %rd9;
	ld.global.nc.f32 	%f13, [%rd10];
	add.f32 	%f34, %f34, %f13;
	add.s32 	%r30, %r30, %r4;
	setp.lt.s32 	%p3, %r30, %r19;
	@%p3 bra 	$L__BB0_3;
$L__BB0_4:
	shl.b32 	%r22, %r34, 2;
	mov.u32 	%r23, _ZZ23simple_layernorm_kernelPKfS0_S0_PfiiE10shared_sum;
	add.s32 	%r7, %r23, %r22;
	st.shared.f32 	[%r7], %f34;
	bar.sync 	0;
	mov.u32 	%r8, %ntid.x;
	setp.lt.u32 	%p4, %r8, 2;
	@%p4 bra 	$L__BB0_9;
	mov.u32 	%r31, %r8;
$L__BB0_6:
	shr.u32 	%r10, %r31, 1;
	setp.ge.u32 	%p5, %r34, %r10;
	@%p5 bra 	$L__BB0_8;
	shl.b32 	%r24, %r10, 2;
	add.s32 	%r25, %r7, %r24;
	ld.shared.f32 	%f14, [%r25];
	ld.shared.f32 	%f15, [%r7];
	add.f32 	%f16, %f14, %f15;
	st.shared.f32 	[%r7], %f16;
$L__BB0_8:
	bar.sync 	0;
	setp.gt.u32 	%p6, %r31, 3;
	mov.u32 	%r31, %r10;
	@%p6 bra 	$L__BB0_6;
$L__BB0_9:
	setp.ge.s32 	%p7, %r34, %r19;
	ld.shared.f32 	%f18, [_ZZ23simple_layernorm_kernelPKfS0_S0_PfiiE10shared_sum];
	cvt.rn.f32.s32 	%f4, %r19;
	div.rn.f32 	%f5, %f18, %f4;
	bar.sync 	0;
	mov.f32 	%f36, 0f00000000;
	@%p7 bra 	$L__BB0_12;
	mul.lo.s32 	%r11, %r19, %r1;
	mov.f32 	%f36, 0f00000000;
	mov.u32 	%r32, %r34;
$L__BB0_11:
	add.s32 	%r26, %r32, %r11;
	mul.wide.s32 	%rd11, %r26, 4;
	add.s64 	%rd12, %rd1, %rd11;
	ld.global.nc.f32 	%f20, [%rd12];
	sub.f32 	%f21, %f20, %f5;
	fma.rn.f32 	%f36, %f21, %f21, %f36;
	add.s32 	%r32, %r32, %r8;
	setp.lt.s32 	%p8, %r32, %r19;
	@%p8 bra 	$L__BB0_11;
$L__BB0_12:
	setp.lt.u32 	%p9, %r8, 2;
	st.shared.f32 	[%r7], %f36;
	bar.sync 	0;
	@%p9 bra 	$L__BB0_17;
	mov.u32 	%r33, %r8;
$L__BB0_14:
	shr.u32 	%r15, %r33, 1;
	setp.ge.u32 	%p10, %r34, %r15;
	@%p10 bra 	$L__BB0_16;
	shl.b32 	%r27, %r15, 2;
	add.s32 	%r28, %r7, %r27;
	ld.shared.f32 	%f22, [%r28];
	ld.shared.f32 	%f23, [%r7];
	add.f32 	%f24, %f22, %f23;
	st.shared.f32 	[%r7], %f24;
$L__BB0_16:
	bar.sync 	0;
	setp.gt.u32 	%p11, %r33, 3;
	mov.u32 	%r33, %r15;
	@%p11 bra 	$L__BB0_14;
$L__BB0_17:
	setp.ge.s32 	%p12, %r34, %r19;
	ld.shared.f32 	%f25, [_ZZ23simple_layernorm_kernelPKfS0_S0_PfiiE10shared_sum];
	div.rn.f32 	%f26, %f25, %f4;
	add.f32 	%f9, %f26, 0f3727C5AC;
	@%p12 bra 	$L__BB0_20;
	mul.lo.s32 	%r16, %r19, %r1;
	cvta.to.global.u64 	%rd2, %rd5;
	cvta.to.global.u64 	%rd3, %rd6;
	cvta.to.global.u64 	%rd4, %rd7;
	rsqrt.approx.f32 	%f10, %f9;
$L__BB0_19:
	add.s32 	%r29, %r34, %r16;
	mul.wide.s32 	%rd13, %r29, 4;
	add.s64 	%rd14, %rd1, %rd13;
	ld.global.nc.f32 	%f27, [%rd14];
	sub.f32 	%f28, %f27, %f5;
	mul.f32 	%f29, %f10, %f28;
	mul.wide.s32 	%rd15, %r34, 4;
	add.s64 	%rd16, %rd2, %rd15;
	ld.global.nc.f32 	%f30, [%rd16];
	add.s64 	%rd17, %rd3, %rd15;
	ld.global.nc.f32 	%f31, [%rd17];
	fma.rn.f32 	%f32, %f30, %f29, %f31;
	add.s64 	%rd18, %rd4, %rd13;
	st.global.f32 	[%rd18], %f32;
	add.s32 	%r34, %r34, %r8;
	setp.lt.s32 	%p13, %r34, %r19;
	@%p13 bra 	$L__BB0_19;
$L__BB0_20:
	ret;

}
	// .globl	_Z20simple_matmul_kernelPKfPK6__halfPS1_iii
.visible .entry _Z20simple_matmul_kernelPKfPK6__halfPS1_iii(
	.param .u64 .ptr .align 1 _Z20simple_matmul_kernelPKfPK6__halfPS1_iii_param_0,
	.param .u64 .ptr .align 1 _Z20simple_matmul_kernelPKfPK6__halfPS1_iii_param_1,
	.param .u64 .ptr .align 1 _Z20simple_matmul_kernelPKfPK6__halfPS1_iii_param_2,
	.param .u32 _Z20simple_matmul_kernelPKfPK6__halfPS1_iii_param_3,
	.param .u32 _Z20simple_matmul_kernelPKfPK6__halfPS1_iii_param_4,
	.param .u32 _Z20simple_matmul_kernelPKfPK6__halfPS1_iii_param_5
)
{
	.reg .pred 	%p<13>;
	.reg .b16 	%rs<17>;
	.reg .b32 	%r<40>;
	.reg .b32 	%f<69>;
	.reg .b64 	%rd<53>;

	ld.param.u64 	%rd7, [_Z20simple_matmul_kernelPKfPK6__halfPS1_iii_param_0];
	ld.param.u64 	%rd8, [_Z20simple_matmul_kernelPKfPK6__halfPS1_iii_param_1];
	ld.param.u64 	%rd6, [_Z20simple_matmul_kernelPKfPK6__halfPS1_iii_param_2];
	ld.param.u32 	%r20, [_Z20simple_matmul_kernelPKfPK6__halfPS1_iii_param_3];
	ld.param.u32 	%r18, [_Z20simple_matmul_kernelPKfPK6__halfPS1_iii_param_4];
	ld.param.u32 	%r21, [_Z20simple_matmul_kernelPKfPK6__halfPS1_iii_param_5];
	cvta.to.global.u64 	%rd1, %rd8;
	cvta.to.global.u64 	%rd2, %rd7;
	mov.u32 	%r1, %ctaid.x;
	mov.u32 	%r22, %tid.x;
	mov.u32 	%r23, %ctaid.y;
	mov.u32 	%r24, %ntid.x;
	mad.lo.s32 	%r25, %r23, %r24, %r22;
	setp.ge.s32 	%p1, %r1, %r20;
	setp.ge.s32 	%p2, %r25, %r21;
	or.pred  	%p3, %p1, %p2;
	@%p3 bra 	$L__BB1_14;
	setp.lt.s32 	%p4, %r18, 1;
	mov.f32 	%f68, 0f00000000;
	@%p4 bra 	$L__BB1_13;
	mul.lo.s32 	%r3, %r18, %r1;
	and.b32  	%r4, %r18, 7;
	setp.lt.u32 	%p5, %r18, 8;
	mov.f32 	%f68, 0f00000000;
	mov.b32 	%r38, 0;
	@%p5 bra 	$L__BB1_5;
	and.b32  	%r38, %r18, 2147483640;
	neg.s32 	%r36, %r38;
	shl.b32 	%r7, %r21, 3;
	mul.wide.u32 	%rd9, %r3, 4;
	add.s64 	%rd10, %rd9, %rd2;
	add.s64 	%rd52, %rd10, 16;
	mov.f32 	%f68, 0f00000000;
	mul.wide.s32 	%rd13, %r21, 2;
	mov.u32 	%r35, %r25;
$L__BB1_4:
	.pragma "nounroll";
	ld.global.nc.f32 	%f25, [%rd52+-16];
	mul.wide.s32 	%rd11, %r35, 2;
	add.s64 	%rd12, %rd1, %rd11;
	ld.global.nc.u16 	%rs1, [%rd12];
	// begin inline asm
	{  cvt.f32.f16 %f17, %rs1;}

	// end inline asm
	fma.rn.f32 	%f26, %f25, %f17, %f68;
	ld.global.nc.f32 	%f27, [%rd52+-12];
	add.s64 	%rd14, %rd12, %rd13;
	ld.global.nc.u16 	%rs2, [%rd14];
	// begin inline asm
	{  cvt.f32.f16 %f18, %rs2;}

	// end inline asm
	fma.rn.f32 	%f28, %f27, %f18, %f26;
	ld.global.nc.f32 	%f29, [%rd52+-8];
	add.s64 	%rd15, %rd14, %rd13;
	ld.global.nc.u16 	%rs3, [%rd15];
	// begin inline asm
	{  cvt.f32.f16 %f19, %rs3;}

	// end inline asm
	fma.rn.f32 	%f30, %f29, %f19, %f28;
	ld.global.nc.f32 	%f31, [%rd52+-4];
	add.s64 	%rd16, %rd15, %rd13;
	ld.global.nc.u16 	%rs4, [%rd16];
	// begin inline asm
	{  cvt.f32.f16 %f20, %rs4;}

	// end inline asm
	fma.rn.f32 	%f32, %f31, %f20, %f30;
	ld.global.nc.f32 	%f33, [%rd52];
	add.s64 	%rd17, %rd16, %rd13;
	ld.global.nc.u16 	%rs5, [%rd17];
	// begin inline asm
	{  cvt.f32.f16 %f21, %rs5;}

	// end inline asm
	fma.rn.f32 	%f34, %f33, %f21, %f32;
	ld.global.nc.f32 	%f35, [%rd52+4];
	add.s64 	%rd18, %rd17, %rd13;
	ld.global.nc.u16 	%rs6, [%rd18];
	// begin inline asm
	{  cvt.f32.f16 %f22, %rs6;}

	// end inline asm
	fma.rn.f32 	%f36, %f35, %f22, %f34;
	ld.global.nc.f32 	%f37, [%rd52+8];
	add.s64 	%rd19, %rd18, %rd13;
	ld.global.nc.u16 	%rs7, [%rd19];
	// begin inline asm
	{  cvt.f32.f16 %f23, %rs7;}

	// end inline asm
	fma.rn.f32 	%f38, %f37, %f23, %f36;
	ld.global.nc.f32 	%f39, [%rd52+12];
	add.s64 	%rd20, %rd19, %rd13;
	ld.global.nc.u16 	%rs8, [%rd20];
	// begin inline asm
	{  cvt.f32.f16 %f24, %rs8;}

	// end inline asm
	fma.rn.f32 	%f68, %f39, %f24, %f38;
	add.s32 	%r36, %r36, 8;
	add.s32 	%r35, %r35, %r7;
	add.s64 	%rd52, %rd52, 32;
	setp.ne.s32 	%p6, %r36, 0;
	@%p6 bra 	$L__BB1_4;
$L__BB1_5:
	setp.eq.s32 	%p7, %r4, 0;
	@%p7 bra 	$L__BB1_13;
	and.b32  	%r13, %r18, 3;
	setp.lt.u32 	%p8, %r4, 4;
	@%p8 bra 	$L__BB1_8;
	add.s32 	%r27, %r38, %r3;
	mul.wide.u32 	%rd21, %r27, 4;
	add.s64 	%rd22, %rd2, %rd21;
	ld.global.nc.f32 	%f45, [%rd22];
	mad.lo.s32 	%r28, %r38, %r21, %r25;
	mul.wide.s32 	%rd23, %r28, 2;
	add.s64 	%rd24, %rd1, %rd23;
	ld.global.nc.u16 	%rs9, [%rd24];
	// begin inline asm
	{  cvt.f32.f16 %f41, %rs9;}

	// end inline asm
	fma.rn.f32 	%f46, %f45, %f41, %f68;
	cvt.u64.u32 	%rd25, %r3;
	cvt.u64.u32 	%rd26, %r38;
	add.s64 	%rd27, %rd26, %rd25;
	shl.b64 	%rd28, %rd27, 2;
	add.s64 	%rd29, %rd2, %rd28;
	ld.global.nc.f32 	%f47, [%rd29+4];
	mul.wide.s32 	%rd30, %r21, 2;
	add.s64 	%rd31, %rd24, %rd30;
	ld.global.nc.u16 	%rs10, [%rd31];
	// begin inline asm
	{  cvt.f32.f16 %f42, %rs10;}

	// end inline asm
	fma.rn.f32 	%f48, %f47, %f42, %f46;
	ld.global.nc.f32 	%f49, [%rd29+8];
	add.s64 	%rd32, %rd31, %rd30;
	ld.global.nc.u16 	%rs11, [%rd32];
	// begin inline asm
	{  cvt.f32.f16 %f43, %rs11;}

	// end inline asm
	fma.rn.f32 	%f50, %f49, %f43, %f48;
	ld.global.nc.f32 	%f51, [%rd29+12];
	add.s64 	%rd33, %rd32, %rd30;
	ld.global.nc.u16 	%rs12, [%rd33];
	// begin inline asm
	{  cvt.f32.f16 %f44, %rs12;}

	// end inline asm
	fma.rn.f32 	%f68, %f51, %f44, %f50;
	add.s32 	%r38, %r38, 4;
$L__BB1_8:
	setp.eq.s32 	%p9, %r13, 0;
	@%p9 bra 	$L__BB1_13;
	setp.eq.s32 	%p10, %r13, 1;
	@%p10 bra 	$L__BB1_11;
	add.s32 	%r29, %r38, %r3;
	mul.wide.u32 	%rd34, %r29, 4;
	add.s64 	%rd35, %rd2, %rd34;
	ld.global.nc.f32 	%f55, [%rd35];
	mad.lo.s32 	%r30, %r38, %r21, %r25;
	mul.wide.s32 	%rd36, %r30, 2;
	add.s64 	%rd37, %rd1, %rd36;
	ld.global.nc.u16 	%rs13, [%rd37];
	// begin inline asm
	{  cvt.f32.f16 %f53, %rs13;}

	// end inline asm
	fma.rn.f32 	%f56, %f55, %f53, %f68;
	cvt.u64.u32 	%rd38, %r3;
	cvt.u64.u32 	%rd39, %r38;
	add.s64 	%rd40, %rd39, %rd38;
	shl.b64 	%rd41, %rd40, 2;
	add.s64 	%rd42, %rd2, %rd41;
	ld.global.nc.f32 	%f57, [%rd42+4];
	mul.wide.s32 	%rd43, %r21, 2;
	add.s64 	%rd44, %rd37, %rd43;
	ld.global.nc.u16 	%rs14, [%rd44];
	// begin inline asm
	{  cvt.f32.f16 %f54, %rs14;}

	// end inline asm
	fma.rn.f32 	%f68, %f57, %f54, %f56;
	add.s32 	%r38, %r38, 2;
$L__BB1_11:
	and.b32  	%r31, %r18, 1;
	setp.eq.b32 	%p11, %r31, 1;
	not.pred 	%p12, %p11;
	@%p12 bra 	$L__BB1_13;
	add.s32 	%r32, %r38, %r3;
	mul.wide.u32 	%rd45, %r32, 4;
	add.s64 	%rd46, %rd2, %rd45;
	ld.global.nc.f32 	%f59, [%rd46];
	mad.lo.s32 	%r33, %r38, %r21, %r25;
	mul.wide.s32 	%rd47, %r33, 2;
	add.s64 	%rd48, %rd1, %rd47;
	ld.global.nc.u16 	%rs15, [%rd48];
	// begin inline asm
	{  cvt.f32.f16 %f58, %rs15;}

	// end inline asm
	fma.rn.f32 	%f68, %f59, %f58, %f68;
$L__BB1_13:
	// begin inline asm
	{  cvt.rn.f16.f32 %rs16, %f68;}

	// end inline asm
	mad.lo.s32 	%r34, %r21, %r1, %r25;
	cvta.to.global.u64 	%rd49, %rd6;
	mul.wide.u32 	%rd50, %r34, 2;
	add.s64 	%rd51, %rd49, %rd50;
	st.global.u16 	[%rd51], %rs16;
$L__BB1_14:
	ret;

}
	// .globl	_Z20simple_gating_kernelPK6__halfS1_PKfPS_iib
.visible .entry _Z20simple_gating_kernelPK6__halfS1_PKfPS_iib(
	.param .u64 .ptr .align 1 _Z20simple_gating_kernelPK6__halfS1_PKfPS_iib_param_0,
	.param .u64 .ptr .align 1 _Z20simple_gating_kernelPK6__halfS1_PKfPS_iib_param_1,
	.param .u64 .ptr .align 1 _Z20simple_gating_kernelPK6__halfS1_PKfPS_iib_param_2,
	.param .u64 .ptr .align 1 _Z20simple_gating_kernelPK6__halfS1_PKfPS_iib_param_3,
	.param .u32 _Z20simple_gating_kernelPK6__halfS1_PKfPS_iib_param_4,
	.param .u32 _Z20simple_gating_kernelPK6__halfS1_PKfPS_iib_param_5,
	.param .u8 _Z20simple_gating_kernelPK6__halfS1_PKfPS_iib_param_6
)
{
	.reg .pred 	%p<3>;
	.reg .b16 	%rs<5>;
	.reg .b32 	%r<11>;
	.reg .b32 	%f<22>;
	.reg .b64 	%rd<16>;

	ld.param.u64 	%rd1, [_Z20simple_gating_kernelPK6__halfS1_PKfPS_iib_param_0];
	ld.param.u64 	%rd2, [_Z20simple_gating_kernelPK6__halfS1_PKfPS_iib_param_1];
	ld.param.u64 	%rd3, [_Z20simple_gating_kernelPK6__halfS1_PKfPS_iib_param_2];
	ld.param.u64 	%rd4, [_Z20simple_gating_kernelPK6__halfS1_PKfPS_iib_param_3];
	ld.param.u32 	%r3, [_Z20simple_gating_kernelPK6__halfS1_PKfPS_iib_param_4];
	ld.param.u32 	%r2, [_Z20simple_gating_kernelPK6__halfS1_PKfPS_iib_param_5];
	ld.param.s8 	%rs1, [_Z20simple_gating_kernelPK6__halfS1_PKfPS_iib_param_6];
	mov.u32 	%r4, %ctaid.x;
	mov.u32 	%r5, %ntid.x;
	mov.u32 	%r6, %tid.x;
	mad.lo.s32 	%r1, %r4, %r5, %r6;
	mul.lo.s32 	%r7, %r2, %r3;
	setp.ge.s32 	%p1, %r1, %r7;
	@%p1 bra 	$L__BB2_4;
	cvta.to.global.u64 	%rd5, %rd1;
	cvta.to.global.u64 	%rd6, %rd2;
	mul.wide.s32 	%rd7, %r1, 2;
	add.s64 	%rd8, %rd5, %rd7;
	ld.global.nc.u16 	%rs2, [%rd8];
	// begin inline asm
	{  cvt.f32.f16 %f4, %rs2;}

	// end inline asm
	add.s64 	%rd9, %rd6, %rd7;
	ld.global.nc.u16 	%rs3, [%rd9];
	// begin inline asm
	{  cvt.f32.f16 %f5, %rs3;}

	// end inline asm
	fma.rn.f32 	%f6, %f4, 0fBBBB989D, 0f3F000000;
	cvt.sat.f32.f32 	%f7, %f6;
	mov.f32 	%f8, 0f4B400001;
	mov.f32 	%f9, 0f437C0000;
	fma.rm.f32 	%f10, %f7, %f9, %f8;
	add.f32 	%f11, %f10, 0fCB40007F;
	neg.f32 	%f12, %f11;
	fma.rn.f32 	%f13, %f4, 0fBFB8AA3B, %f12;
	fma.rn.f32 	%f14, %f4, 0fB2A57060, %f13;
	mov.b32 	%r8, %f10;
	shl.b32 	%r9, %r8, 23;
	mov.b32 	%f15, %r9;
	ex2.approx.ftz.f32 	%f16, %f14;
	fma.rn.f32 	%f17, %f16, %f15, 0f3F800000;
	rcp.rn.f32 	%f18, %f17;
	mul.f32 	%f21, %f5, %f18;
	setp.eq.s16 	%p2, %rs1, 0;
	@%p2 bra 	$L__BB2_3;
	rem.s32 	%r10, %r1, %r2;
	cvta.to.global.u64 	%rd10, %rd3;
	mul.wide.s32 	%rd11, %r10, 4;
	add.s64 	%rd12, %rd10, %rd11;
	ld.global.nc.f32 	%f19, [%rd12];
	mul.f32 	%f21, %f21, %f19;
$L__BB2_3:
	// begin inline asm
	{  cvt.rn.f16.f32 %rs4, %f21;}

	// end inline asm
	cvta.to.global.u64 	%rd13, %rd4;
	add.s64 	%rd15, %rd13, %rd7;
	st.global.u16 	[%rd15], %rs4;
$L__BB2_4:
	ret;

}
	// .globl	_Z13einsum_kernelPK6__halfS1_PS_ii
.visible .entry _Z13einsum_kernelPK6__halfS1_PS_ii(
	.param .u64 .ptr .align 1 _Z13einsum_kernelPK6__halfS1_PS_ii_param_0,
	.param .u64 .ptr .align 1 _Z13einsum_kernelPK6__halfS1_PS_ii_param_1,
	.param .u64 .ptr .align 1 _Z13einsum_kernelPK6__halfS1_PS_ii_param_2,
	.param .u32 _Z13einsum_kernelPK6__halfS1_PS_ii_param_3,
	.param .u32 _Z13einsum_kernelPK6__halfS1_PS_ii_param_4
)
{
	.reg .pred 	%p<105>;
	.reg .b16 	%rs<233>;
	.reg .b32 	%r<696>;
	.reg .b32 	%f<1105>;
	.reg .b64 	%rd<82>;
	// demoted variable
	.shared .align 2 .b8 _ZZ13einsum_kernelPK6__halfS1_PS_iiE9smem_left[9216];
	// demoted variable
	.shared .align 2 .b8 _ZZ13einsum_kernelPK6__halfS1_PS_iiE10smem_right[9216];
	ld.param.u32 	%r86, [_Z13einsum_kernelPK6__halfS1_PS_ii_param_4];
	mov.u32 	%r87, %tid.y;
	mov.u32 	%r88, %ntid.x;
	mov.u32 	%r89, %tid.x;
	mad.lo.s32 	%r1, %r87, %r88, %r89;
	setp.lt.s32 	%p1, %r86, 1;
	mov.f32 	%f913, 0f00000000;
	mov.f32 	%f914, %f913;
	mov.f32 	%f915, %f913;
	mov.f32 	%f916, %f913;
	mov.f32 	%f917, %f913;
	mov.f32 	%f918, %f913;
	mov.f32 	%f919, %f913;
	mov.f32 	%f920, %f913;
	mov.f32 	%f921, %f913;
	mov.f32 	%f922, %f913;
	mov.f32 	%f923, %f913;
	mov.f32 	%f924, %f913;
	mov.f32 	%f925, %f913;
	mov.f32 	%f926, %f913;
	mov.f32 	%f927, %f913;
	mov.f32 	%f928, %f913;
	mov.f32 	%f929, %f913;
	mov.f32 	%f930, %f913;
	mov.f32 	%f931, %f913;
	mov.f32 	%f932, %f913;
	mov.f32 	%f933, %f913;
	mov.f32 	%f934, %f913;
	mov.f32 	%f935, %f913;
	mov.f32 	%f936, %f913;
	mov.f32 	%f937, %f913;
	mov.f32 	%f938, %f913;
	mov.f32 	%f939, %f913;
	mov.f32 	%f940, %f913;
	mov.f32 	%f941, %f913;
	mov.f32 	%f942, %f913;
	mov.f32 	%f943, %f913;
	mov.f32 	%f944, %f913;
	mov.f32 	%f945, %f913;
	mov.f32 	%f946, %f913;
	mov.f32 	%f947, %f913;
	mov.f32 	%f948, %f913;
	mov.f32 	%f949, %f913;
	mov.f32 	%f950, %f913;
	mov.f32 	%f951, %f913;
	mov.f32 	%f952, %f913;
	mov.f32 	%f953, %f913;
	mov.f32 	%f954, %f913;
	mov.f32 	%f955, %f913;
	mov.f32 	%f956, %f913;
	mov.f32 	%f957, %f913;
	mov.f32 	%f958, %f913;
	mov.f32 	%f959, %f913;
	mov.f32 	%f960, %f913;
	mov.f32 	%f961, %f913;
	mov.f32 	%f962, %f913;
	mov.f32 	%f963, %f913;
	mov.f32 	%f964, %f913;
	mov.f32 	%f965, %f913;
	mov.f32 	%f966, %f913;
	mov.f32 	%f967, %f913;
	mov.f32 	%f968, %f913;
	mov.f32 	%f969, %f913;
	mov.f32 	%f970, %f913;
	mov.f32 	%f971, %f913;
	mov.f32 	%f972, %f913;
	mov.f32 	%f973, %f913;
	mov.f32 	%f974, %f913;
	mov.f32 	%f975, %f913;
	mov.f32 	%f976, %f913;
	@%p1 bra 	$L__BB3_59;
	max.u32 	%r91, %r1, 4032;
	sub.s32 	%r92, %r91, %r1;
	add.s32 	%r2, %r92, 63;
	mov.b32 	%r678, 0;
	mov.f32 	%f913, 0f00000000;
	shr.u32 	%r96, %r2, 6;
	add.s32 	%r97, %r96, 1;
	and.b32  	%r98, %r97, 3;
$L__BB3_2:
	setp.gt.u32 	%p2, %r1, 4095;
	@%p2 bra 	$L__BB3_56;
	setp.eq.s32 	%p3, %r98, 0;
	mov.u32 	%r679, %r1;
	@%p3 bra 	$L__BB3_15;
	ld.param.u32 	%r587, [_Z13einsum_kernelPK6__halfS1_PS_ii_param_4];
	shr.u32 	%r99, %r1, 6;
	mov.u32 	%r100, %ctaid.y;
	shl.b32 	%r101, %r100, 6;
	add.s32 	%r102, %r99, %r101;
	setp.lt.u32 	%p4, %r102, %r587;
	and.b32  	%r103, %r1, 63;
	add.s32 	%r5, %r103, %r678;
	setp.lt.s32 	%p5, %r5, %r587;
	and.pred  	%p6, %p4, %p5;
	@%p6 bra 	$L__BB3_6;
	mov.f32 	%f259, 0f00000000;
	// begin inline asm
	{  cvt.rn.f16.f32 %rs229, %f259;}

	// end inline asm
	bra.uni 	$L__BB3_7;
$L__BB3_6:
	ld.param.u32 	%r588, [_Z13einsum_kernelPK6__halfS1_PS_ii_param_4];
	ld.param.u64 	%rd65, [_Z13einsum_kernelPK6__halfS1_PS_ii_param_0];
	mov.u32 	%r104, %tid.y;
	mov.u32 	%r105, %ntid.x;
	mov.u32 	%r106, %tid.x;
	mad.lo.s32 	%r107, %r104, %r105, %r106;
	shr.u32 	%r108, %r107, 6;
	add.s32 	%r111, %r108, %r101;
	mov.u32 	%r112, %ctaid.z;
	mad.lo.s32 	%r113, %r588, %r112, %r111;
	mad.lo.s32 	%r114, %r113, %r588, %r5;
	cvta.to.global.u64 	%rd13, %rd65;
	mul.wide.s32 	%rd14, %r114, 2;
	add.s64 	%rd15, %rd13, %rd14;
	ld.global.nc.u16 	%rs229, [%rd15];
$L__BB3_7:
	mov.u32 	%r115, %tid.y;
	mov.u32 	%r116, %ntid.x;
	mov.u32 	%r117, %tid.x;
	mad.lo.s32 	%r6, %r115, %r116, %r117;
	add.s32 	%r679, %r6, 64;
	shr.u32 	%r118, %r2, 6;
	add.s32 	%r119, %r118, 1;
	and.b32  	%r120, %r119, 3;
	setp.eq.s32 	%p7, %r120, 1;
	shr.u32 	%r121, %r6, 6;
	mov.u32 	%r122, _ZZ13einsum_kernelPK6__halfS1_PS_iiE9smem_left;
	mad.lo.s32 	%r123, %r121, 144, %r122;
	shl.b32 	%r124, %r6, 1;
	and.b32  	%r125, %r124, 126;
	add.s32 	%r126, %r123, %r125;
	st.shared.u16 	[%r126], %rs229;
	@%p7 bra 	$L__BB3_15;
	ld.param.u32 	%r589, [_Z13einsum_kernelPK6__halfS1_PS_ii_param_4];
	setp.lt.s32 	%p8, %r5, %r589;
	add.s32 	%r127, %r6, 64;
	shr.u32 	%r128, %r127, 6;
	add.s32 	%r131, %r128, %r101;
	setp.lt.u32 	%p9, %r131, %r589;
	and.pred  	%p10, %p9, %p8;
	@%p10 bra 	$L__BB3_10;
	mov.f32 	%f260, 0f00000000;
	// begin inline asm
	{  cvt.rn.f16.f32 %rs230, %f260;}

	// end inline asm
	bra.uni 	$L__BB3_11;
$L__BB3_10:
	ld.param.u32 	%r590, [_Z13einsum_kernelPK6__halfS1_PS_ii_param_4];
	ld.param.u64 	%rd66, [_Z13einsum_kernelPK6__halfS1_PS_ii_param_0];
	mov.u32 	%r132, %tid.y;
	mov.u32 	%r133, %ntid.x;
	mov.u32 	%r134, %tid.x;
	mad.lo.s32 	%r135, %r132, %r133, %r134;
	add.s32 	%r136, %r135, 64;
	shr.u32 	%r137, %r136, 6;
	mov.u32 	%r138, %ctaid.y;
	shl.b32 	%r139, %r138, 6;
	add.s32 	%r140, %r137, %r139;
	mov.u32 	%r141, %ctaid.z;
	mad.lo.s32 	%r142, %r590, %r141, %r140;
	mad.lo.s32 	%r143, %r142, %r590, %r5;
	cvta.to.global.u64 	%rd16, %rd66;
	mul.wide.s32 	%rd17, %r143, 2;
	add.s64 	%rd18, %rd16, %rd17;
	ld.global.nc.u16 	%rs230, [%rd18];
$L__BB3_11:
	add.s32 	%r679, %r6, 128;
	setp.eq.s32 	%p11, %r120, 2;
	mad.lo.s32 	%r153, %r128, 144, %r122;
	shl.b32 	%r154, %r6, 1;
	and.b32  	%r155, %r154, 126;
	add.s32 	%r156, %r153, %r155;
	st.shared.u16 	[%r156], %rs230;
	@%p11 bra 	$L__BB3_15;
	ld.param.u32 	%r591, [_Z13einsum_kernelPK6__halfS1_PS_ii_param_4];
	setp.lt.s32 	%p12, %r5, %r591;
	add.s32 	%r157, %r6, 128;
	shr.u32 	%r158, %r157, 6;
	mov.u32 	%r159, %ctaid.y;
	shl.b32 	%r160, %r159, 6;
	add.s32 	%r161, %r158, %r160;
	setp.lt.u32 	%p13, %r161, %r591;
	and.pred  	%p14, %p13, %p12;
	@%p14 bra 	$L__BB3_14;
	add.s32 	%r679, %r6, 192;
	mov.f32 	%f261, 0f00000000;
	// begin inline asm
	{  cvt.rn.f16.f32 %rs15, %f261;}

	// end inline asm
	mov.u32 	%r164, _ZZ13einsum_kernelPK6__halfS1_PS_iiE9smem_left;
	mad.lo.s32 	%r165, %r158, 144, %r164;
	add.s32 	%r168, %r165, %r155;
	st.shared.u16 	[%r168], %rs15;
	bra.uni 	$L__BB3_15;
$L__BB3_14:
	ld.param.u32 	%r592, [_Z13einsum_kernelPK6__halfS1_PS_ii_param_4];
	ld.param.u64 	%rd67, [_Z13einsum_kernelPK6__halfS1_PS_ii_param_0];
	mov.u32 	%r169, %tid.y;
	mov.u32 	%r170, %ntid.x;
	mov.u32 	%r171, %tid.x;
	mad.lo.s32 	%r172, %r169, %r170, %r171;
	add.s32 	%r679, %r172, 192;
	add.s32 	%r173, %r172, 128;
	shr.u32 	%r174, %r173, 6;
	add.s32 	%r177, %r174, %r160;
	mov.u32 	%r178, %ctaid.z;
	mad.lo.s32 	%r179, %r592, %r178, %r177;
	mad.lo.s32 	%r180, %r179, %r592, %r5;
	cvta.to.global.u64 	%rd19, %rd67;
	mul.wide.s32 	%rd20, %r180, 2;
	add.s64 	%rd21, %rd19, %rd20;
	ld.global.nc.u16 	%rs16, [%rd21];
	mov.u32 	%r181, _ZZ13einsum_kernelPK6__halfS1_PS_iiE9smem_left;
	mad.lo.s32 	%r182, %r174, 144, %r181;
	shl.b32 	%r183, %r172, 1;
	and.b32  	%r184, %r183, 126;
	add.s32 	%r185, %r182, %r184;
	st.shared.u16 	[%r185], %rs16;
$L__BB3_15:
	setp.lt.u32 	%p15, %r2, 192;
	@%p15 bra 	$L__BB3_19;
	ld.param.u32 	%r593, [_Z13einsum_kernelPK6__halfS1_PS_ii_param_4];
	mov.u32 	%r186, %tid.y;
	mov.u32 	%r187, %ntid.x;
	mov.u32 	%r188, %tid.x;
	mad.lo.s32 	%r189, %r186, %r187, %r188;
	and.b32  	%r190, %r189, 63;
	add.s32 	%r191, %r190, %r678;
	add.s32 	%r192, %r679, 192;
	shr.u32 	%r193, %r192, 6;
	shl.b32 	%r194, %r189, 1;
	and.b32  	%r195, %r194, 126;
	mov.u32 	%r196, _ZZ13einsum_kernelPK6__halfS1_PS_iiE9smem_left;
	add.s32 	%r197, %r196, %r195;
	mad.lo.s32 	%r692, %r193, 144, %r197;
	mov.u32 	%r198, %ctaid.y;
	shl.b32 	%r199, %r198, 6;
	mov.u32 	%r200, %ctaid.z;
	mad.lo.s32 	%r201, %r593, %r200, %r199;
	add.s32 	%r202, %r201, %r193;
	mad.lo.s32 	%r691, %r593, %r202, %r191;
	add.s32 	%r690, %r199, %r193;
	add.s32 	%r203, %r679, 128;
	shr.u32 	%r204, %r203, 6;
	mad.lo.s32 	%r689, %r204, 144, %r197;
	add.s32 	%r205, %r201, %r204;
	mad.lo.s32 	%r688, %r593, %r205, %r191;
	add.s32 	%r687, %r199, %r204;
	add.s32 	%r206, %r679, 64;
	shr.u32 	%r207, %r206, 6;
	mad.lo.s32 	%r686, %r207, 144, %r197;
	add.s32 	%r208, %r201, %r207;
	mad.lo.s32 	%r685, %r593, %r208, %r191;
	add.s32 	%r684, %r199, %r207;
	shr.u32 	%r209, %r679, 6;
	mad.lo.s32 	%r683, %r209, 144, %r197;
	add.s32 	%r210, %r201, %r209;
	mad.lo.s32 	%r682, %r593, %r210, %r191;
	add.s32 	%r681, %r199, %r209;
$L__BB3_17:
	ld.param.u32 	%r594, [_Z13einsum_kernelPK6__halfS1_PS_ii_param_4];
	mov.u32 	%r211, %tid.y;
	mov.u32 	%r212, %ntid.x;
	mov.u32 	%r213, %tid.x;
	mad.lo.s32 	%r214, %r211, %r212, %r213;
	and.b32  	%r216, %r214, 63;
	add.s32 	%r217, %r216, %r678;
	max.s32 	%r218, %r681, %r217;
	setp.ge.s32 	%p16, %r218, %r594;
	@%p16 bra 	$L__BB3_34;
	ld.param.u64 	%rd68, [_Z13einsum_kernelPK6__halfS1_PS_ii_param_0];
	cvta.to.global.u64 	%rd22, %rd68;
	mul.wide.s32 	%rd23, %r682, 2;
	add.s64 	%rd24, %rd22, %rd23;
	ld.global.nc.u16 	%rs18, [%rd24];
	st.shared.u16 	[%r683], %rs18;
	bra.uni 	$L__BB3_35;
$L__BB3_19:
	mov.u32 	%r244, %tid.y;
	mov.u32 	%r245, %ntid.x;
	mov.u32 	%r246, %tid.x;
	mad.lo.s32 	%r680, %r244, %r245, %r246;
	shr.u32 	%r247, %r2, 6;
	add.s32 	%r248, %r247, 1;
	and.b32  	%r249, %r248, 3;
	setp.eq.s32 	%p21, %r249, 0;
	@%p21 bra 	$L__BB3_31;
	ld.param.u32 	%r599, [_Z13einsum_kernelPK6__halfS1_PS_ii_param_4];
	shr.u32 	%r250, %r680, 6;
	mov.u32 	%r251, %ctaid.x;
	shl.b32 	%r252, %r251, 6;
	add.s32 	%r253, %r250, %r252;
	setp.lt.u32 	%p22, %r253, %r599;
	and.b32  	%r254, %r680, 63;
	add.s32 	%r29, %r254, %r678;
	setp.lt.s32 	%p23, %r29, %r599;
	and.pred  	%p24, %p22, %p23;
	@%p24 bra 	$L__BB3_22;
	mov.f32 	%f266, 0f00000000;
	// begin inline asm
	{  cvt.rn.f16.f32 %rs231, %f266;}

	// end inline asm
	bra.uni 	$L__BB3_23;
$L__BB3_22:
	ld.param.u32 	%r600, [_Z13einsum_kernelPK6__halfS1_PS_ii_param_4];
	ld.param.u64 	%rd72, [_Z13einsum_kernelPK6__halfS1_PS_ii_param_1];
	mov.u32 	%r256, %ntid.x;
	mov.u32 	%r257, %tid.x;
	mad.lo.s32 	%r258, %r244, %r256, %r257;
	shr.u32 	%r259, %r258, 6;
	mov.u32 	%r260, %ctaid.x;
	shl.b32 	%r261, %r260, 6;
	add.s32 	%r262, %r259, %r261;
	mov.u32 	%r263, %ctaid.z;
	mad.lo.s32 	%r264, %r600, %r263, %r262;
	mad.lo.s32 	%r265, %r264, %r600, %r29;
	cvta.to.global.u64 	%rd34, %rd72;
	mul.wide.s32 	%rd35, %r265, 2;
	add.s64 	%rd36, %rd34, %rd35;
	ld.global.nc.u16 	%rs231, [%rd36];
$L__BB3_23:
	mad.lo.s32 	%r30, %r244, %r245, %r246;
	add.s32 	%r680, %r30, 64;
	setp.eq.s32 	%p25, %r249, 1;
	shr.u32 	%r272, %r30, 6;
	mov.u32 	%r273, _ZZ13einsum_kernelPK6__halfS1_PS_iiE10smem_right;
	mad.lo.s32 	%r274, %r272, 144, %r273;
	shl.b32 	%r275, %r30, 1;
	and.b32  	%r276, %r275, 126;
	add.s32 	%r277, %r274, %r276;
	st.shared.u16 	[%r277], %rs231;
	@%p25 bra 	$L__BB3_31;
	ld.param.u32 	%r601, [_Z13einsum_kernelPK6__halfS1_PS_ii_param_4];
	setp.lt.s32 	%p26, %r29, %r601;
	add.s32 	%r278, %r30, 64;
	shr.u32 	%r279, %r278, 6;
	mov.u32 	%r280, %ctaid.x;
	shl.b32 	%r281, %r280, 6;
	add.s32 	%r282, %r279, %r281;
	setp.lt.u32 	%p27, %r282, %r601;
	and.pred  	%p28, %p27, %p26;
	@%p28 bra 	$L__BB3_26;
	mov.f32 	%f267, 0f00000000;
	// begin inline asm
	{  cvt.rn.f16.f32 %rs232, %f267;}

	// end inline asm
	bra.uni 	$L__BB3_27;
$L__BB3_26:
	ld.param.u32 	%r602, [_Z13einsum_kernelPK6__halfS1_PS_ii_param_4];
	ld.param.u64 	%rd73, [_Z13einsum_kernelPK6__halfS1_PS_ii_param_1];
	mov.u32 	%r284, %ntid.x;
	mov.u32 	%r285, %tid.x;
	mad.lo.s32 	%r286, %r244, %r284, %r285;
	add.s32 	%r287, %r286, 64;
	shr.u32 	%r288, %r287, 6;
	mov.u32 	%r289, %ctaid.x;
	shl.b32 	%r290, %r289, 6;
	add.s32 	%r291, %r288, %r290;
	mov.u32 	%r292, %ctaid.z;
	mad.lo.s32 	%r293, %r602, %r292, %r291;
	mad.lo.s32 	%r294, %r293, %r602, %r29;
	cvta.to.global.u64 	%rd37, %rd73;
	mul.wide.s32 	%rd38, %r294, 2;
	add.s64 	%rd39, %rd37, %rd38;
	ld.global.nc.u16 	%rs232, [%rd39];
$L__BB3_27:
	mov.u32 	%r296, %ntid.x;
	mov.u32 	%r297, %tid.x;
	mad.lo.s32 	%r32, %r244, %r296, %r297;
	add.s32 	%r680, %r32, 128;
	shr.u32 	%r298, %r2, 6;
	add.s32 	%r299, %r298, 1;
	and.b32  	%r300, %r299, 3;
	setp.eq.s32 	%p29, %r300, 2;
	add.s32 	%r301, %r32, 64;
	shr.u32 	%r302, %r301, 6;
	mad.lo.s32 	%r304, %r302, 144, %r273;
	shl.b32 	%r305, %r32, 1;
	and.b32  	%r306, %r305, 126;
	add.s32 	%r307, %r304, %r306;
	st.shared.u16 	[%r307], %rs232;
	@%p29 bra 	$L__BB3_31;
	ld.param.u32 	%r603, [_Z13einsum_kernelPK6__halfS1_PS_ii_param_4];
	setp.lt.s32 	%p30, %r29, %r603;
	add.s32 	%r308, %r32, 128;
	shr.u32 	%r309, %r308, 6;
	add.s32 	%r312, %r309, %r281;
	setp.lt.u32 	%p31, %r312, %r603;
	and.pred  	%p32, %p31, %p30;
	@%p32 bra 	$L__BB3_30;
	add.s32 	%r680, %r32, 192;
	mov.f32 	%f268, 0f00000000;
	// begin inline asm
	{  cvt.rn.f16.f32 %rs27, %f268;}

	// end inline asm
	mad.lo.s32 	%r316, %r309, 144, %r273;
	add.s32 	%r319, %r316, %r306;
	st.shared.u16 	[%r319], %rs27;
	bra.uni 	$L__BB3_31;
$L__BB3_30:
	ld.param.u32 	%r604, [_Z13einsum_kernelPK6__halfS1_PS_ii_param_4];
	ld.param.u64 	%rd74, [_Z13einsum_kernelPK6__halfS1_PS_ii_param_1];
	mov.u32 	%r322, %tid.x;
	mad.lo.s32 	%r323, %r244, %r296, %r322;
	add.s32 	%r680, %r323, 192;
	add.s32 	%r324, %r323, 128;
	shr.u32 	%r325, %r324, 6;
	mov.u32 	%r326, %ctaid.x;
	shl.b32 	%r327, %r326, 6;
	add.s32 	%r328, %r325, %r327;
	mov.u32 	%r329, %ctaid.z;
	mad.lo.s32 	%r330, %r604, %r329, %r328;
	mad.lo.s32 	%r331, %r330, %r604, %r29;
	cvta.to.global.u64 	%rd40, %rd74;
	mul.wide.s32 	%rd41, %r331, 2;
	add.s64 	%rd42, %rd40, %rd41;
	ld.global.nc.u16 	%rs28, [%rd42];
	mov.u32 	%r332, _ZZ13einsum_kernelPK6__halfS1_PS_iiE10smem_right;
	mad.lo.s32 	%r333, %r325, 144, %r332;
	shl.b32 	%r334, %r323, 1;
	and.b32  	%r335, %r334, 126;
	add.s32 	%r336, %r333, %r335;
	st.shared.u16 	[%r336], %rs28;
$L__BB3_31:
	@%p15 bra 	$L__BB3_56;
$L__BB3_32:
	ld.param.u32 	%r605, [_Z13einsum_kernelPK6__halfS1_PS_ii_param_4];
	mov.u32 	%r338, %ntid.x;
	mov.u32 	%r339, %tid.x;
	mad.lo.s32 	%r340, %r244, %r338, %r339;
	and.b32  	%r342, %r340, 63;
	add.s32 	%r343, %r342, %r678;
	shr.u32 	%r64, %r680, 6;
	mov.u32 	%r344, %ctaid.x;
	shl.b32 	%r345, %r344, 6;
	add.s32 	%r346, %r64, %r345;
	max.s32 	%r347, %r346, %r343;
	setp.ge.s32 	%p34, %r347, %r605;
	@%p34 bra 	$L__BB3_45;
	ld.param.u32 	%r606, [_Z13einsum_kernelPK6__halfS1_PS_ii_param_4];
	ld.param.u64 	%rd75, [_Z13einsum_kernelPK6__halfS1_PS_ii_param_1];
	mov.u32 	%r359, %tid.x;
	mad.lo.s32 	%r360, %r244, %r338, %r359;
	and.b32  	%r361, %r360, 63;
	shl.b32 	%r362, %r360, 1;
	and.b32  	%r363, %r362, 126;
	mov.u32 	%r364, _ZZ13einsum_kernelPK6__halfS1_PS_iiE10smem_right;
	add.s32 	%r365, %r364, %r363;
	mad.lo.s32 	%r366, %r64, 144, %r365;
	mov.u32 	%r367, %ctaid.x;
	shl.b32 	%r368, %r367, 6;
	add.s32 	%r369, %r64, %r368;
	mov.u32 	%r370, %ctaid.z;
	mad.lo.s32 	%r371, %r606, %r370, %r369;
	add.s32 	%r372, %r361, %r678;
	mad.lo.s32 	%r373, %r371, %r606, %r372;
	cvta.to.global.u64 	%rd43, %rd75;
	mul.wide.s32 	%rd44, %r373, 2;
	add.s64 	%rd45, %rd43, %rd44;
	ld.global.nc.u16 	%rs30, [%rd45];
	st.shared.u16 	[%r366], %rs30;
	bra.uni 	$L__BB3_46;
$L__BB3_34:
	mov.f32 	%f262, 0f00000000;
	// begin inline asm
	{  cvt.rn.f16.f32 %rs17, %f262;}

	// end inline asm
	st.shared.u16 	[%r683], %rs17;
$L__BB3_35:
	ld.param.u32 	%r595, [_Z13einsum_kernelPK6__halfS1_PS_ii_param_4];
	mov.u32 	%r219, %tid.y;
	mov.u32 	%r220, %ntid.x;
	mov.u32 	%r221, %tid.x;
	mad.lo.s32 	%r222, %r219, %r220, %r221;
	and.b32  	%r224, %r222, 63;
	add.s32 	%r225, %r224, %r678;
	max.s32 	%r226, %r684, %r225;
	setp.lt.s32 	%p17, %r226, %r595;
	@%p17 bra 	$L__BB3_37;
	mov.f32 	%f263, 0f00000000;
	// begin inline asm
	{  cvt.rn.f16.f32 %rs19, %f263;}

	// end inline asm
	st.shared.u16 	[%r686], %rs19;
	bra.uni 	$L__BB3_38;
$L__BB3_37:
	ld.param.u64 	%rd69, [_Z13einsum_kernelPK6__halfS1_PS_ii_param_0];
	cvta.to.global.u64 	%rd25, %rd69;
	mul.wide.s32 	%rd26, %r685, 2;
	add.s64 	%rd27, %rd25, %rd26;
	ld.global.nc.u16 	%rs20, [%rd27];
	st.shared.u16 	[%r686], %rs20;
$L__BB3_38:
	ld.param.u32 	%r596, [_Z13einsum_kernelPK6__halfS1_PS_ii_param_4];
	mov.u32 	%r227, %tid.y;
	mov.u32 	%r228, %ntid.x;
	mov.u32 	%r229, %tid.x;
	mad.lo.s32 	%r230, %r227, %r228, %r229;
	and.b32  	%r232, %r230, 63;
	add.s32 	%r233, %r232, %r678;
	max.s32 	%r234, %r687, %r233;
	setp.lt.s32 	%p18, %r234, %r596;
	@%p18 bra 	$L__BB3_40;
	mov.f32 	%f264, 0f00000000;
	// begin inline asm
	{  cvt.rn.f16.f32 %rs21, %f264;}

	// end inline asm
	st.shared.u16 	[%r689], %rs21;
	bra.uni 	$L__BB3_41;
$L__BB3_40:
	ld.param.u64 	%rd70, [_Z13einsum_kernelPK6__halfS1_PS_ii_param_0];
	cvta.to.global.u64 	%rd28, %rd70;
	mul.wide.s32 	%rd29, %r688, 2;
	add.s64 	%rd30, %rd28, %rd29;
	ld.global.nc.u16 	%rs22, [%rd30];
	st.shared.u16 	[%r689], %rs22;
$L__BB3_41:
	ld.param.u32 	%r597, [_Z13einsum_kernelPK6__halfS1_PS_ii_param_4];
	mov.u32 	%r235, %tid.y;
	mov.u32 	%r236, %ntid.x;
	mov.u32 	%r237, %tid.x;
	mad.lo.s32 	%r238, %r235, %r236, %r237;
	and.b32  	%r240, %r238, 63;
	add.s32 	%r241, %r240, %r678;
	max.s32 	%r242, %r690, %r241;
	setp.lt.s32 	%p19, %r242, %r597;
	@%p19 bra 	$L__BB3_43;
	mov.f32 	%f265, 0f00000000;
	// begin inline asm
	{  cvt.rn.f16.f32 %rs23, %f265;}

	// end inline asm
	st.shared.u16 	[%r692], %rs23;
	bra.uni 	$L__BB3_44;
$L__BB3_43:
	ld.param.u64 	%rd71, [_Z13einsum_kernelPK6__halfS1_PS_ii_param_0];
	cvta.to.global.u64 	%rd31, %rd71;
	mul.wide.s32 	%rd32, %r691, 2;
	add.s64 	%rd33, %rd31, %rd32;
	ld.global.nc.u16 	%rs24, [%rd33];
	st.shared.u16 	[%r692], %rs24;
$L__BB3_44:
	ld.param.u32 	%r598, [_Z13einsum_kernelPK6__halfS1_PS_ii_param_4];
	add.s32 	%r50, %r679, 256;
	add.s32 	%r692, %r692, 576;
	shl.b32 	%r243, %r598, 2;
	add.s32 	%r691, %r691, %r243;
	add.s32 	%r690, %r690, 4;
	add.s32 	%r689, %r689, 576;
	add.s32 	%r688, %r688, %r243;
	add.s32 	%r687, %r687, 4;
	add.s32 	%r686, %r686, 576;
	add.s32 	%r685, %r685, %r243;
	add.s32 	%r684, %r684, 4;
	add.s32 	%r683, %r683, 576;
	add.s32 	%r682, %r682, %r243;
	add.s32 	%r681, %r681, 4;
	setp.lt.u32 	%p20, %r679, 3840;
	mov.u32 	%r679, %r50;
	@%p20 bra 	$L__BB3_17;
	bra.uni 	$L__BB3_19;
$L__BB3_45:
	mov.f32 	%f269, 0f00000000;
	// begin inline asm
	{  cvt.rn.f16.f32 %rs29, %f269;}

	// end inline asm
	shl.b32 	%r352, %r340, 1;
	and.b32  	%r353, %r352, 126;
	mov.u32 	%r354, _ZZ13einsum_kernelPK6__halfS1_PS_iiE10smem_right;
	add.s32 	%r355, %r354, %r353;
	mad.lo.s32 	%r356, %r64, 144, %r355;
	st.shared.u16 	[%r356], %rs29;
$L__BB3_46:
	ld.param.u32 	%r607, [_Z13einsum_kernelPK6__halfS1_PS_ii_param_4];
	mov.u32 	%r376, %tid.x;
	mad.lo.s32 	%r377, %r244, %r338, %r376;
	and.b32  	%r379, %r377, 63;
	add.s32 	%r380, %r379, %r678;
	add.s32 	%r381, %r680, 64;
	shr.u32 	%r65, %r381, 6;
	mov.u32 	%r382, %ctaid.x;
	shl.b32 	%r383, %r382, 6;
	add.s32 	%r384, %r65, %r383;
	max.s32 	%r385, %r384, %r380;
	setp.lt.s32 	%p35, %r385, %r607;
	@%p35 bra 	$L__BB3_48;
	mov.f32 	%f270, 0f00000000;
	// begin inline asm
	{  cvt.rn.f16.f32 %rs31, %f270;}

	// end inline asm
	shl.b32 	%r390, %r377, 1;
	and.b32  	%r391, %r390, 126;
	mov.u32 	%r392, _ZZ13einsum_kernelPK6__halfS1_PS_iiE10smem_right;
	add.s32 	%r393, %r392, %r391;
	mad.lo.s32 	%r394, %r65, 144, %r393;
	st.shared.u16 	[%r394], %rs31;
	bra.uni 	$L__BB3_49;
$L__BB3_48:
	ld.param.u32 	%r608, [_Z13einsum_kernelPK6__halfS1_PS_ii_param_4];
	ld.param.u64 	%rd76, [_Z13einsum_kernelPK6__halfS1_PS_ii_param_1];
	mov.u32 	%r397, %tid.x;
	mad.lo.s32 	%r398, %r244, %r338, %r397;
	and.b32  	%r399, %r398, 63;
	shl.b32 	%r400, %r398, 1;
	and.b32  	%r401, %r400, 126;
	mov.u32 	%r402, _ZZ13einsum_kernelPK6__halfS1_PS_iiE10smem_right;
	add.s32 	%r403, %r402, %r401;
	mad.lo.s32 	%r404, %r65, 144, %r403;
	mov.u32 	%r405, %ctaid.x;
	shl.b32 	%r406, %r405, 6;
	add.s32 	%r407, %r65, %r406;
	mov.u32 	%r408, %ctaid.z;
	mad.lo.s32 	%r409, %r608, %r408, %r407;
	add.s32 	%r410, %r399, %r678;
	mad.lo.s32 	%r411, %r409, %r608, %r410;
	cvta.to.global.u64 	%rd46, %rd76;
	mul.wide.s32 	%rd47, %r411, 2;
	add.s64 	%rd48, %rd46, %rd47;
	ld.global.nc.u16 	%rs32, [%rd48];
	st.shared.u16 	[%r404], %rs32;
$L__BB3_49:
	ld.param.u32 	%r609, [_Z13einsum_kernelPK6__halfS1_PS_ii_param_4];
	mov.u32 	%r414, %tid.x;
	mad.lo.s32 	%r415, %r244, %r338, %r414;
	and.b32  	%r417, %r415, 63;
	add.s32 	%r418, %r417, %r678;
	add.s32 	%r419, %r680, 128;
	shr.u32 	%r66, %r419, 6;
	mov.u32 	%r420, %ctaid.x;
	shl.b32 	%r421, %r420, 6;
	add.s32 	%r422, %r66, %r421;
	max.s32 	%r423, %r422, %r418;
	setp.lt.s32 	%p36, %r423, %r609;
	@%p36 bra 	$L__BB3_51;
	mov.f32 	%f271, 0f00000000;
	// begin inline asm
	{  cvt.rn.f16.f32 %rs33, %f271;}

	// end inline asm
	shl.b32 	%r428, %r415, 1;
	and.b32  	%r429, %r428, 126;
	mov.u32 	%r430, _ZZ13einsum_kernelPK6__halfS1_PS_iiE10smem_right;
	add.s32 	%r431, %r430, %r429;
	mad.lo.s32 	%r432, %r66, 144, %r431;
	st.shared.u16 	[%r432], %rs33;
	bra.uni 	$L__BB3_52;
$L__BB3_51:
	ld.param.u32 	%r610, [_Z13einsum_kernelPK6__halfS1_PS_ii_param_4];
	ld.param.u64 	%rd77, [_Z13einsum_kernelPK6__halfS1_PS_ii_param_1];
	mov.u32 	%r435, %tid.x;
	mad.lo.s32 	%r436, %r244, %r338, %r435;
	and.b32  	%r437, %r436, 63;
	shl.b32 	%r438, %r436, 1;
	and.b32  	%r439, %r438, 126;
	mov.u32 	%r440, _ZZ13einsum_kernelPK6__halfS1_PS_iiE10smem_right;
	add.s32 	%r441, %r440, %r439;
	mad.lo.s32 	%r442, %r66, 144, %r441;
	mov.u32 	%r443, %ctaid.x;
	shl.b32 	%r444, %r443, 6;
	add.s32 	%r445, %r66, %r444;
	mov.u32 	%r446, %ctaid.z;
	mad.lo.s32 	%r447, %r610, %r446, %r445;
	add.s32 	%r448, %r437, %r678;
	mad.lo.s32 	%r449, %r447, %r610, %r448;
	cvta.to.global.u64 	%rd49, %rd77;
	mul.wide.s32 	%rd50, %r449, 2;
	add.s64 	%rd51, %rd49, %rd50;
	ld.global.nc.u16 	%rs34, [%rd51];
	st.shared.u16 	[%r442], %rs34;
$L__BB3_52:
	ld.param.u32 	%r611, [_Z13einsum_kernelPK6__halfS1_PS_ii_param_4];
	mov.u32 	%r452, %tid.x;
	mad.lo.s32 	%r453, %r244, %r338, %r452;
	and.b32  	%r455, %r453, 63;
	add.s32 	%r456, %r455, %r678;
	add.s32 	%r457, %r680, 192;
	shr.u32 	%r67, %r457, 6;
	mov.u32 	%r458, %ctaid.x;
	shl.b32 	%r459, %r458, 6;
	add.s32 	%r460, %r67, %r459;
	max.s32 	%r461, %r460, %r456;
	setp.lt.s32 	%p37, %r461, %r611;
	@%p37 bra 	$L__BB3_54;
	mov.f32 	%f272, 0f00000000;
	// begin inline asm
	{  cvt.rn.f16.f32 %rs35, %f272;}

	// end inline asm
	shl.b32 	%r466, %r453, 1;
	and.b32  	%r467, %r466, 126;
	mov.u32 	%r468, _ZZ13einsum_kernelPK6__halfS1_PS_iiE10smem_right;
	add.s32 	%r469, %r468, %r467;
	mad.lo.s32 	%r470, %r67, 144, %r469;
	st.shared.u16 	[%r470], %rs35;
	bra.uni 	$L__BB3_55;
$L__BB3_54:
	ld.param.u32 	%r612, [_Z13einsum_kernelPK6__halfS1_PS_ii_param_4];
	ld.param.u64 	%rd78, [_Z13einsum_kernelPK6__halfS1_PS_ii_param_1];
	mov.u32 	%r473, %tid.x;
	mad.lo.s32 	%r474, %r244, %r338, %r473;
	and.b32  	%r475, %r474, 63;
	shl.b32 	%r476, %r474, 1;
	and.b32  	%r477, %r476, 126;
	mov.u32 	%r478, _ZZ13einsum_kernelPK6__halfS1_PS_iiE10smem_right;
	add.s32 	%r479, %r478, %r477;
	mad.lo.s32 	%r480, %r67, 144, %r479;
	mov.u32 	%r481, %ctaid.x;
	shl.b32 	%r482, %r481, 6;
	add.s32 	%r483, %r67, %r482;
	mov.u32 	%r484, %ctaid.z;
	mad.lo.s32 	%r485, %r612, %r484, %r483;
	add.s32 	%r486, %r475, %r678;
	mad.lo.s32 	%r487, %r485, %r612, %r486;
	cvta.to.global.u64 	%rd52, %rd78;
	mul.wide.s32 	%rd53, %r487, 2;
	add.s64 	%rd54, %rd52, %rd53;
	ld.global.nc.u16 	%rs36, [%rd54];
	st.shared.u16 	[%r480], %rs36;
$L__BB3_55:
	add.s32 	%r68, %r680, 256;
	setp.lt.u32 	%p38, %r680, 3840;
	mov.u32 	%r680, %r68;
	@%p38 bra 	$L__BB3_32;
$L__BB3_56:
	bar.sync 	0;
	mov.b32 	%r695, 0;
$L__BB3_57:
	.pragma "nounroll";
	shl.b32 	%r489, %r695, 1;
	mov.u32 	%r490, _ZZ13einsum_kernelPK6__halfS1_PS_iiE9smem_left;
	add.s32 	%r491, %r490, %r489;
	mov.u32 	%r492, %tid.y;
	mad.lo.s32 	%r493, %r492, 1152, %r491;
	ld.shared.u16 	%rs37, [%r493];
	ld.shared.u16 	%rs46, [%r493+144];
	ld.shared.u16 	%rs47, [%r493+288];
	ld.shared.u16 	%rs48, [%r493+432];
	ld.shared.u16 	%rs49, [%r493+576];
	ld.shared.u16 	%rs50, [%r493+720];
	ld.shared.u16 	%rs51, [%r493+864];
	ld.shared.u16 	%rs52, [%r493+1008];
	mov.u32 	%r494, _ZZ13einsum_kernelPK6__halfS1_PS_iiE10smem_right;
	add.s32 	%r495, %r494, %r489;
	mov.u32 	%r496, %tid.x;
	mad.lo.s32 	%r497, %r496, 1152, %r495;
	ld.shared.u16 	%rs38, [%r497];
	ld.shared.u16 	%rs39, [%r497+144];
	ld.shared.u16 	%rs40, [%r497+288];
	ld.shared.u16 	%rs41, [%r497+432];
	ld.shared.u16 	%rs42, [%r497+576];
	ld.shared.u16 	%rs43, [%r497+720];
	ld.shared.u16 	%rs44, [%r497+864];
	ld.shared.u16 	%rs45, [%r497+1008];
	// begin inline asm
	{  cvt.f32.f16 %f273, %rs37;}

	// end inline asm
	// begin inline asm
	{  cvt.f32.f16 %f274, %rs38;}

	// end inline asm
	fma.rn.f32 	%f401, %f273, %f274, %f960;
	// begin inline asm
	{  cvt.f32.f16 %f275, %rs39;}

	// end inline asm
	fma.rn.f32 	%f402, %f273, %f275, %f959;
	// begin inline asm
	{  cvt.f32.f16 %f276, %rs40;}

	// end inline asm
	fma.rn.f32 	%f403, %f273, %f276, %f958;
	// begin inline asm
	{  cvt.f32.f16 %f277, %rs41;}

	// end inline asm
	fma.rn.f32 	%f404, %f273, %f277, %f957;
	// begin inline asm
	{  cvt.f32.f16 %f278, %rs42;}

	// end inline asm
	fma.rn.f32 	%f405, %f273, %f278, %f956;
	// begin inline asm
	{  cvt.f32.f16 %f279, %rs43;}

	// end inline asm
	fma.rn.f32 	%f406, %f273, %f279, %f955;
	// begin inline asm
	{  cvt.f32.f16 %f280, %rs44;}

	// end inline asm
	fma.rn.f32 	%f407, %f273, %f280, %f954;
	// begin inline asm
	{  cvt.f32.f16 %f281, %rs45;}

	// end inline asm
	fma.rn.f32 	%f408, %f273, %f281, %f953;
	// begin inline asm
	{  cvt.f32.f16 %f282, %rs46;}

	// end inline asm
	fma.rn.f32 	%f409, %f282, %f274, %f952;
	fma.rn.f32 	%f410, %f282, %f275, %f951;
	fma.rn.f32 	%f411, %f282, %f276, %f950;
	fma.rn.f32 	%f412, %f282, %f277, %f949;
	fma.rn.f32 	%f413, %f282, %f278, %f948;
	fma.rn.f32 	%f414, %f282, %f279, %f947;
	fma.rn.f32 	%f415, %f282, %f280, %f946;
	fma.rn.f32 	%f416, %f282, %f281, %f945;
	// begin inline asm
	{  cvt.f32.f16 %f283, %rs47;}

	// end inline asm
	fma.rn.f32 	%f417, %f283, %f274, %f944;
	fma.rn.f32 	%f418, %f283, %f275, %f943;
	fma.rn.f32 	%f419, %f283, %f276, %f942;
	fma.rn.f32 	%f420, %f283, %f277, %f941;
	fma.rn.f32 	%f421, %f283, %f278, %f940;
	fma.rn.f32 	%f422, %f283, %f279, %f939;
	fma.rn.f32 	%f423, %f283, %f280, %f938;
	fma.rn.f32 	%f424, %f283, %f281, %f937;
	// begin inline asm
	{  cvt.f32.f16 %f284, %rs48;}

	// end inline asm
	fma.rn.f32 	%f425, %f284, %f274, %f936;
	fma.rn.f32 	%f426, %f284, %f275, %f935;
	fma.rn.f32 	%f427, %f284, %f276, %f934;
	fma.rn.f32 	%f428, %f284, %f277, %f933;
	fma.rn.f32 	%f429, %f284, %f278, %f932;
	fma.rn.f32 	%f430, %f284, %f279, %f931;
	fma.rn.f32 	%f431, %f284, %f280, %f930;
	fma.rn.f32 	%f432, %f284, %f281, %f929;
	// begin inline asm
	{  cvt.f32.f16 %f285, %rs49;}

	// end inline asm
	fma.rn.f32 	%f433, %f285, %f274, %f928;
	fma.rn.f32 	%f434, %f285, %f275, %f927;
	fma.rn.f32 	%f435, %f285, %f276, %f926;
	fma.rn.f32 	%f436, %f285, %f277, %f925;
	fma.rn.f32 	%f437, %f285, %f278, %f924;
	fma.rn.f32 	%f438, %f285, %f279, %f923;
	fma.rn.f32 	%f439, %f285, %f280, %f922;
	fma.rn.f32 	%f440, %f285, %f281, %f921;
	// begin inline asm
	{  cvt.f32.f16 %f286, %rs50;}

	// end inline asm
	fma.rn.f32 	%f441, %f286, %f274, %f920;
	fma.rn.f32 	%f442, %f286, %f275, %f919;
	fma.rn.f32 	%f443, %f286, %f276, %f918;
	fma.rn.f32 	%f444, %f286, %f277, %f917;
	fma.rn.f32 	%f445, %f286, %f278, %f916;
	fma.rn.f32 	%f446, %f286, %f279, %f915;
	fma.rn.f32 	%f447, %f286, %f280, %f914;
	fma.rn.f32 	%f448, %f286, %f281, %f913;
	// begin inline asm
	{  cvt.f32.f16 %f287, %rs51;}

	// end inline asm
	fma.rn.f32 	%f449, %f287, %f274, %f961;
	fma.rn.f32 	%f450, %f287, %f275, %f962;
	fma.rn.f32 	%f451, %f287, %f276, %f963;
	fma.rn.f32 	%f452, %f287, %f277, %f964;
	fma.rn.f32 	%f453, %f287, %f278, %f965;
	fma.rn.f32 	%f454, %f287, %f279, %f966;
	fma.rn.f32 	%f455, %f287, %f280, %f967;
	fma.rn.f32 	%f456, %f287, %f281, %f968;
	// begin inline asm
	{  cvt.f32.f16 %f288, %rs52;}

	// end inline asm
	fma.rn.f32 	%f457, %f288, %f274, %f969;
	fma.rn.f32 	%f458, %f288, %f275, %f970;
	fma.rn.f32 	%f459, %f288, %f276, %f971;
	fma.rn.f32 	%f460, %f288, %f277, %f972;
	fma.rn.f32 	%f461, %f288, %f278, %f973;
	fma.rn.f32 	%f462, %f288, %f279, %f974;
	fma.rn.f32 	%f463, %f288, %f280, %f975;
	fma.rn.f32 	%f464, %f288, %f281, %f976;
	ld.shared.u16 	%rs53, [%r493+2];
	ld.shared.u16 	%rs62, [%r493+146];
	ld.shared.u16 	%rs63, [%r493+290];
	ld.shared.u16 	%rs64, [%r493+434];
	ld.shared.u16 	%rs65, [%r493+578];
	ld.shared.u16 	%rs66, [%r493+722];
	ld.shared.u16 	%rs67, [%r493+866];
	ld.shared.u16 	%rs68, [%r493+1010];
	ld.shared.u16 	%rs54, [%r497+2];
	ld.shared.u16 	%rs55, [%r497+146];
	ld.shared.u16 	%rs56, [%r497+290];
	ld.shared.u16 	%rs57, [%r497+434];
	ld.shared.u16 	%rs58, [%r497+578];
	ld.shared.u16 	%rs59, [%r497+722];
	ld.shared.u16 	%rs60, [%r497+866];
	ld.shared.u16 	%rs61, [%r497+1010];
	// begin inline asm
	{  cvt.f32.f16 %f289, %rs53;}

	// end inline asm
	// begin inline asm
	{  cvt.f32.f16 %f290, %rs54;}

	// end inline asm
	fma.rn.f32 	%f465, %f289, %f290, %f401;
	// begin inline asm
	{  cvt.f32.f16 %f291, %rs55;}

	// end inline asm
	fma.rn.f32 	%f466, %f289, %f291, %f402;
	// begin inline asm
	{  cvt.f32.f16 %f292, %rs56;}

	// end inline asm
	fma.rn.f32 	%f467, %f289, %f292, %f403;
	// begin inline asm
	{  cvt.f32.f16 %f293, %rs57;}

	// end inline asm
	fma.rn.f32 	%f468, %f289, %f293, %f404;
	// begin inline asm
	{  cvt.f32.f16 %f294, %rs58;}

	// end inline asm
	fma.rn.f32 	%f469, %f289, %f294, %f405;
	// begin inline asm
	{  cvt.f32.f16 %f295, %rs59;}

	// end inline asm
	fma.rn.f32 	%f470, %f289, %f295, %f406;
	// begin inline asm
	{  cvt.f32.f16 %f296, %rs60;}

	// end inline asm
	fma.rn.f32 	%f471, %f289, %f296, %f407;
	// begin inline asm
	{  cvt.f32.f16 %f297, %rs61;}

	// end inline asm
	fma.rn.f32 	%f472, %f289, %f297, %f408;
	// begin inline asm
	{  cvt.f32.f16 %f298, %rs62;}

	// end inline asm
	fma.rn.f32 	%f473, %f298, %f290, %f409;
	fma.rn.f32 	%f474, %f298, %f291, %f410;
	fma.rn.f32 	%f475, %f298, %f292, %f411;
	fma.rn.f32 	%f476, %f298, %f293, %f412;
	fma.rn.f32 	%f477, %f298, %f294, %f413;
	fma.rn.f32 	%f478, %f298, %f295, %f414;
	fma.rn.f32 	%f479, %f298, %f296, %f415;
	fma.rn.f32 	%f480, %f298, %f297, %f416;
	// begin inline asm
	{  cvt.f32.f16 %f299, %rs63;}

	// end inline asm
	fma.rn.f32 	%f481, %f299, %f290, %f417;
	fma.rn.f32 	%f482, %f299, %f291, %f418;
	fma.rn.f32 	%f483, %f299, %f292, %f419;
	fma.rn.f32 	%f484, %f299, %f293, %f420;
	fma.rn.f32 	%f485, %f299, %f294, %f421;
	fma.rn.f32 	%f486, %f299, %f295, %f422;
	fma.rn.f32 	%f487, %f299, %f296, %f423;
	fma.rn.f32 	%f488, %f299, %f297, %f424;
	// begin inline asm
	{  cvt.f32.f16 %f300, %rs64;}

	// end inline asm
	fma.rn.f32 	%f489, %f300, %f290, %f425;
	fma.rn.f32 	%f490, %f300, %f291, %f426;
	fma.rn.f32 	%f491, %f300, %f292, %f427;
	fma.rn.f32 	%f492, %f300, %f293, %f428;
	fma.rn.f32 	%f493, %f300, %f294, %f429;
	fma.rn.f32 	%f494, %f300, %f295, %f430;
	fma.rn.f32 	%f495, %f300, %f296, %f431;
	fma.rn.f32 	%f496, %f300, %f297, %f432;
	// begin inline asm
	{  cvt.f32.f16 %f301, %rs65;}

	// end inline asm
	fma.rn.f32 	%f497, %f301, %f290, %f433;
	fma.rn.f32 	%f498, %f301, %f291, %f434;
	fma.rn.f32 	%f499, %f301, %f292, %f435;
	fma.rn.f32 	%f500, %f301, %f293, %f436;
	fma.rn.f32 	%f501, %f301, %f294, %f437;
	fma.rn.f32 	%f502, %f301, %f295, %f438;
	fma.rn.f32 	%f503, %f301, %f296, %f439;
	fma.rn.f32 	%f504, %f301, %f297, %f440;
	// begin inline asm
	{  cvt.f32.f16 %f302, %rs66;}

	// end inline asm
	fma.rn.f32 	%f505, %f302, %f290, %f441;
	fma.rn.f32 	%f506, %f302, %f291, %f442;
	fma.rn.f32 	%f507, %f302, %f292, %f443;
	fma.rn.f32 	%f508, %f302, %f293, %f444;
	fma.rn.f32 	%f509, %f302, %f294, %f445;
	fma.rn.f32 	%f510, %f302, %f295, %f446;
	fma.rn.f32 	%f511, %f302, %f296, %f447;
	fma.rn.f32 	%f512, %f302, %f297, %f448;
	// begin inline asm
	{  cvt.f32.f16 %f303, %rs67;}

	// end inline asm
	fma.rn.f32 	%f513, %f303, %f290, %f449;
	fma.rn.f32 	%f514, %f303, %f291, %f450;
	fma.rn.f32 	%f515, %f303, %f292, %f451;
	fma.rn.f32 	%f516, %f303, %f293, %f452;
	fma.rn.f32 	%f517, %f303, %f294, %f453;
	fma.rn.f32 	%f518, %f303, %f295, %f454;
	fma.rn.f32 	%f519, %f303, %f296, %f455;
	fma.rn.f32 	%f520, %f303, %f297, %f456;
	// begin inline asm
	{  cvt.f32.f16 %f304, %rs68;}

	// end inline asm
	fma.rn.f32 	%f521, %f304, %f290, %f457;
	fma.rn.f32 	%f522, %f304, %f291, %f458;
	fma.rn.f32 	%f523, %f304, %f292, %f459;
	fma.rn.f32 	%f524, %f304, %f293, %f460;
	fma.rn.f32 	%f525, %f304, %f294, %f461;
	fma.rn.f32 	%f526, %f304, %f295, %f462;
	fma.rn.f32 	%f527, %f304, %f296, %f463;
	fma.rn.f32 	%f528, %f304, %f297, %f464;
	ld.shared.u16 	%rs69, [%r493+4];
	ld.shared.u16 	%rs78, [%r493+148];
	ld.shared.u16 	%rs79, [%r493+292];
	ld.shared.u16 	%rs80, [%r493+436];
	ld.shared.u16 	%rs81, [%r493+580];
	ld.shared.u16 	%rs82, [%r493+724];
	ld.shared.u16 	%rs83, [%r493+868];
	ld.shared.u16 	%rs84, [%r493+1012];
	ld.shared.u16 	%rs70, [%r497+4];
	ld.shared.u16 	%rs71, [%r497+148];
	ld.shared.u16 	%rs72, [%r497+292];
	ld.shared.u16 	%rs73, [%r497+436];
	ld.shared.u16 	%rs74, [%r497+580];
	ld.shared.u16 	%rs75, [%r497+724];
	ld.shared.u16 	%rs76, [%r497+868];
	ld.shared.u16 	%rs77, [%r497+1012];
	// begin inline asm
	{  cvt.f32.f16 %f305, %rs69;}

	// end inline asm
	// begin inline asm
	{  cvt.f32.f16 %f306, %rs70;}

	// end inline asm
	fma.rn.f32 	%f529, %f305, %f306, %f465;
	// begin inline asm
	{  cvt.f32.f16 %f307, %rs71;}

	// end inline asm
	fma.rn.f32 	%f530, %f305, %f307, %f466;
	// begin inline asm
	{  cvt.f32.f16 %f308, %rs72;}

	// end inline asm
	fma.rn.f32 	%f531, %f305, %f308, %f467;
	// begin inline asm
	{  cvt.f32.f16 %f309, %rs73;}

	// end inline asm
	fma.rn.f32 	%f532, %f305, %f309, %f468;
	// begin inline asm
	{  cvt.f32.f16 %f310, %rs74;}

	// end inline asm
	fma.rn.f32 	%f533, %f305, %f310, %f469;
	// begin inline asm
	{  cvt.f32.f16 %f311, %rs75;}

	// end inline asm
	fma.rn.f32 	%f534, %f305, %f311, %f470;
	// begin inline asm
	{  cvt.f32.f16 %f312, %rs76;}

	// end inline asm
	fma.rn.f32 	%f535, %f305, %f312, %f471;
	// begin inline asm
	{  cvt.f32.f16 %f313, %rs77;}

	// end inline asm
	fma.rn.f32 	%f536, %f305, %f313, %f472;
	// begin inline asm
	{  cvt.f32.f16 %f314, %rs78;}

	// end inline asm
	fma.rn.f32 	%f537, %f314, %f306, %f473;
	fma.rn.f32 	%f538, %f314, %f307, %f474;
	fma.rn.f32 	%f539, %f314, %f308, %f475;
	fma.rn.f32 	%f540, %f314, %f309, %f476;
	fma.rn.f32 	%f541, %f314, %f310, %f477;
	fma.rn.f32 	%f542, %f314, %f311, %f478;
	fma.rn.f32 	%f543, %f314, %f312, %f479;
	fma.rn.f32 	%f544, %f314, %f313, %f480;
	// begin inline asm
	{  cvt.f32.f16 %f315, %rs79;}

	// end inline asm
	fma.rn.f32 	%f545, %f315, %f306, %f481;
	fma.rn.f32 	%f546, %f315, %f307, %f482;
	fma.rn.f32 	%f547, %f315, %f308, %f483;
	fma.rn.f32 	%f548, %f315, %f309, %f484;
	fma.rn.f32 	%f549, %f315, %f310, %f485;
	fma.rn.f32 	%f550, %f315, %f311, %f486;
	fma.rn.f32 	%f551, %f315, %f312, %f487;
	fma.rn.f32 	%f552, %f315, %f313, %f488;
	// begin inline asm
	{  cvt.f32.f16 %f316, %rs80;}

	// end inline asm
	fma.rn.f32 	%f553, %f316, %f306, %f489;
	fma.rn.f32 	%f554, %f316, %f307, %f490;
	fma.rn.f32 	%f555, %f316, %f308, %f491;
	fma.rn.f32 	%f556, %f316, %f309, %f492;
	fma.rn.f32 	%f557, %f316, %f310, %f493;
	fma.rn.f32 	%f558, %f316, %f311, %f494;
	fma.rn.f32 	%f559, %f316, %f312, %f495;
	fma.rn.f32 	%f560, %f316, %f313, %f496;
	// begin inline asm
	{  cvt.f32.f16 %f317, %rs81;}

	// end inline asm
	fma.rn.f32 	%f561, %f317, %f306, %f497;
	fma.rn.f32 	%f562, %f317, %f307, %f498;
	fma.rn.f32 	%f563, %f317, %f308, %f499;
	fma.rn.f32 	%f564, %f317, %f309, %f500;
	fma.rn.f32 	%f565, %f317, %f310, %f501;
	fma.rn.f32 	%f566, %f317, %f311, %f502;
	fma.rn.f32 	%f567, %f317, %f312, %f503;
	fma.rn.f32 	%f568, %f317, %f313, %f504;
	// begin inline asm
	{  cvt.f32.f16 %f318, %rs82;}

	// end inline asm
	fma.rn.f32 	%f569, %f318, %f306, %f505;
	fma.rn.f32 	%f570, %f318, %f307, %f506;
	fma.rn.f32 	%f571, %f318, %f308, %f507;
	fma.rn.f32 	%f572, %f318, %f309, %f508;
	fma.rn.f32 	%f573, %f318, %f310, %f509;
	fma.rn.f32 	%f574, %f318, %f311, %f510;
	fma.rn.f32 	%f575, %f318, %f312, %f511;
	fma.rn.f32 	%f576, %f318, %f313, %f512;
	// begin inline asm
	{  cvt.f32.f16 %f319, %rs83;}

	// end inline asm
	fma.rn.f32 	%f577, %f319, %f306, %f513;
	fma.rn.f32 	%f578, %f319, %f307, %f514;
	fma.rn.f32 	%f579, %f319, %f308, %f515;
	fma.rn.f32 	%f580, %f319, %f309, %f516;
	fma.rn.f32 	%f581, %f319, %f310, %f517;
	fma.rn.f32 	%f582, %f319, %f311, %f518;
	fma.rn.f32 	%f583, %f319, %f312, %f519;
	fma.rn.f32 	%f584, %f319, %f313, %f520;
	// begin inline asm
	{  cvt.f32.f16 %f320, %rs84;}

	// end inline asm
	fma.rn.f32 	%f585, %f320, %f306, %f521;
	fma.rn.f32 	%f586, %f320, %f307, %f522;
	fma.rn.f32 	%f587, %f320, %f308, %f523;
	fma.rn.f32 	%f588, %f320, %f309, %f524;
	fma.rn.f32 	%f589, %f320, %f310, %f525;
	fma.rn.f32 	%f590, %f320, %f311, %f526;
	fma.rn.f32 	%f591, %f320, %f312, %f527;
	fma.rn.f32 	%f592, %f320, %f313, %f528;
	ld.shared.u16 	%rs85, [%r493+6];
	ld.shared.u16 	%rs94, [%r493+150];
	ld.shared.u16 	%rs95, [%r493+294];
	ld.shared.u16 	%rs96, [%r493+438];
	ld.shared.u16 	%rs97, [%r493+582];
	ld.shared.u16 	%rs98, [%r493+726];
	ld.shared.u16 	%rs99, [%r493+870];
	ld.shared.u16 	%rs100, [%r493+1014];
	ld.shared.u16 	%rs86, [%r497+6];
	ld.shared.u16 	%rs87, [%r497+150];
	ld.shared.u16 	%rs88, [%r497+294];
	ld.shared.u16 	%rs89, [%r497+438];
	ld.shared.u16 	%rs90, [%r497+582];
	ld.shared.u16 	%rs91, [%r497+726];
	ld.shared.u16 	%rs92, [%r497+870];
	ld.shared.u16 	%rs93, [%r497+1014];
	// begin inline asm
	{  cvt.f32.f16 %f321, %rs85;}

	// end inline asm
	// begin inline asm
	{  cvt.f32.f16 %f322, %rs86;}

	// end inline asm
	fma.rn.f32 	%f593, %f321, %f322, %f529;
	// begin inline asm
	{  cvt.f32.f16 %f323, %rs87;}

	// end inline asm
	fma.rn.f32 	%f594, %f321, %f323, %f530;
	// begin inline asm
	{  cvt.f32.f16 %f324, %rs88;}

	// end inline asm
	fma.rn.f32 	%f595, %f321, %f324, %f531;
	// begin inline asm
	{  cvt.f32.f16 %f325, %rs89;}

	// end inline asm
	fma.rn.f32 	%f596, %f321, %f325, %f532;
	// begin inline asm
	{  cvt.f32.f16 %f326, %rs90;}

	// end inline asm
	fma.rn.f32 	%f597, %f321, %f326, %f533;
	// begin inline asm
	{  cvt.f32.f16 %f327, %rs91;}

	// end inline asm
	fma.rn.f32 	%f598, %f321, %f327, %f534;
	// begin inline asm
	{  cvt.f32.f16 %f328, %rs92;}

	// end inline asm
	fma.rn.f32 	%f599, %f321, %f328, %f535;
	// begin inline asm
	{  cvt.f32.f16 %f329, %rs93;}

	// end inline asm
	fma.rn.f32 	%f600, %f321, %f329, %f536;
	// begin inline asm
	{  cvt.f32.f16 %f330, %rs94;}

	// end inline asm
	fma.rn.f32 	%f601, %f330, %f322, %f537;
	fma.rn.f32 	%f602, %f330, %f323, %f538;
	fma.rn.f32 	%f603, %f330, %f324, %f539;
	fma.rn.f32 	%f604, %f330, %f325, %f540;
	fma.rn.f32 	%f605, %f330, %f326, %f541;
	fma.rn.f32 	%f606, %f330, %f327, %f542;
	fma.rn.f32 	%f607, %f330, %f328, %f543;
	fma.rn.f32 	%f608, %f330, %f329, %f544;
	// begin inline asm
	{  cvt.f32.f16 %f331, %rs95;}

	// end inline asm
	fma.rn.f32 	%f609, %f331, %f322, %f545;
	fma.rn.f32 	%f610, %f331, %f323, %f546;
	fma.rn.f32 	%f611, %f331, %f324, %f547;
	fma.rn.f32 	%f612, %f331, %f325, %f548;
	fma.rn.f32 	%f613, %f331, %f326, %f549;
	fma.rn.f32 	%f614, %f331, %f327, %f550;
	fma.rn.f32 	%f615, %f331, %f328, %f551;
	fma.rn.f32 	%f616, %f331, %f329, %f552;
	// begin inline asm
	{  cvt.f32.f16 %f332, %rs96;}

	// end inline asm
	fma.rn.f32 	%f617, %f332, %f322, %f553;
	fma.rn.f32 	%f618, %f332, %f323, %f554;
	fma.rn.f32 	%f619, %f332, %f324, %f555;
	fma.rn.f32 	%f620, %f332, %f325, %f556;
	fma.rn.f32 	%f621, %f332, %f326, %f557;
	fma.rn.f32 	%f622, %f332, %f327, %f558;
	fma.rn.f32 	%f623, %f332, %f328, %f559;
	fma.rn.f32 	%f624, %f332, %f329, %f560;
	// begin inline asm
	{  cvt.f32.f16 %f333, %rs97;}

	// end inline asm
	fma.rn.f32 	%f625, %f333, %f322, %f561;
	fma.rn.f32 	%f626, %f333, %f323, %f562;
	fma.rn.f32 	%f627, %f333, %f324, %f563;
	fma.rn.f32 	%f628, %f333, %f325, %f564;
	fma.rn.f32 	%f629, %f333, %f326, %f565;
	fma.rn.f32 	%f630, %f333, %f327, %f566;
	fma.rn.f32 	%f631, %f333, %f328, %f567;
	fma.rn.f32 	%f632, %f333, %f329, %f568;
	// begin inline asm
	{  cvt.f32.f16 %f334, %rs98;}

	// end inline asm
	fma.rn.f32 	%f633, %f334, %f322, %f569;
	fma.rn.f32 	%f634, %f334, %f323, %f570;
	fma.rn.f32 	%f635, %f334, %f324, %f571;
	fma.rn.f32 	%f636, %f334, %f325, %f572;
	fma.rn.f32 	%f637, %f334, %f326, %f573;
	fma.rn.f32 	%f638, %f334, %f327, %f574;
	fma.rn.f32 	%f639, %f334, %f328, %f575;
	fma.rn.f32 	%f640, %f334, %f329, %f576;
	// begin inline asm
	{  cvt.f32.f16 %f335, %rs99;}

	// end inline asm
	fma.rn.f32 	%f641, %f335, %f322, %f577;
	fma.rn.f32 	%f642, %f335, %f323, %f578;
	fma.rn.f32 	%f643, %f335, %f324, %f579;
	fma.rn.f32 	%f644, %f335, %f325, %f580;
	fma.rn.f32 	%f645, %f335, %f326, %f581;
	fma.rn.f32 	%f646, %f335, %f327, %f582;
	fma.rn.f32 	%f647, %f335, %f328, %f583;
	fma.rn.f32 	%f648, %f335, %f329, %f584;
	// begin inline asm
	{  cvt.f32.f16 %f336, %rs100;}

	// end inline asm
	fma.rn.f32 	%f649, %f336, %f322, %f585;
	fma.rn.f32 	%f650, %f336, %f323, %f586;
	fma.rn.f32 	%f651, %f336, %f324, %f587;
	fma.rn.f32 	%f652, %f336, %f325, %f588;
	fma.rn.f32 	%f653, %f336, %f326, %f589;
	fma.rn.f32 	%f654, %f336, %f327, %f590;
	fma.rn.f32 	%f655, %f336, %f328, %f591;
	fma.rn.f32 	%f656, %f336, %f329, %f592;
	ld.shared.u16 	%rs101, [%r493+8];
	ld.shared.u16 	%rs110, [%r493+152];
	ld.shared.u16 	%rs111, [%r493+296];
	ld.shared.u16 	%rs112, [%r493+440];
	ld.shared.u16 	%rs113, [%r493+584];
	ld.shared.u16 	%rs114, [%r493+728];
	ld.shared.u16 	%rs115, [%r493+872];
	ld.shared.u16 	%rs116, [%r493+1016];
	ld.shared.u16 	%rs102, [%r497+8];
	ld.shared.u16 	%rs103, [%r497+152];
	ld.shared.u16 	%rs104, [%r497+296];
	ld.shared.u16 	%rs105, [%r497+440];
	ld.shared.u16 	%rs106, [%r497+584];
	ld.shared.u16 	%rs107, [%r497+728];
	ld.shared.u16 	%rs108, [%r497+872];
	ld.shared.u16 	%rs109, [%r497+1016];
	// begin inline asm
	{  cvt.f32.f16 %f337, %rs101;}

	// end inline asm
	// begin inline asm
	{  cvt.f32.f16 %f338, %rs102;}

	// end inline asm
	fma.rn.f32 	%f657, %f337, %f338, %f593;
	// begin inline asm
	{  cvt.f32.f16 %f339, %rs103;}

	// end inline asm
	fma.rn.f32 	%f658, %f337, %f339, %f594;
	// begin inline asm
	{  cvt.f32.f16 %f340, %rs104;}

	// end inline asm
	fma.rn.f32 	%f659, %f337, %f340, %f595;
	// begin inline asm
	{  cvt.f32.f16 %f341, %rs105;}

	// end inline asm
	fma.rn.f32 	%f660, %f337, %f341, %f596;
	// begin inline asm
	{  cvt.f32.f16 %f342, %rs106;}

	// end inline asm
	fma.rn.f32 	%f661, %f337, %f342, %f597;
	// begin inline asm
	{  cvt.f32.f16 %f343, %rs107;}

	// end inline asm
	fma.rn.f32 	%f662, %f337, %f343, %f598;
	// begin inline asm
	{  cvt.f32.f16 %f344, %rs108;}

	// end inline asm
	fma.rn.f32 	%f663, %f337, %f344, %f599;
	// begin inline asm
	{  cvt.f32.f16 %f345, %rs109;}

	// end inline asm
	fma.rn.f32 	%f664, %f337, %f345, %f600;
	// begin inline asm
	{  cvt.f32.f16 %f346, %rs110;}

	// end inline asm
	fma.rn.f32 	%f665, %f346, %f338, %f601;
	fma.rn.f32 	%f666, %f346, %f339, %f602;
	fma.rn.f32 	%f667, %f346, %f340, %f603;
	fma.rn.f32 	%f668, %f346, %f341, %f604;
	fma.rn.f32 	%f669, %f346, %f342, %f605;
	fma.rn.f32 	%f670, %f346, %f343, %f606;
	fma.rn.f32 	%f671, %f346, %f344, %f607;
	fma.rn.f32 	%f672, %f346, %f345, %f608;
	// begin inline asm
	{  cvt.f32.f16 %f347, %rs111;}

	// end inline asm
	fma.rn.f32 	%f673, %f347, %f338, %f609;
	fma.rn.f32 	%f674, %f347, %f339, %f610;
	fma.rn.f32 	%f675, %f347, %f340, %f611;
	fma.rn.f32 	%f676, %f347, %f341, %f612;
	fma.rn.f32 	%f677, %f347, %f342, %f613;
	fma.rn.f32 	%f678, %f347, %f343, %f614;
	fma.rn.f32 	%f679, %f347, %f344, %f615;
	fma.rn.f32 	%f680, %f347, %f345, %f616;
	// begin inline asm
	{  cvt.f32.f16 %f348, %rs112;}

	// end inline asm
	fma.rn.f32 	%f681, %f348, %f338, %f617;
	fma.rn.f32 	%f682, %f348, %f339, %f618;
	fma.rn.f32 	%f683, %f348, %f340, %f619;
	fma.rn.f32 	%f684, %f348, %f341, %f620;
	fma.rn.f32 	%f685, %f348, %f342, %f621;
	fma.rn.f32 	%f686, %f348, %f343, %f622;
	fma.rn.f32 	%f687, %f348, %f344, %f623;
	fma.rn.f32 	%f688, %f348, %f345, %f624;
	// begin inline asm
	{  cvt.f32.f16 %f349, %rs113;}

	// end inline asm
	fma.rn.f32 	%f689, %f349, %f338, %f625;
	fma.rn.f32 	%f690, %f349, %f339, %f626;
	fma.rn.f32 	%f691, %f349, %f340, %f627;
	fma.rn.f32 	%f692, %f349, %f341, %f628;
	fma.rn.f32 	%f693, %f349, %f342, %f629;
	fma.rn.f32 	%f694, %f349, %f343, %f630;
	fma.rn.f32 	%f695, %f349, %f344, %f631;
	fma.rn.f32 	%f696, %f349, %f345, %f632;
	// begin inline asm
	{  cvt.f32.f16 %f350, %rs114;}

	// end inline asm
	fma.rn.f32 	%f697, %f350, %f338, %f633;
	fma.rn.f32 	%f698, %f350, %f339, %f634;
	fma.rn.f32 	%f699, %f350, %f340, %f635;
	fma.rn.f32 	%f700, %f350, %f341, %f636;
	fma.rn.f32 	%f701, %f350, %f342, %f637;
	fma.rn.f32 	%f702, %f350, %f343, %f638;
	fma.rn.f32 	%f703, %f350, %f344, %f639;
	fma.rn.f32 	%f704, %f350, %f345, %f640;
	// begin inline asm
	{  cvt.f32.f16 %f351, %rs115;}

	// end inline asm
	fma.rn.f32 	%f705, %f351, %f338, %f641;
	fma.rn.f32 	%f706, %f351, %f339, %f642;
	fma.rn.f32 	%f707, %f351, %f340, %f643;
	fma.rn.f32 	%f708, %f351, %f341, %f644;
	fma.rn.f32 	%f709, %f351, %f342, %f645;
	fma.rn.f32 	%f710, %f351, %f343, %f646;
	fma.rn.f32 	%f711, %f351, %f344, %f647;
	fma.rn.f32 	%f712, %f351, %f345, %f648;
	// begin inline asm
	{  cvt.f32.f16 %f352, %rs116;}

	// end inline asm
	fma.rn.f32 	%f713, %f352, %f338, %f649;
	fma.rn.f32 	%f714, %f352, %f339, %f650;
	fma.rn.f32 	%f715, %f352, %f340, %f651;
	fma.rn.f32 	%f716, %f352, %f341, %f652;
	fma.rn.f32 	%f717, %f352, %f342, %f653;
	fma.rn.f32 	%f718, %f352, %f343, %f654;
	fma.rn.f32 	%f719, %f352, %f344, %f655;
	fma.rn.f32 	%f720, %f352, %f345, %f656;
	ld.shared.u16 	%rs117, [%r493+10];
	ld.shared.u16 	%rs126, [%r493+154];
	ld.shared.u16 	%rs127, [%r493+298];
	ld.shared.u16 	%rs128, [%r493+442];
	ld.shared.u16 	%rs129, [%r493+586];
	ld.shared.u16 	%rs130, [%r493+730];
	ld.shared.u16 	%rs131, [%r493+874];
	ld.shared.u16 	%rs132, [%r493+1018];
	ld.shared.u16 	%rs118, [%r497+10];
	ld.shared.u16 	%rs119, [%r497+154];
	ld.shared.u16 	%rs120, [%r497+298];
	ld.shared.u16 	%rs121, [%r497+442];
	ld.shared.u16 	%rs122, [%r497+586];
	ld.shared.u16 	%rs123, [%r497+730];
	ld.shared.u16 	%rs124, [%r497+874];
	ld.shared.u16 	%rs125, [%r497+1018];
	// begin inline asm
	{  cvt.f32.f16 %f353, %rs117;}

	// end inline asm
	// begin inline asm
	{  cvt.f32.f16 %f354, %rs118;}

	// end inline asm
	fma.rn.f32 	%f721, %f353, %f354, %f657;
	// begin inline asm
	{  cvt.f32.f16 %f355, %rs119;}

	// end inline asm
	fma.rn.f32 	%f722, %f353, %f355, %f658;
	// begin inline asm
	{  cvt.f32.f16 %f356, %rs120;}

	// end inline asm
	fma.rn.f32 	%f723, %f353, %f356, %f659;
	// begin inline asm
	{  cvt.f32.f16 %f357, %rs121;}

	// end inline asm
	fma.rn.f32 	%f724, %f353, %f357, %f660;
	// begin inline asm
	{  cvt.f32.f16 %f358, %rs122;}

	// end inline asm
	fma.rn.f32 	%f725, %f353, %f358, %f661;
	// begin inline asm
	{  cvt.f32.f16 %f359, %rs123;}

	// end inline asm
	fma.rn.f32 	%f726, %f353, %f359, %f662;
	// begin inline asm
	{  cvt.f32.f16 %f360, %rs124;}

	// end inline asm
	fma.rn.f32 	%f727, %f353, %f360, %f663;
	// begin inline asm
	{  cvt.f32.f16 %f361, %rs125;}

	// end inline asm
	fma.rn.f32 	%f728, %f353, %f361, %f664;
	// begin inline asm
	{  cvt.f32.f16 %f362, %rs126;}

	// end inline asm
	fma.rn.f32 	%f729, %f362, %f354, %f665;
	fma.rn.f32 	%f730, %f362, %f355, %f666;
	fma.rn.f32 	%f731, %f362, %f356, %f667;
	fma.rn.f32 	%f732, %f362, %f357, %f668;
	fma.rn.f32 	%f733, %f362, %f358, %f669;
	fma.rn.f32 	%f734, %f362, %f359, %f670;
	fma.rn.f32 	%f735, %f362, %f360, %f671;
	fma.rn.f32 	%f736, %f362, %f361, %f672;
	// begin inline asm
	{  cvt.f32.f16 %f363, %rs127;}

	// end inline asm
	fma.rn.f32 	%f737, %f363, %f354, %f673;
	fma.rn.f32 	%f738, %f363, %f355, %f674;
	fma.rn.f32 	%f739, %f363, %f356, %f675;
	fma.rn.f32 	%f740, %f363, %f357, %f676;
	fma.rn.f32 	%f741, %f363, %f358, %f677;
	fma.rn.f32 	%f742, %f363, %f359, %f678;
	fma.rn.f32 	%f743, %f363, %f360, %f679;
	fma.rn.f32 	%f744, %f363, %f361, %f680;
	// begin inline asm
	{  cvt.f32.f16 %f364, %rs128;}

	// end inline asm
	fma.rn.f32 	%f745, %f364, %f354, %f681;
	fma.rn.f32 	%f746, %f364, %f355, %f682;
	fma.rn.f32 	%f747, %f364, %f356, %f683;
	fma.rn.f32 	%f748, %f364, %f357, %f684;
	fma.rn.f32 	%f749, %f364, %f358, %f685;
	fma.rn.f32 	%f750, %f364, %f359, %f686;
	fma.rn.f32 	%f751, %f364, %f360, %f687;
	fma.rn.f32 	%f752, %f364, %f361, %f688;
	// begin inline asm
	{  cvt.f32.f16 %f365, %rs129;}

	// end inline asm
	fma.rn.f32 	%f753, %f365, %f354, %f689;
	fma.rn.f32 	%f754, %f365, %f355, %f690;
	fma.rn.f32 	%f755, %f365, %f356, %f691;
	fma.rn.f32 	%f756, %f365, %f357, %f692;
	fma.rn.f32 	%f757, %f365, %f358, %f693;
	fma.rn.f32 	%f758, %f365, %f359, %f694;
	fma.rn.f32 	%f759, %f365, %f360, %f695;
	fma.rn.f32 	%f760, %f365, %f361, %f696;
	// begin inline asm
	{  cvt.f32.f16 %f366, %rs130;}

	// end inline asm
	fma.rn.f32 	%f761, %f366, %f354, %f697;
	fma.rn.f32 	%f762, %f366, %f355, %f698;
	fma.rn.f32 	%f763, %f366, %f356, %f699;
	fma.rn.f32 	%f764, %f366, %f357, %f700;
	fma.rn.f32 	%f765, %f366, %f358, %f701;
	fma.rn.f32 	%f766, %f366, %f359, %f702;
	fma.rn.f32 	%f767, %f366, %f360, %f703;
	fma.rn.f32 	%f768, %f366, %f361, %f704;
	// begin inline asm
	{  cvt.f32.f16 %f367, %rs131;}

	// end inline asm
	fma.rn.f32 	%f769, %f367, %f354, %f705;
	fma.rn.f32 	%f770, %f367, %f355, %f706;
	fma.rn.f32 	%f771, %f367, %f356, %f707;
	fma.rn.f32 	%f772, %f367, %f357, %f708;
	fma.rn.f32 	%f773, %f367, %f358, %f709;
	fma.rn.f32 	%f774, %f367, %f359, %f710;
	fma.rn.f32 	%f775, %f367, %f360, %f711;
	fma.rn.f32 	%f776, %f367, %f361, %f712;
	// begin inline asm
	{  cvt.f32.f16 %f368, %rs132;}

	// end inline asm
	fma.rn.f32 	%f777, %f368, %f354, %f713;
	fma.rn.f32 	%f778, %f368, %f355, %f714;
	fma.rn.f32 	%f779, %f368, %f356, %f715;
	fma.rn.f32 	%f780, %f368, %f357, %f716;
	fma.rn.f32 	%f781, %f368, %f358, %f717;
	fma.rn.f32 	%f782, %f368, %f359, %f718;
	fma.rn.f32 	%f783, %f368, %f360, %f719;
	fma.rn.f32 	%f784, %f368, %f361, %f720;
	ld.shared.u16 	%rs133, [%r493+12];
	ld.shared.u16 	%rs142, [%r493+156];
	ld.shared.u16 	%rs143, [%r493+300];
	ld.shared.u16 	%rs144, [%r493+444];
	ld.shared.u16 	%rs145, [%r493+588];
	ld.shared.u16 	%rs146, [%r493+732];
	ld.shared.u16 	%rs147, [%r493+876];
	ld.shared.u16 	%rs148, [%r493+1020];
	ld.shared.u16 	%rs134, [%r497+12];
	ld.shared.u16 	%rs135, [%r497+156];
	ld.shared.u16 	%rs136, [%r497+300];
	ld.shared.u16 	%rs137, [%r497+444];
	ld.shared.u16 	%rs138, [%r497+588];
	ld.shared.u16 	%rs139, [%r497+732];
	ld.shared.u16 	%rs140, [%r497+876];
	ld.shared.u16 	%rs141, [%r497+1020];
	// begin inline asm
	{  cvt.f32.f16 %f369, %rs133;}

	// end inline asm
	// begin inline asm
	{  cvt.f32.f16 %f370, %rs134;}

	// end inline asm
	fma.rn.f32 	%f785, %f369, %f370, %f721;
	// begin inline asm
	{  cvt.f32.f16 %f371, %rs135;}

	// end inline asm
	fma.rn.f32 	%f786, %f369, %f371, %f722;
	// begin inline asm
	{  cvt.f32.f16 %f372, %rs136;}

	// end inline asm
	fma.rn.f32 	%f787, %f369, %f372, %f723;
	// begin inline asm
	{  cvt.f32.f16 %f373, %rs137;}

	// end inline asm
	fma.rn.f32 	%f788, %f369, %f373, %f724;
	// begin inline asm
	{  cvt.f32.f16 %f374, %rs138;}

	// end inline asm
	fma.rn.f32 	%f789, %f369, %f374, %f725;
	// begin inline asm
	{  cvt.f32.f16 %f375, %rs139;}

	// end inline asm
	fma.rn.f32 	%f790, %f369, %f375, %f726;
	// begin inline asm
	{  cvt.f32.f16 %f376, %rs140;}

	// end inline asm
	fma.rn.f32 	%f791, %f369, %f376, %f727;
	// begin inline asm
	{  cvt.f32.f16 %f377, %rs141;}

	// end inline asm
	fma.rn.f32 	%f792, %f369, %f377, %f728;
	// begin inline asm
	{  cvt.f32.f16 %f378, %rs142;}

	// end inline asm
	fma.rn.f32 	%f793, %f378, %f370, %f729;
	fma.rn.f32 	%f794, %f378, %f371, %f730;
	fma.rn.f32 	%f795, %f378, %f372, %f731;
	fma.rn.f32 	%f796, %f378, %f373, %f732;
	fma.rn.f32 	%f797, %f378, %f374, %f733;
	fma.rn.f32 	%f798, %f378, %f375, %f734;
	fma.rn.f32 	%f799, %f378, %f376, %f735;
	fma.rn.f32 	%f800, %f378, %f377, %f736;
	// begin inline asm
	{  cvt.f32.f16 %f379, %rs143;}

	// end inline asm
	fma.rn.f32 	%f801, %f379, %f370, %f737;
	fma.rn.f32 	%f802, %f379, %f371, %f738;
	fma.rn.f32 	%f803, %f379, %f372, %f739;
	fma.rn.f32 	%f804, %f379, %f373, %f740;
	fma.rn.f32 	%f805, %f379, %f374, %f741;
	fma.rn.f32 	%f806, %f379, %f375, %f742;
	fma.rn.f32 	%f807, %f379, %f376, %f743;
	fma.rn.f32 	%f808, %f379, %f377, %f744;
	// begin inline asm
	{  cvt.f32.f16 %f380, %rs144;}

	// end inline asm
	fma.rn.f32 	%f809, %f380, %f370, %f745;
	fma.rn.f32 	%f810, %f380, %f371, %f746;
	fma.rn.f32 	%f811, %f380, %f372, %f747;
	fma.rn.f32 	%f812, %f380, %f373, %f748;
	fma.rn.f32 	%f813, %f380, %f374, %f749;
	fma.rn.f32 	%f814, %f380, %f375, %f750;
	fma.rn.f32 	%f815, %f380, %f376, %f751;
	fma.rn.f32 	%f816, %f380, %f377, %f752;
	// begin inline asm
	{  cvt.f32.f16 %f381, %rs145;}

	// end inline asm
	fma.rn.f32 	%f817, %f381, %f370, %f753;
	fma.rn.f32 	%f818, %f381, %f371, %f754;
	fma.rn.f32 	%f819, %f381, %f372, %f755;
	fma.rn.f32 	%f820, %f381, %f373, %f756;
	fma.rn.f32 	%f821, %f381, %f374, %f757;
	fma.rn.f32 	%f822, %f381, %f375, %f758;
	fma.rn.f32 	%f823, %f381, %f376, %f759;
	fma.rn.f32 	%f824, %f381, %f377, %f760;
	// begin inline asm
	{  cvt.f32.f16 %f382, %rs146;}

	// end inline asm
	fma.rn.f32 	%f825, %f382, %f370, %f761;
	fma.rn.f32 	%f826, %f382, %f371, %f762;
	fma.rn.f32 	%f827, %f382, %f372, %f763;
	fma.rn.f32 	%f828, %f382, %f373, %f764;
	fma.rn.f32 	%f829, %f382, %f374, %f765;
	fma.rn.f32 	%f830, %f382, %f375, %f766;
	fma.rn.f32 	%f831, %f382, %f376, %f767;
	fma.rn.f32 	%f832, %f382, %f377, %f768;
	// begin inline asm
	{  cvt.f32.f16 %f383, %rs147;}

	// end inline asm
	fma.rn.f32 	%f833, %f383, %f370, %f769;
	fma.rn.f32 	%f834, %f383, %f371, %f770;
	fma.rn.f32 	%f835, %f383, %f372, %f771;
	fma.rn.f32 	%f836, %f383, %f373, %f772;
	fma.rn.f32 	%f837, %f383, %f374, %f773;
	fma.rn.f32 	%f838, %f383, %f375, %f774;
	fma.rn.f32 	%f839, %f383, %f376, %f775;
	fma.rn.f32 	%f840, %f383, %f377, %f776;
	// begin inline asm
	{  cvt.f32.f16 %f384, %rs148;}

	// end inline asm
	fma.rn.f32 	%f841, %f384, %f370, %f777;
	fma.rn.f32 	%f842, %f384, %f371, %f778;
	fma.rn.f32 	%f843, %f384, %f372, %f779;
	fma.rn.f32 	%f844, %f384, %f373, %f780;
	fma.rn.f32 	%f845, %f384, %f374, %f781;
	fma.rn.f32 	%f846, %f384, %f375, %f782;
	fma.rn.f32 	%f847, %f384, %f376, %f783;
	fma.rn.f32 	%f848, %f384, %f377, %f784;
	ld.shared.u16 	%rs149, [%r493+14];
	ld.shared.u16 	%rs158, [%r493+158];
	ld.shared.u16 	%rs159, [%r493+302];
	ld.shared.u16 	%rs160, [%r493+446];
	ld.shared.u16 	%rs161, [%r493+590];
	ld.shared.u16 	%rs162, [%r493+734];
	ld.shared.u16 	%rs163, [%r493+878];
	ld.shared.u16 	%rs164, [%r493+1022];
	ld.shared.u16 	%rs150, [%r497+14];
	ld.shared.u16 	%rs151, [%r497+158];
	ld.shared.u16 	%rs152, [%r497+302];
	ld.shared.u16 	%rs153, [%r497+446];
	ld.shared.u16 	%rs154, [%r497+590];
	ld.shared.u16 	%rs155, [%r497+734];
	ld.shared.u16 	%rs156, [%r497+878];
	ld.shared.u16 	%rs157, [%r497+1022];
	// begin inline asm
	{  cvt.f32.f16 %f385, %rs149;}

	// end inline asm
	// begin inline asm
	{  cvt.f32.f16 %f386, %rs150;}

	// end inline asm
	fma.rn.f32 	%f960, %f385, %f386, %f785;
	// begin inline asm
	{  cvt.f32.f16 %f387, %rs151;}

	// end inline asm
	fma.rn.f32 	%f959, %f385, %f387, %f786;
	// begin inline asm
	{  cvt.f32.f16 %f388, %rs152;}

	// end inline asm
	fma.rn.f32 	%f958, %f385, %f388, %f787;
	// begin inline asm
	{  cvt.f32.f16 %f389, %rs153;}

	// end inline asm
	fma.rn.f32 	%f957, %f385, %f389, %f788;
	// begin inline asm
	{  cvt.f32.f16 %f390, %rs154;}

	// end inline asm
	fma.rn.f32 	%f956, %f385, %f390, %f789;
	// begin inline asm
	{  cvt.f32.f16 %f391, %rs155;}

	// end inline asm
	fma.rn.f32 	%f955, %f385, %f391, %f790;
	// begin inline asm
	{  cvt.f32.f16 %f392, %rs156;}

	// end inline asm
	fma.rn.f32 	%f954, %f385, %f392, %f791;
	// begin inline asm
	{  cvt.f32.f16 %f393, %rs157;}

	// end inline asm
	fma.rn.f32 	%f953, %f385, %f393, %f792;
	// begin inline asm
	{  cvt.f32.f16 %f394, %rs158;}

	// end inline asm
	fma.rn.f32 	%f952, %f394, %f386, %f793;
	fma.rn.f32 	%f951, %f394, %f387, %f794;
	fma.rn.f32 	%f950, %f394, %f388, %f795;
	fma.rn.f32 	%f949, %f394, %f389, %f796;
	fma.rn.f32 	%f948, %f394, %f390, %f797;
	fma.rn.f32 	%f947, %f394, %f391, %f798;
	fma.rn.f32 	%f946, %f394, %f392, %f799;
	fma.rn.f32 	%f945, %f394, %f393, %f800;
	// begin inline asm
	{  cvt.f32.f16 %f395, %rs159;}

	// end inline asm
	fma.rn.f32 	%f944, %f395, %f386, %f801;
	fma.rn.f32 	%f943, %f395, %f387, %f802;
	fma.rn.f32 	%f942, %f395, %f388, %f803;
	fma.rn.f32 	%f941, %f395, %f389, %f804;
	fma.rn.f32 	%f940, %f395, %f390, %f805;
	fma.rn.f32 	%f939, %f395, %f391, %f806;
	fma.rn.f32 	%f938, %f395, %f392, %f807;
	fma.rn.f32 	%f937, %f395, %f393, %f808;
	// begin inline asm
	{  cvt.f32.f16 %f396, %rs160;}

	// end inline asm
	fma.rn.f32 	%f936, %f396, %f386, %f809;
	fma.rn.f32 	%f935, %f396, %f387, %f810;
	fma.rn.f32 	%f934, %f396, %f388, %f811;
	fma.rn.f32 	%f933, %f396, %f389, %f812;
	fma.rn.f32 	%f932, %f396, %f390, %f813;
	fma.rn.f32 	%f931, %f396, %f391, %f814;
	fma.rn.f32 	%f930, %f396, %f392, %f815;
	fma.rn.f32 	%f929, %f396, %f393, %f816;
	// begin inline asm
	{  cvt.f32.f16 %f397, %rs161;}

	// end inline asm
	fma.rn.f32 	%f928, %f397, %f386, %f817;
	fma.rn.f32 	%f927, %f397, %f387, %f818;
	fma.rn.f32 	%f926, %f397, %f388, %f819;
	fma.rn.f32 	%f925, %f397, %f389, %f820;
	fma.rn.f32 	%f924, %f397, %f390, %f821;
	fma.rn.f32 	%f923, %f397, %f391, %f822;
	fma.rn.f32 	%f922, %f397, %f392, %f823;
	fma.rn.f32 	%f921, %f397, %f393, %f824;
	// begin inline asm
	{  cvt.f32.f16 %f398, %rs162;}

	// end inline asm
	fma.rn.f32 	%f920, %f398, %f386, %f825;
	fma.rn.f32 	%f919, %f398, %f387, %f826;
	fma.rn.f32 	%f918, %f398, %f388, %f827;
	fma.rn.f32 	%f917, %f398, %f389, %f828;
	fma.rn.f32 	%f916, %f398, %f390, %f829;
	fma.rn.f32 	%f915, %f398, %f391, %f830;
	fma.rn.f32 	%f914, %f398, %f392, %f831;
	fma.rn.f32 	%f913, %f398, %f393, %f832;
	// begin inline asm
	{  cvt.f32.f16 %f399, %rs163;}

	// end inline asm
	fma.rn.f32 	%f961, %f399, %f386, %f833;
	fma.rn.f32 	%f962, %f399, %f387, %f834;
	fma.rn.f32 	%f963, %f399, %f388, %f835;
	fma.rn.f32 	%f964, %f399, %f389, %f836;
	fma.rn.f32 	%f965, %f399, %f390, %f837;
	fma.rn.f32 	%f966, %f399, %f391, %f838;
	fma.rn.f32 	%f967, %f399, %f392, %f839;
	fma.rn.f32 	%f968, %f399, %f393, %f840;
	// begin inline asm
	{  cvt.f32.f16 %f400, %rs164;}

	// end inline asm
	fma.rn.f32 	%f969, %f400, %f386, %f841;
	fma.rn.f32 	%f970, %f400, %f387, %f842;
	fma.rn.f32 	%f971, %f400, %f388, %f843;
	fma.rn.f32 	%f972, %f400, %f389, %f844;
	fma.rn.f32 	%f973, %f400, %f390, %f845;
	fma.rn.f32 	%f974, %f400, %f391, %f846;
	fma.rn.f32 	%f975, %f400, %f392, %f847;
	fma.rn.f32 	%f976, %f400, %f393, %f848;
	add.s32 	%r695, %r695, 8;
	setp.ne.s32 	%p39, %r695, 64;
	@%p39 bra 	$L__BB3_57;
	ld.param.u32 	%r613, [_Z13einsum_kernelPK6__halfS1_PS_ii_param_4];
	bar.sync 	0;
	add.s32 	%r678, %r678, 64;
	setp.lt.s32 	%p40, %r678, %r613;
	@%p40 bra 	$L__BB3_2;
$L__BB3_59:
	ld.param.u32 	%r614, [_Z13einsum_kernelPK6__halfS1_PS_ii_param_4];
	ld.param.u64 	%rd79, [_Z13einsum_kernelPK6__halfS1_PS_ii_param_2];
	mov.u32 	%r498, %ctaid.y;
	shl.b32 	%r499, %r498, 6;
	mov.u32 	%r500, %tid.y;
	shl.b32 	%r501, %r500, 3;
	add.s32 	%r25, %r499, %r501;
	mov.u32 	%r502, %tid.x;
	shl.b32 	%r503, %r502, 3;
	mov.u32 	%r504, %ctaid.x;
	shl.b32 	%r505, %r504, 6;
	add.s32 	%r506, %r505, %r503;
	mov.u32 	%r507, %ctaid.z;
	mad.lo.s32 	%r27, %r614, %r507, %r25;
	max.s32 	%r508, %r25, %r506;
	setp.lt.s32 	%p41, %r508, %r614;
	mad.lo.s32 	%r509, %r27, %r614, %r506;
	cvta.to.global.u64 	%rd55, %rd79;
	mul.wide.s32 	%rd56, %r509, 2;
	add.s64 	%rd1, %rd55, %rd56;
	@%p41 bra 	$L__BB3_60;
	bra.uni 	$L__BB3_61;
$L__BB3_60:
	// begin inline asm
	{  cvt.rn.f16.f32 %rs165, %f960;}

	// end inline asm
	st.global.u16 	[%rd1], %rs165;
$L__BB3_61:
	ld.param.u32 	%r615, [_Z13einsum_kernelPK6__halfS1_PS_ii_param_4];
	add.s32 	%r72, %r506, 1;
	max.s32 	%r510, %r25, %r72;
	setp.ge.s32 	%p42, %r510, %r615;
	@%p42 bra 	$L__BB3_63;
	// begin inline asm
	{  cvt.rn.f16.f32 %rs166, %f959;}

	// end inline asm
	st.global.u16 	[%rd1+2], %rs166;
$L__BB3_63:
	ld.param.u32 	%r616, [_Z13einsum_kernelPK6__halfS1_PS_ii_param_4];
	add.s32 	%r73, %r506, 2;
	max.s32 	%r511, %r25, %r73;
	setp.ge.s32 	%p43, %r511, %r616;
	@%p43 bra 	$L__BB3_65;
	// begin inline asm
	{  cvt.rn.f16.f32 %rs167, %f958;}

	// end inline asm
	st.global.u16 	[%rd1+4], %rs167;
$L__BB3_65:
	ld.param.u32 	%r617, [_Z13einsum_kernelPK6__halfS1_PS_ii_param_4];
	add.s32 	%r74, %r506, 3;
	max.s32 	%r512, %r25, %r74;
	setp.ge.s32 	%p44, %r512, %r617;
	@%p44 bra 	$L__BB3_67;
	// begin inline asm
	{  cvt.rn.f16.f32 %rs168, %f957;}

	// end inline asm
	st.global.u16 	[%rd1+6], %rs168;
$L__BB3_67:
	ld.param.u32 	%r618, [_Z13einsum_kernelPK6__halfS1_PS_ii_param_4];
	add.s32 	%r75, %r506, 4;
	max.s32 	%r513, %r25, %r75;
	setp.ge.s32 	%p45, %r513, %r618;
	@%p45 bra 	$L__BB3_69;
	// begin inline asm
	{  cvt.rn.f16.f32 %rs169, %f956;}

	// end inline asm
	st.global.u16 	[%rd1+8], %rs169;
$L__BB3_69:
	ld.param.u32 	%r619, [_Z13einsum_kernelPK6__halfS1_PS_ii_param_4];
	add.s32 	%r76, %r506, 5;
	max.s32 	%r514, %r25, %r76;
	setp.ge.s32 	%p46, %r514, %r619;
	@%p46 bra 	$L__BB3_71;
	// begin inline asm
	{  cvt.rn.f16.f32 %rs170, %f955;}

	// end inline asm
	st.global.u16 	[%rd1+10], %rs170;
$L__BB3_71:
	ld.param.u32 	%r620, [_Z13einsum_kernelPK6__halfS1_PS_ii_param_4];
	add.s32 	%r77, %r506, 6;
	max.s32 	%r515, %r25, %r77;
	setp.ge.s32 	%p47, %r515, %r620;
	@%p47 bra 	$L__BB3_73;
	// begin inline asm
	{  cvt.rn.f16.f32 %rs171, %f954;}

	// end inline asm
	st.global.u16 	[%rd1+12], %rs171;
$L__BB3_73:
	ld.param.u32 	%r621, [_Z13einsum_kernelPK6__halfS1_PS_ii_param_4];
	add.s32 	%r78, %r506, 7;
	max.s32 	%r516, %r25, %r78;
	setp.ge.s32 	%p48, %r516, %r621;
	@%p48 bra 	$L__BB3_75;
	// begin inline asm
	{  cvt.rn.f16.f32 %rs172, %f953;}

	// end inline asm
	st.global.u16 	[%rd1+14], %rs172;
$L__BB3_75:
	ld.param.u32 	%r622, [_Z13einsum_kernelPK6__halfS1_PS_ii_param_4];
	ld.param.u64 	%rd80, [_Z13einsum_kernelPK6__halfS1_PS_ii_param_2];
	add.s32 	%r79, %r25, 1;
	mad.lo.s32 	%r517, %r622, %r27, %r622;
	max.s32 	%r518, %r79, %r506;
	setp.ge.s32 	%p49, %r518, %r622;
	add.s32 	%r519, %r506, %r517;
	cvta.to.global.u64 	%rd57, %rd80;
	mul.wide.s32 	%rd58, %r519, 2;
	add.s64 	%rd2, %rd57, %rd58;
	@%p49 bra 	$L__BB3_77;
	// begin inline asm
	{  cvt.rn.f16.f32 %rs173, %f952;}

	// end inline asm
	st.global.u16 	[%rd2], %rs173;
$L__BB3_77:
	ld.param.u32 	%r623, [_Z13einsum_kernelPK6__halfS1_PS_ii_param_4];
	max.s32 	%r520, %r79, %r72;
	setp.ge.s32 	%p50, %r520, %r623;
	@%p50 bra 	$L__BB3_79;
	// begin inline asm
	{  cvt.rn.f16.f32 %rs174, %f951;}

	// end inline asm
	st.global.u16 	[%rd2+2], %rs174;
$L__BB3_79:
	ld.param.u32 	%r624, [_Z13einsum_kernelPK6__halfS1_PS_ii_param_4];
	max.s32 	%r521, %r79, %r73;
	setp.ge.s32 	%p51, %r521, %r624;
	@%p51 bra 	$L__BB3_81;
	// begin inline asm
	{  cvt.rn.f16.f32 %rs175, %f950;}

	// end inline asm
	st.global.u16 	[%rd2+4], %rs175;
$L__BB3_81:
	ld.param.u32 	%r625, [_Z13einsum_kernelPK6__halfS1_PS_ii_param_4];
	max.s32 	%r522, %r79, %r74;
	setp.ge.s32 	%p52, %r522, %r625;
	@%p52 bra 	$L__BB3_83;
	// begin inline asm
	{  cvt.rn.f16.f32 %rs176, %f949;}

	// end inline asm
	st.global.u16 	[%rd2+6], %rs176;
$L__BB3_83:
	ld.param.u32 	%r626, [_Z13einsum_kernelPK6__halfS1_PS_ii_param_4];
	max.s32 	%r523, %r79, %r75;
	setp.ge.s32 	%p53, %r523, %r626;
	@%p53 bra 	$L__BB3_85;
	// begin inline asm
	{  cvt.rn.f16.f32 %rs177, %f948;}

	// end inline asm
	st.global.u16 	[%rd2+8], %rs177;
$L__BB3_85:
	ld.param.u32 	%r627, [_Z13einsum_kernelPK6__halfS1_PS_ii_param_4];
	max.s32 	%r524, %r79, %r76;
	setp.ge.s32 	%p54, %r524, %r627;
	@%p54 bra 	$L__BB3_87;
	// begin inline asm
	{  cvt.rn.f16.f32 %rs178, %f947;}

	// end inline asm
	st.global.u16 	[%rd2+10], %rs178;
$L__BB3_87:
	ld.param.u32 	%r628, [_Z13einsum_kernelPK6__halfS1_PS_ii_param_4];
	max.s32 	%r525, %r79, %r77;
	setp.ge.s32 	%p55, %r525, %r628;
	@%p55 bra 	$L__BB3_89;
	// begin inline asm
	{  cvt.rn.f16.f32 %rs179, %f946;}

	// end inline asm
	st.global.u16 	[%rd2+12], %rs179;
$L__BB3_89:
	ld.param.u32 	%r629, [_Z13einsum_kernelPK6__halfS1_PS_ii_param_4];
	max.s32 	%r526, %r79, %r78;
	setp.ge.s32 	%p56, %r526, %r629;
	@%p56 bra 	$L__BB3_91;
	// begin inline asm
	{  cvt.rn.f16.f32 %rs180, %f945;}

	// end inline asm
	st.global.u16 	[%rd2+14], %rs180;
$L__BB3_91:
	ld.param.u32 	%r630, [_Z13einsum_kernelPK6__halfS1_PS_ii_param_4];
	ld.param.u64 	%rd81, [_Z13einsum_kernelPK6__halfS1_PS_ii_param_2];
	add.s32 	%r80, %r25, 2;
	add.s32 	%r527, %r27, 2;
	max.s32 	%r528, %r80, %r506;
	setp.ge.s32 	%p57, %r528, %r630;
	mad.lo.s32 	%r529, %r527, %r630, %r506;
	cvta.to.global.u64 	%rd3, %rd81;
	mul.wide.s32 	%rd59, %r529, 2;
	add.s64 	%rd4, %rd3, %rd59;
	@%p57 bra 	$L__BB3_93;
	// begin inline asm
	{  cvt.rn.f16.f32 %rs181, %f944;}

	// end inline asm
	st.global.u16 	[%rd4], %rs181;
$L__BB3_93:
	ld.param.u32 	%r631, [_Z13einsum_kernelPK6__halfS1_PS_ii_param_4];
	max.s32 	%r530, %r80, %r72;
	setp.ge.s32 	%p58, %r530, %r631;
	@%p58 bra 	$L__BB3_95;
	// begin inline asm
	{  cvt.rn.f16.f32 %rs182, %f943;}

	// end inline asm
	st.global.u16 	[%rd4+2], %rs182;
$L__BB3_95:
	ld.param.u32 	%r632, [_Z13einsum_kernelPK6__halfS1_PS_ii_param_4];
	max.s32 	%r531, %r80, %r73;
	setp.ge.s32 	%p59, %r531, %r632;
	@%p59 bra 	$L__BB3_97;
	// begin inline asm
	{  cvt.rn.f16.f32 %rs183, %f942;}

	// end inline asm
	st.global.u16 	[%rd4+4], %rs183;
$L__BB3_97:
	ld.param.u32 	%r633, [_Z13einsum_kernelPK6__halfS1_PS_ii_param_4];
	max.s32 	%r532, %r80, %r74;
	setp.ge.s32 	%p60, %r532, %r633;
	@%p60 bra 	$L__BB3_99;
	// begin inline asm
	{  cvt.rn.f16.f32 %rs184, %f941;}

	// end inline asm
	st.global.u16 	[%rd4+6], %rs184;
$L__BB3_99:
	ld.param.u32 	%r634, [_Z13einsum_kernelPK6__halfS1_PS_ii_param_4];
	max.s32 	%r533, %r80, %r75;
	setp.ge.s32 	%p61, %r533, %r634;
	@%p61 bra 	$L__BB3_101;
	// begin inline asm
	{  cvt.rn.f16.f32 %rs185, %f940;}

	// end inline asm
	st.global.u16 	[%rd4+8], %rs185;
$L__BB3_101:
	ld.param.u32 	%r635, [_Z13einsum_kernelPK6__halfS1_PS_ii_param_4];
	max.s32 	%r534, %r80, %r76;
	setp.ge.s32 	%p62, %r534, %r635;
	@%p62 bra 	$L__BB3_103;
	// begin inline asm
	{  cvt.rn.f16.f32 %rs186, %f939;}

	// end inline asm
	st.global.u16 	[%rd4+10], %rs186;
$L__BB3_103:
	ld.param.u32 	%r636, [_Z13einsum_kernelPK6__halfS1_PS_ii_param_4];
	max.s32 	%r535, %r80, %r77;
	setp.ge.s32 	%p63, %r535, %r636;
	@%p63 bra 	$L__BB3_105;
	// begin inline asm
	{  cvt.rn.f16.f32 %rs187, %f938;}

	// end inline asm
	st.global.u16 	[%rd4+12], %rs187;
$L__BB3_105:
	ld.param.u32 	%r637, [_Z13einsum_kernelPK6__halfS1_PS_ii_param_4];
	max.s32 	%r536, %r80, %r78;
	setp.ge.s32 	%p64, %r536, %r637;
	@%p64 bra 	$L__BB3_107;
	// begin inline asm
	{  cvt.rn.f16.f32 %rs188, %f937;}

	// end inline asm
	st.global.u16 	[%rd4+14], %rs188;
$L__BB3_107:
	ld.param.u32 	%r638, [_Z13einsum_kernelPK6__halfS1_PS_ii_param_4];
	add.s32 	%r81, %r25, 3;
	add.s32 	%r537, %r27, 3;
	max.s32 	%r538, %r81, %r506;
	setp.ge.s32 	%p65, %r538, %r638;
	mad.lo.s32 	%r539, %r537, %r638, %r506;
	mul.wide.s32 	%rd60, %r539, 2;
	add.s64 	%rd5, %rd3, %rd60;
	@%p65 bra 	$L__BB3_109;
	// begin inline asm
	{  cvt.rn.f16.f32 %rs189, %f936;}

	// end inline asm
	st.global.u16 	[%rd5], %rs189;
$L__BB3_109:
	ld.param.u32 	%r639, [_Z13einsum_kernelPK6__halfS1_PS_ii_param_4];
	max.s32 	%r540, %r81, %r72;
	setp.ge.s32 	%p66, %r540, %r639;
	@%p66 bra 	$L__BB3_111;
	// begin inline asm
	{  cvt.rn.f16.f32 %rs190, %f935;}

	// end inline asm
	st.global.u16 	[%rd5+2], %rs190;
$L__BB3_111:
	ld.param.u32 	%r640, [_Z13einsum_kernelPK6__halfS1_PS_ii_param_4];
	max.s32 	%r541, %r81, %r73;
	setp.ge.s32 	%p67, %r541, %r640;
	@%p67 bra 	$L__BB3_113;
	// begin inline asm
	{  cvt.rn.f16.f32 %rs191, %f934;}

	// end inline asm
	st.global.u16 	[%rd5+4], %rs191;
$L__BB3_113:
	ld.param.u32 	%r641, [_Z13einsum_kernelPK6__halfS1_PS_ii_param_4];
	max.s32 	%r542, %r81, %r74;
	setp.ge.s32 	%p68, %r542, %r641;
	@%p68 bra 	$L__BB3_115;
	// begin inline asm
	{  cvt.rn.f16.f32 %rs192, %f933;}

	// end inline asm
	st.global.u16 	[%rd5+6], %rs192;
$L__BB3_115:
	ld.param.u32 	%r642, [_Z13einsum_kernelPK6__halfS1_PS_ii_param_4];
	max.s32 	%r543, %r81, %r75;
	setp.ge.s32 	%p69, %r543, %r642;
	@%p69 bra 	$L__BB3_117;
	// begin inline asm
	{  cvt.rn.f16.f32 %rs193, %f932;}

	// end inline asm
	st.global.u16 	[%rd5+8], %rs193;
$L__BB3_117:
	ld.param.u32 	%r643, [_Z13einsum_kernelPK6__halfS1_PS_ii_param_4];
	max.s32 	%r544, %r81, %r76;
	setp.ge.s32 	%p70, %r544, %r643;
	@%p70 bra 	$L__BB3_119;
	// begin inline asm
	{  cvt.rn.f16.f32 %rs194, %f931;}

	// end inline asm
	st.global.u16 	[%rd5+10], %rs194;
$L__BB3_119:
	ld.param.u32 	%r644, [_Z13einsum_kernelPK6__halfS1_PS_ii_param_4];
	max.s32 	%r545, %r81, %r77;
	setp.ge.s32 	%p71, %r545, %r644;
	@%p71 bra 	$L__BB3_121;
	// begin inline asm
	{  cvt.rn.f16.f32 %rs195, %f930;}

	// end inline asm
	st.global.u16 	[%rd5+12], %rs195;
$L__BB3_121:
	ld.param.u32 	%r645, [_Z13einsum_kernelPK6__halfS1_PS_ii_param_4];
	max.s32 	%r546, %r81, %r78;
	setp.ge.s32 	%p72, %r546, %r645;
	@%p72 bra 	$L__BB3_123;
	// begin inline asm
	{  cvt.rn.f16.f32 %rs196, %f929;}

	// end inline asm
	st.global.u16 	[%rd5+14], %rs196;
$L__BB3_123:
	ld.param.u32 	%r646, [_Z13einsum_kernelPK6__halfS1_PS_ii_param_4];
	add.s32 	%r82, %r25, 4;
	add.s32 	%r547, %r27, 4;
	max.s32 	%r548, %r82, %r506;
	setp.ge.s32 	%p73, %r548, %r646;
	mad.lo.s32 	%r549, %r547, %r646, %r506;
	mul.wide.s32 	%rd61, %r549, 2;
	add.s64 	%rd6, %rd3, %rd61;
	@%p73 bra 	$L__BB3_125;
	// begin inline asm
	{  cvt.rn.f16.f32 %rs197, %f928;}

	// end inline asm
	st.global.u16 	[%rd6], %rs197;
$L__BB3_125:
	ld.param.u32 	%r647, [_Z13einsum_kernelPK6__halfS1_PS_ii_param_4];
	max.s32 	%r550, %r82, %r72;
	setp.ge.s32 	%p74, %r550, %r647;
	@%p74 bra 	$L__BB3_127;
	// begin inline asm
	{  cvt.rn.f16.f32 %rs198, %f927;}

	// end inline asm
	st.global.u16 	[%rd6+2], %rs198;
$L__BB3_127:
	ld.param.u32 	%r648, [_Z13einsum_kernelPK6__halfS1_PS_ii_param_4];
	max.s32 	%r551, %r82, %r73;
	setp.ge.s32 	%p75, %r551, %r648;
	@%p75 bra 	$L__BB3_129;
	// begin inline asm
	{  cvt.rn.f16.f32 %rs199, %f926;}

	// end inline asm
	st.global.u16 	[%rd6+4], %rs199;
$L__BB3_129:
	ld.param.u32 	%r649, [_Z13einsum_kernelPK6__halfS1_PS_ii_param_4];
	max.s32 	%r552, %r82, %r74;
	setp.ge.s32 	%p76, %r552, %r649;
	@%p76 bra 	$L__BB3_131;
	// begin inline asm
	{  cvt.rn.f16.f32 %rs200, %f925;}

	// end inline asm
	st.global.u16 	[%rd6+6], %rs200;
$L__BB3_131:
	ld.param.u32 	%r650, [_Z13einsum_kernelPK6__halfS1_PS_ii_param_4];
	max.s32 	%r553, %r82, %r75;
	setp.ge.s32 	%p77, %r553, %r650;
	@%p77 bra 	$L__BB3_133;
	// begin inline asm
	{  cvt.rn.f16.f32 %rs201, %f924;}

	// end inline asm
	st.global.u16 	[%rd6+8], %rs201;
$L__BB3_133:
	ld.param.u32 	%r651, [_Z13einsum_kernelPK6__halfS1_PS_ii_param_4];
	max.s32 	%r554, %r82, %r76;
	setp.ge.s32 	%p78, %r554, %r651;
	@%p78 bra 	$L__BB3_135;
	// begin inline asm
	{  cvt.rn.f16.f32 %rs202, %f923;}

	// end inline asm
	st.global.u16 	[%rd6+10], %rs202;
$L__BB3_135:
	ld.param.u32 	%r652, [_Z13einsum_kernelPK6__halfS1_PS_ii_param_4];
	max.s32 	%r555, %r82, %r77;
	setp.ge.s32 	%p79, %r555, %r652;
	@%p79 bra 	$L__BB3_137;
	// begin inline asm
	{  cvt.rn.f16.f32 %rs203, %f922;}

	// end inline asm
	st.global.u16 	[%rd6+12], %rs203;
$L__BB3_137:
	ld.param.u32 	%r653, [_Z13einsum_kernelPK6__halfS1_PS_ii_param_4];
	max.s32 	%r556, %r82, %r78;
	setp.ge.s32 	%p80, %r556, %r653;
	@%p80 bra 	$L__BB3_139;
	// begin inline asm
	{  cvt.rn.f16.f32 %rs204, %f921;}

	// end inline asm
	st.global.u16 	[%rd6+14], %rs204;
$L__BB3_139:
	ld.param.u32 	%r654, [_Z13einsum_kernelPK6__halfS1_PS_ii_param_4];
	add.s32 	%r83, %r25, 5;
	add.s32 	%r557, %r27, 5;
	max.s32 	%r558, %r83, %r506;
	setp.ge.s32 	%p81, %r558, %r654;
	mad.lo.s32 	%r559, %r557, %r654, %r506;
	mul.wide.s32 	%rd62, %r559, 2;
	add.s64 	%rd7, %rd3, %rd62;
	@%p81 bra 	$L__BB3_141;
	// begin inline asm
	{  cvt.rn.f16.f32 %rs205, %f920;}

	// end inline asm
	st.global.u16 	[%rd7], %rs205;
$L__BB3_141:
	ld.param.u32 	%r655, [_Z13einsum_kernelPK6__halfS1_PS_ii_param_4];
	max.s32 	%r560, %r83, %r72;
	setp.ge.s32 	%p82, %r560, %r655;
	@%p82 bra 	$L__BB3_143;
	// begin inline asm
	{  cvt.rn.f16.f32 %rs206, %f919;}

	// end inline asm
	st.global.u16 	[%rd7+2], %rs206;
$L__BB3_143:
	ld.param.u32 	%r656, [_Z13einsum_kernelPK6__halfS1_PS_ii_param_4];
	max.s32 	%r561, %r83, %r73;
	setp.ge.s32 	%p83, %r561, %r656;
	@%p83 bra 	$L__BB3_145;
	// begin inline asm
	{  cvt.rn.f16.f32 %rs207, %f918;}

	// end inline asm
	st.global.u16 	[%rd7+4], %rs207;
$L__BB3_145:
	ld.param.u32 	%r657, [_Z13einsum_kernelPK6__halfS1_PS_ii_param_4];
	max.s32 	%r562, %r83, %r74;
	setp.ge.s32 	%p84, %r562, %r657;
	@%p84 bra 	$L__BB3_147;
	// begin inline asm
	{  cvt.rn.f16.f32 %rs208, %f917;}

	// end inline asm
	st.global.u16 	[%rd7+6], %rs208;
$L__BB3_147:
	ld.param.u32 	%r658, [_Z13einsum_kernelPK6__halfS1_PS_ii_param_4];
	max.s32 	%r563, %r83, %r75;
	setp.ge.s32 	%p85, %r563, %r658;
	@%p85 bra 	$L__BB3_149;
	// begin inline asm
	{  cvt.rn.f16.f32 %rs209, %f916;}

	// end inline asm
	st.global.u16 	[%rd7+8], %rs209;
$L__BB3_149:
	ld.param.u32 	%r659, [_Z13einsum_kernelPK6__halfS1_PS_ii_param_4];
	max.s32 	%r564, %r83, %r76;
	setp.ge.s32 	%p86, %r564, %r659;
	@%p86 bra 	$L__BB3_151;
	// begin inline asm
	{  cvt.rn.f16.f32 %rs210, %f915;}

	// end inline asm
	st.global.u16 	[%rd7+10], %rs210;
$L__BB3_151:
	ld.param.u32 	%r660, [_Z13einsum_kernelPK6__halfS1_PS_ii_param_4];
	max.s32 	%r565, %r83, %r77;
	setp.ge.s32 	%p87, %r565, %r660;
	@%p87 bra 	$L__BB3_153;
	// begin inline asm
	{  cvt.rn.f16.f32 %rs211, %f914;}

	// end inline asm
	st.global.u16 	[%rd7+12], %rs211;
$L__BB3_153:
	ld.param.u32 	%r661, [_Z13einsum_kernelPK6__halfS1_PS_ii_param_4];
	max.s32 	%r566, %r83, %r78;
	setp.ge.s32 	%p88, %r566, %r661;
	@%p88 bra 	$L__BB3_155;
	// begin inline asm
	{  cvt.rn.f16.f32 %rs212, %f913;}

	// end inline asm
	st.global.u16 	[%rd7+14], %rs212;
$L__BB3_155:
	ld.param.u32 	%r662, [_Z13einsum_kernelPK6__halfS1_PS_ii_param_4];
	add.s32 	%r84, %r25, 6;
	add.s32 	%r567, %r27, 6;
	max.s32 	%r568, %r84, %r506;
	setp.ge.s32 	%p89, %r568, %r662;
	mad.lo.s32 	%r569, %r567, %r662, %r506;
	mul.wide.s32 	%rd63, %r569, 2;
	add.s64 	%rd8, %rd3, %rd63;
	@%p89 bra 	$L__BB3_157;
	// begin inline asm
	{  cvt.rn.f16.f32 %rs213, %f961;}

	// end inline asm
	st.global.u16 	[%rd8], %rs213;
$L__BB3_157:
	ld.param.u32 	%r663, [_Z13einsum_kernelPK6__halfS1_PS_ii_param_4];
	max.s32 	%r570, %r84, %r72;
	setp.ge.s32 	%p90, %r570, %r663;
	@%p90 bra 	$L__BB3_159;
	// begin inline asm
	{  cvt.rn.f16.f32 %rs214, %f962;}

	// end inline asm
	st.global.u16 	[%rd8+2], %rs214;
$L__BB3_159:
	ld.param.u32 	%r664, [_Z13einsum_kernelPK6__halfS1_PS_ii_param_4];
	max.s32 	%r571, %r84, %r73;
	setp.ge.s32 	%p91, %r571, %r664;
	@%p91 bra 	$L__BB3_161;
	// begin inline asm
	{  cvt.rn.f16.f32 %rs215, %f963;}

	// end inline asm
	st.global.u16 	[%rd8+4], %rs215;
$L__BB3_161:
	ld.param.u32 	%r665, [_Z13einsum_kernelPK6__halfS1_PS_ii_param_4];
	max.s32 	%r572, %r84, %r74;
	setp.ge.s32 	%p92, %r572, %r665;
	@%p92 bra 	$L__BB3_163;
	// begin inline asm
	{  cvt.rn.f16.f32 %rs216, %f964;}

	// end inline asm
	st.global.u16 	[%rd8+6], %rs216;
$L__BB3_163:
	ld.param.u32 	%r666, [_Z13einsum_kernelPK6__halfS1_PS_ii_param_4];
	max.s32 	%r573, %r84, %r75;
	setp.ge.s32 	%p93, %r573, %r666;
	@%p93 bra 	$L__BB3_165;
	// begin inline asm
	{  cvt.rn.f16.f32 %rs217, %f965;}

	// end inline asm
	st.global.u16 	[%rd8+8], %rs217;
$L__BB3_165:
	ld.param.u32 	%r667, [_Z13einsum_kernelPK6__halfS1_PS_ii_param_4];
	max.s32 	%r574, %r84, %r76;
	setp.ge.s32 	%p94, %r574, %r667;
	@%p94 bra 	$L__BB3_167;
	// begin inline asm
	{  cvt.rn.f16.f32 %rs218, %f966;}

	// end inline asm
	st.global.u16 	[%rd8+10], %rs218;
$L__BB3_167:
	ld.param.u32 	%r668, [_Z13einsum_kernelPK6__halfS1_PS_ii_param_4];
	max.s32 	%r575, %r84, %r77;
	setp.ge.s32 	%p95, %r575, %r668;
	@%p95 bra 	$L__BB3_169;
	// begin inline asm
	{  cvt.rn.f16.f32 %rs219, %f967;}

	// end inline asm
	st.global.u16 	[%rd8+12], %rs219;
$L__BB3_169:
	ld.param.u32 	%r669, [_Z13einsum_kernelPK6__halfS1_PS_ii_param_4];
	max.s32 	%r576, %r84, %r78;
	setp.ge.s32 	%p96, %r576, %r669;
	@%p96 bra 	$L__BB3_171;
	// begin inline asm
	{  cvt.rn.f16.f32 %rs220, %f968;}

	// end inline asm
	st.global.u16 	[%rd8+14], %rs220;
$L__BB3_171:
	ld.param.u32 	%r670, [_Z13einsum_kernelPK6__halfS1_PS_ii_param_4];
	add.s32 	%r85, %r25, 7;
	add.s32 	%r577, %r27, 7;
	max.s32 	%r578, %r85, %r506;
	setp.ge.s32 	%p97, %r578, %r670;
	mad.lo.s32 	%r579, %r577, %r670, %r506;
	mul.wide.s32 	%rd64, %r579, 2;
	add.s64 	%rd9, %rd3, %rd64;
	@%p97 bra 	$L__BB3_173;
	// begin inline asm
	{  cvt.rn.f16.f32 %rs221, %f969;}

	// end inline asm
	st.global.u16 	[%rd9], %rs221;
$L__BB3_173:
	ld.param.u32 	%r671, [_Z13einsum_kernelPK6__halfS1_PS_ii_param_4];
	max.s32 	%r580, %r85, %r72;
	setp.ge.s32 	%p98, %r580, %r671;
	@%p98 bra 	$L__BB3_175;
	// begin inline asm
	{  cvt.rn.f16.f32 %rs222, %f970;}

	// end inline asm
	st.global.u16 	[%rd9+2], %rs222;
$L__BB3_175:
	ld.param.u32 	%r672, [_Z13einsum_kernelPK6__halfS1_PS_ii_param_4];
	max.s32 	%r581, %r85, %r73;
	setp.ge.s32 	%p99, %r581, %r672;
	@%p99 bra 	$L__BB3_177;
	// begin inline asm
	{  cvt.rn.f16.f32 %rs223, %f971;}

	// end inline asm
	st.global.u16 	[%rd9+4], %rs223;
$L__BB3_177:
	ld.param.u32 	%r673, [_Z13einsum_kernelPK6__halfS1_PS_ii_param_4];
	max.s32 	%r582, %r85, %r74;
	setp.ge.s32 	%p100, %r582, %r673;
	@%p100 bra 	$L__BB3_179;
	// begin inline asm
	{  cvt.rn.f16.f32 %rs224, %f972;}

	// end inline asm
	st.global.u16 	[%rd9+6], %rs224;
$L__BB3_179:
	ld.param.u32 	%r674, [_Z13einsum_kernelPK6__halfS1_PS_ii_param_4];
	max.s32 	%r583, %r85, %r75;
	setp.ge.s32 	%p101, %r583, %r674;
	@%p101 bra 	$L__BB3_181;
	// begin inline asm
	{  cvt.rn.f16.f32 %rs225, %f973;}

	// end inline asm
	st.global.u16 	[%rd9+8], %rs225;
$L__BB3_181:
	ld.param.u32 	%r675, [_Z13einsum_kernelPK6__halfS1_PS_ii_param_4];
	max.s32 	%r584, %r85, %r76;
	setp.ge.s32 	%p102, %r584, %r675;
	@%p102 bra 	$L__BB3_183;
	// begin inline asm
	{  cvt.rn.f16.f32 %rs226, %f974;}

	// end inline asm
	st.global.u16 	[%rd9+10], %rs226;
$L__BB3_183:
	ld.param.u32 	%r676, [_Z13einsum_kernelPK6__halfS1_PS_ii_param_4];
	max.s32 	%r585, %r85, %r77;
	setp.ge.s32 	%p103, %r585, %r676;
	@%p103 bra 	$L__BB3_185;
	// begin inline asm
	{  cvt.rn.f16.f32 %rs227, %f975;}

	// end inline asm
	st.global.u16 	[%rd9+12], %rs227;
$L__BB3_185:
	ld.param.u32 	%r677, [_Z13einsum_kernelPK6__halfS1_PS_ii_param_4];
	max.s32 	%r586, %r85, %r78;
	setp.ge.s32 	%p104, %r586, %r677;
	@%p104 bra 	$L__BB3_187;
	// begin inline asm
	{  cvt.rn.f16.f32 %rs228, %f976;}

	// end inline asm
	st.global.u16 	[%rd9+14], %rs228;
$L__BB3_187:
	ret;

}
	// .globl	_Z23output_norm_gate_kernelPK6__halfS1_PKfS3_Pfii
.visible .entry _Z23output_norm_gate_kernelPK6__halfS1_PKfS3_Pfii(
	.param .u64 .ptr .align 1 _Z23output_norm_gate_kernelPK6__halfS1_PKfS3_Pfii_param_0,
	.param .u64 .ptr .align 1 _Z23output_norm_gate_kernelPK6__halfS1_PKfS3_Pfii_param_1,
	.param .u64 .ptr .align 1 _Z23output_norm_gate_kernelPK6__halfS1_PKfS3_Pfii_param_2,
	.param .u64 .ptr .align 1 _Z23output_norm_gate_kernelPK6__halfS1_PKfS3_Pfii_param_3,
	.param .u64 .ptr .align 1 _Z23output_norm_gate_kernelPK6__halfS1_PKfS3_Pfii_param_4,
	.param .u32 _Z23output_norm_gate_kernelPK6__halfS1_PKfS3_Pfii_param_5,
	.param .u32 _Z23output_norm_gate_kernelPK6__halfS1_PKfS3_Pfii_param_6
)
{
	.reg .pred 	%p<14>;
	.reg .b16 	%rs<5>;
	.reg .b32 	%r<35>;
	.reg .b32 	%f<39>;
	.reg .b64 	%rd<23>;
	// demoted variable
	.shared .align 4 .b8 _ZZ23output_norm_gate_kernelPK6__halfS1_PKfS3_PfiiE10shared_sum[1024];
	ld.param.u64 	%rd10, [_Z23output_norm_gate_kernelPK6__halfS1_PKfS3_Pfii_param_0];
	ld.param.u64 	%rd6, [_Z23output_norm_gate_kernelPK6__halfS1_PKfS3_Pfii_param_1];
	ld.param.u64 	%rd7, [_Z23output_norm_gate_kernelPK6__halfS1_PKfS3_Pfii_param_2];
	ld.param.u64 	%rd8, [_Z23output_norm_gate_kernelPK6__halfS1_PKfS3_Pfii_param_3];
	ld.param.u64 	%rd9, [_Z23output_norm_gate_kernelPK6__halfS1_PKfS3_Pfii_param_4];
	ld.param.u32 	%r20, [_Z23output_norm_gate_kernelPK6__halfS1_PKfS3_Pfii_param_5];
	ld.param.u32 	%r19, [_Z23output_norm_gate_kernelPK6__halfS1_PKfS3_Pfii_param_6];
	cvta.to.global.u64 	%rd1, %rd10;
	mov.u32 	%r1, %ctaid.x;
	setp.ge.s32 	%p1, %r1, %r20;
	@%p1 bra 	$L__BB4_20;
	mov.u32 	%r34, %tid.x;
	setp.ge.s32 	%p2, %r34, %r19;
	mov.f32 	%f36, 0f00000000;
	@%p2 bra 	$L__BB4_4;
	mul.lo.s32 	%r3, %r19, %r1;
	mov.f32 	%f36, 0f00000000;
	mov.u32 	%r4, %ntid.x;
	mov.u32 	%r30, %r34;
$L__BB4_3:
	add.s32 	%r21, %r30, %r3;
	mul.wide.s32 	%rd11, %r21, 2;
	add.s64 	%rd12, %rd1, %rd11;
	ld.global.nc.u16 	%rs1, [%rd12];
	// begin inline asm
	{  cvt.f32.f16 %f13, %rs1;}

	// end inline asm
	add.f32 	%f36, %f36, %f13;
	add.s32 	%r30, %r30, %r4;
	setp.lt.s32 	%p3, %r30, %r19;
	@%p3 bra 	$L__BB4_3;
$L__BB4_4:
	shl.b32 	%r22, %r34, 2;
	mov.u32 	%r23, _ZZ23output_norm_gate_kernelPK6__halfS1_PKfS3_PfiiE10shared_sum;
	add.s32 	%r7, %r23, %r22;
	st.shared.f32 	[%r7], %f36;
	bar.sync 	0;
	mov.u32 	%r8, %ntid.x;
	setp.lt.u32 	%p4, %r8, 2;
	@%p4 bra 	$L__BB4_9;
	mov.u32 	%r31, %r8;
$L__BB4_6:
	shr.u32 	%r10, %r31, 1;
	setp.ge.u32 	%p5, %r34, %r10;
	@%p5 bra 	$L__BB4_8;
	shl.b32 	%r24, %r10, 2;
	add.s32 	%r25, %r7, %r24;
	ld.shared.f32 	%f14, [%r25];
	ld.shared.f32 	%f15, [%r7];
	add.f32 	%f16, %f14, %f15;
	st.shared.f32 	[%r7], %f16;
$L__BB4_8:
	bar.sync 	0;
	setp.gt.u32 	%p6, %r31, 3;
	mov.u32 	%r31, %r10;
	@%p6 bra 	$L__BB4_6;
$L__BB4_9:
	setp.ge.s32 	%p7, %r34, %r19;
	ld.shared.f32 	%f18, [_ZZ23output_norm_gate_kernelPK6__halfS1_PKfS3_PfiiE10shared_sum];
	cvt.rn.f32.s32 	%f4, %r19;
	div.rn.f32 	%f5, %f18, %f4;
	bar.sync 	0;
	mov.f32 	%f38, 0f00000000;
	@%p7 bra 	$L__BB4_12;
	mul.lo.s32 	%r11, %r19, %r1;
	mov.f32 	%f38, 0f00000000;
	mov.u32 	%r32, %r34;
$L__BB4_11:
	add.s32 	%r26, %r32, %r11;
	mul.wide.s32 	%rd13, %r26, 2;
	add.s64 	%rd14, %rd1, %rd13;
	ld.global.nc.u16 	%rs2, [%rd14];
	// begin inline asm
	{  cvt.f32.f16 %f20, %rs2;}

	// end inline asm
	sub.f32 	%f21, %f20, %f5;
	fma.rn.f32 	%f38, %f21, %f21, %f38;
	add.s32 	%r32, %r32, %r8;
	setp.lt.s32 	%p8, %r32, %r19;
	@%p8 bra 	$L__BB4_11;
$L__BB4_12:
	setp.lt.u32 	%p9, %r8, 2;
	st.shared.f32 	[%r7], %f38;
	bar.sync 	0;
	@%p9 bra 	$L__BB4_17;
	mov.u32 	%r33, %r8;
$L__BB4_14:
	shr.u32 	%r15, %r33, 1;
	setp.ge.u32 	%p10, %r34, %r15;
	@%p10 bra 	$L__BB4_16;
	shl.b32 	%r27, %r15, 2;
	add.s32 	%r28, %r7, %r27;
	ld.shared.f32 	%f22, [%r28];
	ld.shared.f32 	%f23, [%r7];
	add.f32 	%f24, %f22, %f23;
	st.shared.f32 	[%r7], %f24;
$L__BB4_16:
	bar.sync 	0;
	setp.gt.u32 	%p11, %r33, 3;
	mov.u32 	%r33, %r15;
	@%p11 bra 	$L__BB4_14;
$L__BB4_17:
	setp.ge.s32 	%p12, %r34, %r19;
	ld.shared.f32 	%f25, [_ZZ23output_norm_gate_kernelPK6__halfS1_PKfS3_PfiiE10shared_sum];
	div.rn.f32 	%f26, %f25, %f4;
	add.f32 	%f9, %f26, 0f3727C5AC;
	@%p12 bra 	$L__BB4_20;
	mul.lo.s32 	%r16, %r19, %r1;
	cvta.to.global.u64 	%rd2, %rd6;
	cvta.to.global.u64 	%rd3, %rd7;
	cvta.to.global.u64 	%rd4, %rd8;
	cvta.to.global.u64 	%rd5, %rd9;
	rsqrt.approx.f32 	%f10, %f9;
$L__BB4_19:
	add.s32 	%r29, %r34, %r16;
	mul.wide.s32 	%rd15, %r29, 2;
	add.s64 	%rd16, %rd1, %rd15;
	ld.global.nc.u16 	%rs3, [%rd16];
	// begin inline asm
	{  cvt.f32.f16 %f27, %rs3;}

	// end inline asm
	add.s64 	%rd17, %rd2, %rd15;
	ld.global.nc.u16 	%rs4, [%rd17];
	// begin inline asm
	{  cvt.f32.f16 %f28, %rs4;}

	// end inline asm
	sub.f32 	%f29, %f27, %f5;
	mul.f32 	%f30, %f10, %f29;
	mul.wide.s32 	%rd18, %r34, 4;
	add.s64 	%rd19, %rd3, %rd18;
	ld.global.nc.f32 	%f31, [%rd19];
	add.s64 	%rd20, %rd4, %rd18;
	ld.global.nc.f32 	%f32, [%rd20];
	fma.rn.f32 	%f33, %f30, %f31, %f32;
	mul.f32 	%f34, %f28, %f33;
	mul.wide.s32 	%rd21, %r29, 4;
	add.s64 	%rd22, %rd5, %rd21;
	st.global.f32 	[%rd22], %f34;
	add.s32 	%r34, %r34, %r8;
	setp.lt.s32 	%p13, %r34, %r19;
	@%p13 bra 	$L__BB4_19;
$L__BB4_20:
	ret;

}
	// .globl	_Z23final_projection_kernelPKfPK6__halfPfiii
.visible .entry _Z23final_projection_kernelPKfPK6__halfPfiii(
	.param .u64 .ptr .align 1 _Z23final_projection_kernelPKfPK6__halfPfiii_param_0,
	.param .u64 .ptr .align 1 _Z23final_projection_kernelPKfPK6__halfPfiii_param_1,
	.param .u64 .ptr .align 1 _Z23final_projection_kernelPKfPK6__halfPfiii_param_2,
	.param .u32 _Z23final_projection_kernelPKfPK6__halfPfiii_param_3,
	.param .u32 _Z23final_projection_kernelPKfPK6__halfPfiii_param_4,
	.param .u32 _Z23final_projection_kernelPKfPK6__halfPfiii_param_5
)
{
	.reg .pred 	%p<13>;
	.reg .b16 	%rs<16>;
	.reg .b32 	%r<40>;
	.reg .b32 	%f<68>;
	.reg .b64 	%rd<53>;

	ld.param.u64 	%rd7, [_Z23final_projection_kernelPKfPK6__halfPfiii_param_0];
	ld.param.u64 	%rd8, [_Z23final_projection_kernelPKfPK6__halfPfiii_param_1];
	ld.param.u64 	%rd6, [_Z23final_projection_kernelPKfPK6__halfPfiii_param_2];
	ld.param.u32 	%r20, [_Z23final_projection_kernelPKfPK6__halfPfiii_param_3];
	ld.param.u32 	%r18, [_Z23final_projection_kernelPKfPK6__halfPfiii_param_4];
	ld.param.u32 	%r21, [_Z23final_projection_kernelPKfPK6__halfPfiii_param_5];
	cvta.to.global.u64 	%rd1, %rd8;
	cvta.to.global.u64 	%rd2, %rd7;
	mov.u32 	%r1, %ctaid.x;
	mov.u32 	%r22, %tid.x;
	mov.u32 	%r23, %ctaid.y;
	mov.u32 	%r24, %ntid.x;
	mad.lo.s32 	%r25, %r23, %r24, %r22;
	setp.ge.s32 	%p1, %r1, %r20;
	setp.ge.s32 	%p2, %r25, %r21;
	or.pred  	%p3, %p1, %p2;
	@%p3 bra 	$L__BB5_14;
	setp.lt.s32 	%p4, %r18, 1;
	mov.f32 	%f67, 0f00000000;
	@%p4 bra 	$L__BB5_13;
	mul.lo.s32 	%r3, %r18, %r1;
	and.b32  	%r4, %r18, 7;
	setp.lt.u32 	%p5, %r18, 8;
	mov.f32 	%f67, 0f00000000;
	mov.b32 	%r38, 0;
	@%p5 bra 	$L__BB5_5;
	and.b32  	%r38, %r18, 2147483640;
	neg.s32 	%r36, %r38;
	shl.b32 	%r7, %r21, 3;
	mul.wide.u32 	%rd9, %r3, 4;
	add.s64 	%rd10, %rd9, %rd2;
	add.s64 	%rd52, %rd10, 16;
	mov.f32 	%f67, 0f00000000;
	mul.wide.s32 	%rd13, %r21, 2;
	mov.u32 	%r35, %r25;
$L__BB5_4:
	.pragma "nounroll";
	ld.global.nc.f32 	%f25, [%rd52+-16];
	mul.wide.s32 	%rd11, %r35, 2;
	add.s64 	%rd12, %rd1, %rd11;
	ld.global.nc.u16 	%rs1, [%rd12];
	// begin inline asm
	{  cvt.f32.f16 %f17, %rs1;}

	// end inline asm
	fma.rn.f32 	%f26, %f25, %f17, %f67;
	ld.global.nc.f32 	%f27, [%rd52+-12];
	add.s64 	%rd14, %rd12, %rd13;
	ld.global.nc.u16 	%rs2, [%rd14];
	// begin inline asm
	{  cvt.f32.f16 %f18, %rs2;}

	// end inline asm
	fma.rn.f32 	%f28, %f27, %f18, %f26;
	ld.global.nc.f32 	%f29, [%rd52+-8];
	add.s64 	%rd15, %rd14, %rd13;
	ld.global.nc.u16 	%rs3, [%rd15];
	// begin inline asm
	{  cvt.f32.f16 %f19, %rs3;}

	// end inline asm
	fma.rn.f32 	%f30, %f29, %f19, %f28;
	ld.global.nc.f32 	%f31, [%rd52+-4];
	add.s64 	%rd16, %rd15, %rd13;
	ld.global.nc.u16 	%rs4, [%rd16];
	// begin inline asm
	{  cvt.f32.f16 %f20, %rs4;}

	// end inline asm
	fma.rn.f32 	%f32, %f31, %f20, %f30;
	ld.global.nc.f32 	%f33, [%rd52];
	add.s64 	%rd17, %rd16, %rd13;
	ld.global.nc.u16 	%rs5, [%rd17];
	// begin inline asm
	{  cvt.f32.f16 %f21, %rs5;}

	// end inline asm
	fma.rn.f32 	%f34, %f33, %f21, %f32;
	ld.global.nc.f32 	%f35, [%rd52+4];
	add.s64 	%rd18, %rd17, %rd13;
	ld.global.nc.u16 	%rs6, [%rd18];
	// begin inline asm
	{  cvt.f32.f16 %f22, %rs6;}

	// end inline asm
	fma.rn.f32 	%f36, %f35, %f22, %f34;
	ld.global.nc.f32 	%f37, [%rd52+8];
	add.s64 	%rd19, %rd18, %rd13;
	ld.global.nc.u16 	%rs7, [%rd19];
	// begin inline asm
	{  cvt.f32.f16 %f23, %rs7;}

	// end inline asm
	fma.rn.f32 	%f38, %f37, %f23, %f36;
	ld.global.nc.f32 	%f39, [%rd52+12];
	add.s64 	%rd20, %rd19, %rd13;
	ld.global.nc.u16 	%rs8, [%rd20];
	// begin inline asm
	{  cvt.f32.f16 %f24, %rs8;}

	// end inline asm
	fma.rn.f32 	%f67, %f39, %f24, %f38;
	add.s32 	%r36, %r36, 8;
	add.s32 	%r35, %r35, %r7;
	add.s64 	%rd52, %rd52, 32;
	setp.ne.s32 	%p6, %r36, 0;
	@%p6 bra 	$L__BB5_4;
$L__BB5_5:
	setp.eq.s32 	%p7, %r4, 0;
	@%p7 bra 	$L__BB5_13;
	and.b32  	%r13, %r18, 3;
	setp.lt.u32 	%p8, %r4, 4;
	@%p8 bra 	$L__BB5_8;
	add.s32 	%r27, %r38, %r3;
	mul.wide.u32 	%rd21, %r27, 4;
	add.s64 	%rd22, %rd2, %rd21;
	ld.global.nc.f32 	%f45, [%rd22];
	mad.lo.s32 	%r28, %r38, %r21, %r25;
	mul.wide.s32 	%rd23, %r28, 2;
	add.s64 	%rd24, %rd1, %rd23;
	ld.global.nc.u16 	%rs9, [%rd24];
	// begin inline asm
	{  cvt.f32.f16 %f41, %rs9;}

	// end inline asm
	fma.rn.f32 	%f46, %f45, %f41, %f67;
	cvt.u64.u32 	%rd25, %r3;
	cvt.u64.u32 	%rd26, %r38;
	add.s64 	%rd27, %rd26, %rd25;
	shl.b64 	%rd28, %rd27, 2;
	add.s64 	%rd29, %rd2, %rd28;
	ld.global.nc.f32 	%f47, [%rd29+4];
	mul.wide.s32 	%rd30, %r21, 2;
	add.s64 	%rd31, %rd24, %rd30;
	ld.global.nc.u16 	%rs10, [%rd31];
	// begin inline asm
	{  cvt.f32.f16 %f42, %rs10;}

	// end inline asm
	fma.rn.f32 	%f48, %f47, %f42, %f46;
	ld.global.nc.f32 	%f49, [%rd29+8];
	add.s64 	%rd32, %rd31, %rd30;
	ld.global.nc.u16 	%rs11, [%rd32];
	// begin inline asm
	{  cvt.f32.f16 %f43, %rs11;}

	// end inline asm
	fma.rn.f32 	%f50, %f49, %f43, %f48;
	ld.global.nc.f32 	%f51, [%rd29+12];
	add.s64 	%rd33, %rd32, %rd30;
	ld.global.nc.u16 	%rs12, [%rd33];
	// begin inline asm
	{  cvt.f32.f16 %f44, %rs12;}

	// end inline asm
	fma.rn.f32 	%f67, %f51, %f44, %f50;
	add.s32 	%r38, %r38, 4;
$L__BB5_8:
	setp.eq.s32 	%p9, %r13, 0;
	@%p9 bra 	$L__BB5_13;
	setp.eq.s32 	%p10, %r13, 1;
	@%p10 bra 	$L__BB5_11;
	add.s32 	%r29, %r38, %r3;
	mul.wide.u32 	%rd34, %r29, 4;
	add.s64 	%rd35, %rd2, %rd34;
	ld.global.nc.f32 	%f55, [%rd35];
	mad.lo.s32 	%r30, %r38, %r21, %r25;
	mul.wide.s32 	%rd36, %r30, 2;
	add.s64 	%rd37, %rd1, %rd36;
	ld.global.nc.u16 	%rs13, [%rd37];
	// begin inline asm
	{  cvt.f32.f16 %f53, %rs13;}

	// end inline asm
	fma.rn.f32 	%f56, %f55, %f53, %f67;
	cvt.u64.u32 	%rd38, %r3;
	cvt.u64.u32 	%rd39, %r38;
	add.s64 	%rd40, %rd39, %rd38;
	shl.b64 	%rd41, %rd40, 2;
	add.s64 	%rd42, %rd2, %rd41;
	ld.global.nc.f32 	%f57, [%rd42+4];
	mul.wide.s32 	%rd43, %r21, 2;
	add.s64 	%rd44, %rd37, %rd43;
	ld.global.nc.u16 	%rs14, [%rd44];
	// begin inline asm
	{  cvt.f32.f16 %f54, %rs14;}

	// end inline asm
	fma.rn.f32 	%f67, %f57, %f54, %f56;
	add.s32 	%r38, %r38, 2;
$L__BB5_11:
	and.b32  	%r31, %r18, 1;
	setp.eq.b32 	%p11, %r31, 1;
	not.pred 	%p12, %p11;
	@%p12 bra 	$L__BB5_13;
	add.s32 	%r32, %r38, %r3;
	mul.wide.u32 	%rd45, %r32, 4;
	add.s64 	%rd46, %rd2, %rd45;
	ld.global.nc.f32 	%f59, [%rd46];
	mad.lo.s32 	%r33, %r38, %r21, %r25;
	mul.wide.s32 	%rd47, %r33, 2;
	add.s64 	%rd48, %rd1, %rd47;
	ld.global.nc.u16 	%rs15, [%rd48];
	// begin inline asm
	{  cvt.f32.f16 %f58, %rs15;}

	// end inline asm
	fma.rn.f32 	%f67, %f59, %f58, %f67;
$L__BB5_13:
	mad.lo.s32 	%r34, %r21, %r1, %r25;
	cvta.to.global.u64 	%rd49, %rd6;
	mul.wide.u32 	%rd50, %r34, 4;
	add.s64 	%rd51, %rd49, %rd50;
	st.global.f32 	[%rd51], %f67;
$L__BB5_14:
	ret;

}
	// .globl	sigmoid_only_kernel
.visible .entry sigmoid_only_kernel(
	.param .u64 .ptr .align 1 sigmoid_only_kernel_param_0,
	.param .u64 .ptr .align 1 sigmoid_only_kernel_param_1,
	.param .u32 sigmoid_only_kernel_param_2
)
{
	.reg .pred 	%p<2>;
	.reg .b16 	%rs<3>;
	.reg .b32 	%r<8>;
	.reg .b32 	%f<15>;
	.reg .b64 	%rd<8>;

	ld.param.u64 	%rd1, [sigmoid_only_kernel_param_0];
	ld.param.u64 	%rd2, [sigmoid_only_kernel_param_1];
	ld.param.u32 	%r2, [sigmoid_only_kernel_param_2];
	mov.u32 	%r3, %ctaid.x;
	mov.u32 	%r4, %ntid.x;
	mov.u32 	%r5, %tid.x;
	mad.lo.s32 	%r1, %r3, %r4, %r5;
	setp.ge.s32 	%p1, %r1, %r2;
	@%p1 bra 	$L__BB6_2;
	cvta.to.global.u64 	%rd3, %rd1;
	cvta.to.global.u64 	%rd4, %rd2;
	mul.wide.s32 	%rd5, %r1, 2;
	add.s64 	%rd6, %rd3, %rd5;
	ld.global.nc.u16 	%rs1, [%rd6];
	// begin inline asm
	{  cvt.f32.f16 %f1, %rs1;}

	// end inline asm
	fma.rn.f32 	%f3, %f1, 0fBBBB989D, 0f3F000000;
	cvt.sat.f32.f32 	%f4, %f3;
	mov.f32 	%f5, 0f4B400001;
	mov.f32 	%f6, 0f437C0000;
	fma.rm.f32 	%f7, %f4, %f6, %f5;
	add.f32 	%f8, %f7, 0fCB40007F;
	neg.f32 	%f9, %f8;
	fma.rn.f32 	%f10, %f1, 0fBFB8AA3B, %f9;
	fma.rn.f32 	%f11, %f1, 0fB2A57060, %f10;
	mov.b32 	%r6, %f7;
	shl.b32 	%r7, %r6, 23;
	mov.b32 	%f12, %r7;
	ex2.approx.ftz.f32 	%f13, %f11;
	fma.rn.f32 	%f14, %f13, %f12, 0f3F800000;
	rcp.rn.f32 	%f2, %f14;
	// begin inline asm
	{  cvt.rn.f16.f32 %rs2, %f2;}

	// end inline asm
	add.s64 	%rd7, %rd4, %rd5;
	st.global.u16 	[%rd7], %rs2;
$L__BB6_2:
	ret;

}
	// .globl	reshape_HBNN_to_BHNN_kernel
.visible .entry reshape_HBNN_to_BHNN_kernel(
	.param .u64 .ptr .align 1 reshape_HBNN_to_BHNN_kernel_param_0,
	.param .u64 .ptr .align 1 reshape_HBNN_to_BHNN_kernel_param_1,
	.param .u32 reshape_HBNN_to_BHNN_kernel_param_2,
	.param .u32 reshape_HBNN_to_BHNN_kernel_param_3,
	.param .u32 reshape_HBNN_to_BHNN_kernel_param_4
)
{
	.reg .pred 	%p<2>;
	.reg .b16 	%rs<2>;
	.reg .b32 	%r<24>;
	.reg .b64 	%rd<9>;

	ld.param.u64 	%rd1, [reshape_HBNN_to_BHNN_kernel_param_0];
	ld.param.u64 	%rd2, [reshape_HBNN_to_BHNN_kernel_param_1];
	ld.param.u32 	%r2, [reshape_HBNN_to_BHNN_kernel_param_2];
	ld.param.u32 	%r3, [reshape_HBNN_to_BHNN_kernel_param_3];
	ld.param.u32 	%r4, [reshape_HBNN_to_BHNN_kernel_param_4];
	mov.u32 	%r5, %ctaid.x;
	mov.u32 	%r6, %ntid.x;
	mov.u32 	%r7, %tid.x;
	mad.lo.s32 	%r1, %r5, %r6, %r7;
	mul.lo.s32 	%r8, %r3, %r2;
	mul.lo.s32 	%r9, %r8, %r4;
	mul.lo.s32 	%r10, %r9, %r4;
	setp.ge.s32 	%p1, %r1, %r10;
	@%p1 bra 	$L__BB7_2;
	cvta.to.global.u64 	%rd3, %rd1;
	cvta.to.global.u64 	%rd4, %rd2;
	div.s32 	%r11, %r1, %r4;
	mul.lo.s32 	%r12, %r11, %r4;
	sub.s32 	%r13, %r1, %r12;
	rem.s32 	%r14, %r11, %r4;
	mul.lo.s32 	%r15, %r4, %r4;
	div.s32 	%r16, %r1, %r15;
	rem.s32 	%r17, %r16, %r3;
	mul.lo.s32 	%r18, %r15, %r3;
	div.s32 	%r19, %r1, %r18;
	mul.lo.s32 	%r20, %r4, %r2;
	mad.lo.s32 	%r21, %r20, %r17, %r14;
	mad.lo.s32 	%r22, %r19, %r15, %r13;
	mad.lo.s32 	%r23, %r21, %r4, %r22;
	mul.wide.s32 	%rd5, %r1, 2;
	add.s64 	%rd6, %rd4, %rd5;
	mul.wide.s32 	%rd7, %r23, 2;
	add.s64 	%rd8, %rd3, %rd7;
	ld.global.nc.u16 	%rs1, [%rd8];
	st.global.u16 	[%rd6], %rs1;
$L__BB7_2:
	ret;

}
	// .globl	reshape_BHNN_to_BNNH_kernel
.visible .entry reshape_BHNN_to_BNNH_kernel(
	.param .u64 .ptr .align 1 reshape_BHNN_to_BNNH_kernel_param_0,
	.param .u64 .ptr .align 1 reshape_BHNN_to_BNNH_kernel_param_1,
	.param .u32 reshape_BHNN_to_BNNH_kernel_param_2,
	.param .u32 reshape_BHNN_to_BNNH_kernel_param_3,
	.param .u32 reshape_BHNN_to_BNNH_kernel_param_4
)
{
	.reg .pred 	%p<2>;
	.reg .b16 	%rs<2>;
	.reg .b32 	%r<24>;
	.reg .b64 	%rd<9>;

	ld.param.u64 	%rd1, [reshape_BHNN_to_BNNH_kernel_param_0];
	ld.param.u64 	%rd2, [reshape_BHNN_to_BNNH_kernel_param_1];
	ld.param.u32 	%r4, [reshape_BHNN_to_BNNH_kernel_param_2];
	ld.param.u32 	%r2, [reshape_BHNN_to_BNNH_kernel_param_3];
	ld.param.u32 	%r3, [reshape_BHNN_to_BNNH_kernel_param_4];
	mov.u32 	%r5, %ctaid.x;
	mov.u32 	%r6, %ntid.x;
	mov.u32 	%r7, %tid.x;
	mad.lo.s32 	%r1, %r5, %r6, %r7;
	mul.lo.s32 	%r8, %r2, %r4;
	mul.lo.s32 	%r9, %r8, %r3;
	mul.lo.s32 	%r10, %r9, %r3;
	setp.ge.s32 	%p1, %r1, %r10;
	@%p1 bra 	$L__BB8_2;
	cvta.to.global.u64 	%rd3, %rd1;
	cvta.to.global.u64 	%rd4, %rd2;
	div.s32 	%r11, %r1, %r2;
	mul.lo.s32 	%r12, %r11, %r2;
	sub.s32 	%r13, %r1, %r12;
	rem.s32 	%r14, %r11, %r3;
	mul.lo.s32 	%r15, %r3, %r2;
	div.s32 	%r16, %r1, %r15;
	rem.s32 	%r17, %r16, %r3;
	mul.lo.s32 	%r18, %r15, %r3;
	rem.s32 	%r19, %r1, %r18;
	mad.lo.s32 	%r20, %r13, %r3, %r17;
	add.s32 	%r21, %r14, %r1;
	sub.s32 	%r22, %r21, %r19;
	mad.lo.s32 	%r23, %r20, %r3, %r22;
	mul.wide.s32 	%rd5, %r1, 2;
	add.s64 	%rd6, %rd4, %rd5;
	mul.wide.s32 	%rd7, %r23, 2;
	add.s64 	%rd8, %rd3, %rd7;
	ld.global.nc.u16 	%rs1, [%rd8];
	st.global.u16 	[%rd6], %rs1;
$L__BB8_2:
	ret;

}
	// .globl	reshape_HBNN_to_BNNH_kernel
.visible .entry reshape_HBNN_to_BNNH_kernel(
	.param .u64 .ptr .align 1 reshape_HBNN_to_BNNH_kernel_param_0,
	.param .u64 .ptr .align 1 reshape_HBNN_to_BNNH_kernel_param_1,
	.param .u32 reshape_HBNN_to_BNNH_kernel_param_2,
	.param .u32 reshape_HBNN_to_BNNH_kernel_param_3,
	.param .u32 reshape_HBNN_to_BNNH_kernel_param_4
)
{
	.reg .pred 	%p<2>;
	.reg .b16 	%rs<2>;
	.reg .b32 	%r<23>;
	.reg .b64 	%rd<9>;

	ld.param.u64 	%rd1, [reshape_HBNN_to_BNNH_kernel_param_0];
	ld.param.u64 	%rd2, [reshape_HBNN_to_BNNH_kernel_param_1];
	ld.param.u32 	%r2, [reshape_HBNN_to_BNNH_kernel_param_2];
	ld.param.u32 	%r3, [reshape_HBNN_to_BNNH_kernel_param_3];
	ld.param.u32 	%r4, [reshape_HBNN_to_BNNH_kernel_param_4];
	mov.u32 	%r5, %ctaid.x;
	mov.u32 	%r6, %ntid.x;
	mov.u32 	%r7, %tid.x;
	mad.lo.s32 	%r1, %r5, %r6, %r7;
	mul.lo.s32 	%r8, %r3, %r2;
	mul.lo.s32 	%r9, %r8, %r4;
	mul.lo.s32 	%r10, %r9, %r4;
	setp.ge.s32 	%p1, %r1, %r10;
	@%p1 bra 	$L__BB9_2;
	cvta.to.global.u64 	%rd3, %rd1;
	cvta.to.global.u64 	%rd4, %rd2;
	div.s32 	%r11, %r1, %r3;
	mul.lo.s32 	%r12, %r11, %r3;
	sub.s32 	%r13, %r1, %r12;
	rem.s32 	%r14, %r11, %r4;
	mul.lo.s32 	%r15, %r4, %r3;
	div.s32 	%r16, %r1, %r15;
	rem.s32 	%r17, %r16, %r4;
	mul.lo.s32 	%r18, %r15, %r4;
	div.s32 	%r19, %r1, %r18;
	mad.lo.s32 	%r20, %r13, %r2, %r19;
	mad.lo.s32 	%r21, %r20, %r4, %r17;
	mad.lo.s32 	%r22, %r21, %r4, %r14;
	mul.wide.s32 	%rd5, %r1, 2;
	add.s64 	%rd6, %rd4, %rd5;
	mul.wide.s32 	%rd7, %r22, 2;
	add.s64 	%rd8, %rd3, %rd7;
	ld.global.nc.u16 	%rs1, [%rd8];
	st.global.u16 	[%rd6], %rs1;
$L__BB9_2:
	ret;

}
	// .globl	transpose_M_5H_kernel
.visible .entry transpose_M_5H_kernel(
	.param .u64 .ptr .align 1 transpose_M_5H_kernel_param_0,
	.param .u64 .ptr .align 1 transpose_M_5H_kernel_param_1,
	.param .u32 transpose_M_5H_kernel_param_2,
	.param .u32 transpose_M_5H_kernel_param_3
)
{
	.reg .pred 	%p<4>;
	.reg .b16 	%rs<2>;
	.reg .b32 	%r<16>;
	.reg .b64 	%rd<9>;

	ld.param.u64 	%rd1, [transpose_M_5H_kernel_param_0];
	ld.param.u64 	%rd2, [transpose_M_5H_kernel_param_1];
	ld.param.u32 	%r4, [transpose_M_5H_kernel_param_2];
	ld.param.u32 	%r5, [transpose_M_5H_kernel_param_3];
	mov.u32 	%r7, %ctaid.x;
	mov.u32 	%r8, %ntid.x;
	mov.u32 	%r9, %tid.x;
	mad.lo.s32 	%r1, %r7, %r8, %r9;
	mov.u32 	%r10, %ctaid.y;
	mov.u32 	%r11, %ntid.y;
	mov.u32 	%r12, %tid.y;
	mad.lo.s32 	%r13, %r10, %r11, %r12;
	mul.lo.s32 	%r3, %r5, 5;
	setp.ge.s32 	%p1, %r1, %r4;
	setp.ge.s32 	%p2, %r13, %r3;
	or.pred  	%p3, %p1, %p2;
	@%p3 bra 	$L__BB10_2;
	cvta.to.global.u64 	%rd3, %rd1;
	cvta.to.global.u64 	%rd4, %rd2;
	mad.lo.s32 	%r14, %r4, %r13, %r1;
	mul.wide.s32 	%rd5, %r14, 2;
	add.s64 	%rd6, %rd4, %rd5;
	mad.lo.s32 	%r15, %r3, %r1, %r13;
	mul.wide.s32 	%rd7, %r15, 2;
	add.s64 	%rd8, %rd3, %rd7;
	ld.global.nc.u16 	%rs1, [%rd8];
	st.global.u16 	[%rd6], %rs1;
$L__BB10_2:
	ret;

}


// ===== COMPILED SASS (sm_100) =====

	.target	sm_100

	.elftype	@"ET_EXEC"


//--------------------- .note.nv.tkinfo           --------------------------
	.section	.note.nv.tkinfo,"",@"SHT_NOTE"
	.sectionflags	@"SHF_NOTE_NV_TKINFO"
	.tkinfo
        /*0018*/ 	.word	0x00000002
        /*0030*/ 	.string	""
        /*0030*/ 	.string	"ptxas"
        /*0030*/ 	.string	"Cuda compilation tools, release 13.0, V13.0.88"
        /*0030*/ 	.string	"Build cuda_13.0.r13.0/compiler.36424714_0"
        /*0030*/ 	.string	"-arch sm_100 -m 64 "



//--------------------- .note.nv.cuinfo           --------------------------
	.section	.note.nv.cuinfo,"",@"SHT_NOTE"
	.sectionflags	@"SHF_NOTE_NV_CUINFO"
        /*0018*/ 	.short	0x0002
        /*001a*/ 	.short	0x0064
        /*001c*/ 	.short	0x0082
	.zero		2


//--------------------- .nv.info                  --------------------------
	.section	.nv.info,"",@"SHT_CUDA_INFO"
	.align	4


	//----- nvinfo : EIATTR_REGCOUNT
	.align		4
        /*0000*/ 	.byte	0x04, 0x2f
        /*0002*/ 	.short	(.L_1 - .L_0)
	.align		4
.L_0:
        /*0004*/ 	.word	index@(_Z23simple_layernorm_kernelPKfS0_S0_Pfii)
        /*0008*/ 	.word	0x0000001a


	//----- nvinfo : EIATTR_FRAME_SIZE
	.align		4
.L_1:
        /*000c*/ 	.byte	0x04, 0x11
        /*000e*/ 	.short	(.L_3 - .L_2)
	.align		4
.L_2:
        /*0010*/ 	.word	index@($__internal_3_$__cuda_sm3x_div_rn_noftz_f32_slowpath)
        /*0014*/ 	.word	0x00000000


	//----- nvinfo : EIATTR_FRAME_SIZE
	.align		4
.L_3:
        /*0018*/ 	.byte	0x04, 0x11
        /*001a*/ 	.short	(.L_5 - .L_4)
	.align		4
.L_4:
        /*001c*/ 	.word	index@(_Z23simple_layernorm_kernelPKfS0_S0_Pfii)
        /*0020*/ 	.word	0x00000000


	//----- nvinfo : EIATTR_REGCOUNT
	.align		4
.L_5:
        /*0024*/ 	.byte	0x04, 0x2f
        /*0026*/ 	.short	(.L_7 - .L_6)
	.align		4
.L_6:
        /*0028*/ 	.word	index@(_Z20simple_matmul_kernelPKfPK6__halfPS1_iii)
        /*002c*/ 	.word	0x00000020


	//----- nvinfo : EIATTR_FRAME_SIZE
	.align		4
.L_7:
        /*0030*/ 	.byte	0x04, 0x11
        /*0032*/ 	.short	(.L_9 - .L_8)
	.align		4
.L_8:
        /*0034*/ 	.word	index@(_Z20simple_matmul_kernelPKfPK6__halfPS1_iii)
        /*0038*/ 	.word	0x00000000


	//----- nvinfo : EIATTR_REGCOUNT
	.align		4
.L_9:
        /*003c*/ 	.byte	0x04, 0x2f
        /*003e*/ 	.short	(.L_11 - .L_10)
	.align		4
.L_10:
        /*0040*/ 	.word	index@(_Z20simple_gating_kernelPK6__halfS1_PKfPS_iib)
        /*0044*/ 	.word	0x0000000f


	//----- nvinfo : EIATTR_FRAME_SIZE
	.align		4
.L_11:
        /*0048*/ 	.byte	0x04, 0x11
        /*004a*/ 	.short	(.L_13 - .L_12)
	.align		4
.L_12:
        /*004c*/ 	.word	index@($__internal_2_$__cuda_sm20_rcp_rn_f32_slowpath)
        /*0050*/ 	.word	0x00000000


	//----- nvinfo : EIATTR_FRAME_SIZE
	.align		4
.L_13:
        /*0054*/ 	.byte	0x04, 0x11
        /*0056*/ 	.short	(.L_15 - .L_14)
	.align		4
.L_14:
        /*0058*/ 	.word	index@(_Z20simple_gating_kernelPK6__halfS1_PKfPS_iib)
        /*005c*/ 	.word	0x00000000


	//----- nvinfo : EIATTR_REGCOUNT
	.align		4
.L_15:
        /*0060*/ 	.byte	0x04, 0x2f
        /*0062*/ 	.short	(.L_17 - .L_16)
	.align		4
.L_16:
        /*0064*/ 	.word	index@(_Z13einsum_kernelPK6__halfS1_PS_ii)
        /*0068*/ 	.word	0x00000060


	//----- nvinfo : EIATTR_FRAME_SIZE
	.align		4
.L_17:
        /*006c*/ 	.byte	0x04, 0x11
        /*006e*/ 	.short	(.L_19 - .L_18)
	.align		4
.L_18:
        /*0070*/ 	.word	index@(_Z13einsum_kernelPK6__halfS1_PS_ii)
        /*0074*/ 	.word	0x00000000


	//----- nvinfo : EIATTR_REGCOUNT
	.align		4
.L_19:
        /*0078*/ 	.byte	0x04, 0x2f
        /*007a*/ 	.short	(.L_21 - .L_20)
	.align		4
.L_20:
        /*007c*/ 	.word	index@(_Z23output_norm_gate_kernelPK6__halfS1_PKfS3_Pfii)
        /*0080*/ 	.word	0x0000001c


	//----- nvinfo : EIATTR_FRAME_SIZE
	.align		4
.L_21:
        /*0084*/ 	.byte	0x04, 0x11
        /*0086*/ 	.short	(.L_23 - .L_22)
	.align		4
.L_22:
        /*0088*/ 	.word	index@($__internal_1_$__cuda_sm3x_div_rn_noftz_f32_slowpath)
        /*008c*/ 	.word	0x00000000


	//----- nvinfo : EIATTR_FRAME_SIZE
	.align		4
.L_23:
        /*0090*/ 	.byte	0x04, 0x11
        /*0092*/ 	.short	(.L_25 - .L_24)
	.align		4
.L_24:
        /*0094*/ 	.word	index@(_Z23output_norm_gate_kernelPK6__halfS1_PKfS3_Pfii)
        /*0098*/ 	.word	0x00000000


	//----- nvinfo : EIATTR_REGCOUNT
	.align		4
.L_25:
        /*009c*/ 	.byte	0x04, 0x2f
        /*009e*/ 	.short	(.L_27 - .L_26)
	.align		4
.L_26:
        /*00a0*/ 	.word	index@(_Z23final_projection_kernelPKfPK6__halfPfiii)
        /*00a4*/ 	.word	0x00000020


	//----- nvinfo : EIATTR_FRAME_SIZE
	.align		4
.L_27:
        /*00a8*/ 	.byte	0x04, 0x11
        /*00aa*/ 	.short	(.L_29 - .L_28)
	.align		4
.L_28:
        /*00ac*/ 	.word	index@(_Z23final_projection_kernelPKfPK6__halfPfiii)
        /*00b0*/ 	.word	0x00000000


	//----- nvinfo : EIATTR_REGCOUNT
	.align		4
.L_29:
        /*00b4*/ 	.byte	0x04, 0x2f
        /*00b6*/ 	.short	(.L_31 - .L_30)
	.align		4
.L_30:
        /*00b8*/ 	.word	index@(sigmoid_only_kernel)
        /*00bc*/ 	.word	0x0000000e


	//----- nvinfo : EIATTR_FRAME_SIZE
	.align		4
.L_31:
        /*00c0*/ 	.byte	0x04, 0x11
        /*00c2*/ 	.short	(.L_33 - .L_32)
	.align		4
.L_32:
        /*00c4*/ 	.word	index@($__internal_0_$__cuda_sm20_rcp_rn_f32_slowpath)
        /*00c8*/ 	.word	0x00000000


	//----- nvinfo : EIATTR_FRAME_SIZE
	.align		4
.L_33:
        /*00cc*/ 	.byte	0x04, 0x11
        /*00ce*/ 	.short	(.L_35 - .L_34)
	.align		4
.L_34:
        /*00d0*/ 	.word	index@(sigmoid_only_kernel)
        /*00d4*/ 	.word	0x00000000


	//----- nvinfo : EIATTR_REGCOUNT
	.align		4
.L_35:
        /*00d8*/ 	.byte	0x04, 0x2f
        /*00da*/ 	.short	(.L_37 - .L_36)
	.align		4
.L_36:
        /*00dc*/ 	.word	index@(reshape_HBNN_to_BHNN_kernel)
        /*00e0*/ 	.word	0x00000019


	//----- nvinfo : EIATTR_FRAME_SIZE
	.align		4
.L_37:
        /*00e4*/ 	.byte	0x04, 0x11
        /*00e6*/ 	.short	(.L_39 - .L_38)
	.align		4
.L_38:
        /*00e8*/ 	.word	index@(reshape_HBNN_to_BHNN_kernel)
        /*00ec*/ 	.word	0x00000000


	//----- nvinfo : EIATTR_REGCOUNT
	.align		4
.L_39:
        /*00f0*/ 	.byte	0x04, 0x2f
        /*00f2*/ 	.short	(.L_41 - .L_40)
	.align		4
.L_40:
        /*00f4*/ 	.word	index@(reshape_BHNN_to_BNNH_kernel)
        /*00f8*/ 	.word	0x00000014


	//----- nvinfo : EIATTR_FRAME_SIZE
	.align		4
.L_41:
        /*00fc*/ 	.byte	0x04, 0x11
        /*00fe*/ 	.short	(.L_43 - .L_42)
	.align		4
.L_42:
        /*0100*/ 	.word	index@(reshape_BHNN_to_BNNH_kernel)
        /*0104*/ 	.word	0x00000000


	//----- nvinfo : EIATTR_REGCOUNT
	.align		4
.L_43:
        /*0108*/ 	.byte	0x04, 0x2f
        /*010a*/ 	.short	(.L_45 - .L_44)
	.align		4
.L_44:
        /*010c*/ 	.word	index@(reshape_HBNN_to_BNNH_kernel)
        /*0110*/ 	.word	0x00000016


	//----- nvinfo : EIATTR_FRAME_SIZE
	.align		4
.L_45:
        /*0114*/ 	.byte	0x04, 0x11
        /*0116*/ 	.short	(.L_47 - .L_46)
	.align		4
.L_46:
        /*0118*/ 	.word	index@(reshape_HBNN_to_BNNH_kernel)
        /*011c*/ 	.word	0x00000000


	//----- nvinfo : EIATTR_REGCOUNT
	.align		4
.L_47:
        /*0120*/ 	.byte	0x04, 0x2f
        /*0122*/ 	.short	(.L_49 - .L_48)
	.align		4
.L_48:
        /*0124*/ 	.word	index@(transpose_M_5H_kernel)
        /*0128*/ 	.word	0x0000000a


	//----- nvinfo : EIATTR_FRAME_SIZE
	.align		4
.L_49:
        /*012c*/ 	.byte	0x04, 0x11
        /*012e*/ 	.short	(.L_51 - .L_50)
	.align		4
.L_50:
        /*0130*/ 	.word	index@(transpose_M_5H_kernel)
        /*0134*/ 	.word	0x00000000


	//----- nvinfo : EIATTR_MIN_STACK_SIZE
	.align		4
.L_51:
        /*0138*/ 	.byte	0x04, 0x12
        /*013a*/ 	.short	(.L_53 - .L_52)
	.align		4
.L_52:
        /*013c*/ 	.word	index@(transpose_M_5H_kernel)
        /*0140*/ 	.word	0x00000000


	//----- nvinfo : EIATTR_MIN_STACK_SIZE
	.align		4
.L_53:
        /*0144*/ 	.byte	0x04, 0x12
        /*0146*/ 	.short	(.L_55 - .L_54)
	.align		4
.L_54:
        /*0148*/ 	.word	index@(reshape_HBNN_to_BNNH_kernel)
        /*014c*/ 	.word	0x00000000


	//----- nvinfo : EIATTR_MIN_STACK_SIZE
	.align		4
.L_55:
        /*0150*/ 	.byte	0x04, 0x12
        /*0152*/ 	.short	(.L_57 - .L_56)
	.align		4
.L_56:
        /*0154*/ 	.word	index@(reshape_BHNN_to_BNNH_kernel)
        /*0158*/ 	.word	0x00000000


	//----- nvinfo : EIATTR_MIN_STACK_SIZE
	.align		4
.L_57:
        /*015c*/ 	.byte	0x04, 0x12
        /*015e*/ 	.short	(.L_59 - .L_58)
	.align		4
.L_58:
        /*0160*/ 	.word	index@(reshape_HBNN_to_BHNN_kernel)
        /*0164*/ 	.word	0x00000000


	//----- nvinfo : EIATTR_MIN_STACK_SIZE
	.align		4
.L_59:
        /*0168*/ 	.byte	0x04, 0x12
        /*016a*/ 	.short	(.L_61 - .L_60)
	.align		4
.L_60:
        /*016c*/ 	.word	index@(sigmoid_only_kernel)
        /*0170*/ 	.word	0x00000000


	//----- nvinfo : EIATTR_MIN_STACK_SIZE
	.align		4
.L_61:
        /*0174*/ 	.byte	0x04, 0x12
        /*0176*/ 	.short	(.L_63 - .L_62)
	.align		4
.L_62:
        /*0178*/ 	.word	index@(_Z23final_projection_kernelPKfPK6__halfPfiii)
        /*017c*/ 	.word	0x00000000


	//----- nvinfo : EIATTR_MIN_STACK_SIZE
	.align		4
.L_63:
        /*0180*/ 	.byte	0x04, 0x12
        /*0182*/ 	.short	(.L_65 - .L_64)
	.align		4
.L_64:
        /*0184*/ 	.word	index@(_Z23output_norm_gate_kernelPK6__halfS1_PKfS3_Pfii)
        /*0188*/ 	.word	0x00000000


	//----- nvinfo : EIATTR_MIN_STACK_SIZE
	.align		4
.L_65:
        /*018c*/ 	.byte	0x04, 0x12
        /*018e*/ 	.short	(.L_67 - .L_66)
	.align		4
.L_66:
        /*0190*/ 	.word	index@(_Z13einsum_kernelPK6__halfS1_PS_ii)
        /*0194*/ 	.word	0x00000000


	//----- nvinfo : EIATTR_MIN_STACK_SIZE
	.align		4
.L_67:
        /*0198*/ 	.byte	0x04, 0x12
        /*019a*/ 	.short	(.L_69 - .L_68)
	.align		4
.L_68:
        /*019c*/ 	.word	index@(_Z20simple_gating_kernelPK6__halfS1_PKfPS_iib)
        /*01a0*/ 	.word	0x00000000


	//----- nvinfo : EIATTR_MIN_STACK_SIZE
	.align		4
.L_69:
        /*01a4*/ 	.byte	0x04, 0x12
        /*01a6*/ 	.short	(.L_71 - .L_70)
	.align		4
.L_70:
        /*01a8*/ 	.word	index@(_Z20simple_matmul_kernelPKfPK6__halfPS1_iii)
        /*01ac*/ 	.word	0x00000000


	//----- nvinfo : EIATTR_MIN_STACK_SIZE
	.align		4
.L_71:
        /*01b0*/ 	.byte	0x04, 0x12
        /*01b2*/ 	.short	(.L_73 - .L_72)
	.align		4
.L_72:
        /*01b4*/ 	.word	index@(_Z23simple_layernorm_kernelPKfS0_S0_Pfii)
        /*01b8*/ 	.word	0x00000000
.L_73:


//--------------------- .nv.compat                --------------------------
	.section	.nv.compat,"",@"SHT_CUDA_COMPAT_INFO"
	.align	4
        /*0000*/ 	.byte	0x02, 0x09, 0x00, 0x00, 0x02, 0x02, 0x01, 0x00, 0x02, 0x05, 0x05, 0x00, 0x03, 0x07, 0x01, 0x01
        /*0010*/ 	.byte	0x02, 0x03, 0x00, 0x00, 0x02, 0x06, 0x01, 0x00, 0x04, 0x0b, 0x08, 0x00, 0x01, 0x00, 0x00, 0x00
        /*0020*/ 	.byte	0x00, 0x00, 0x00, 0x00


//--------------------- .nv.info.transpose_M_5H_kernel --------------------------
	.section	.nv.info.transpose_M_5H_kernel,"",@"SHT_CUDA_INFO"
	.sectionflags	@""
	.align	4


	//----- nvinfo : EIATTR_CUDA_API_VERSION
	.align		4
        /*0000*/ 	.byte	0x04, 0x37
        /*0002*/ 	.short	(.L_75 - .L_74)
.L_74:
        /*0004*/ 	.word	0x00000082


	//----- nvinfo : EIATTR_KPARAM_INFO
	.align		4
.L_75:
        /*0008*/ 	.byte	0x04, 0x17
        /*000a*/ 	.short	(.L_77 - .L_76)
.L_76:
        /*000c*/ 	.word	0x00000000
        /*0010*/ 	.short	0x0003
        /*0012*/ 	.short	0x0014
        /*0014*/ 	.byte	0x00, 0xf0, 0x11, 0x00


	//----- nvinfo : EIATTR_KPARAM_INFO
	.align		4
.L_77:
        /*0018*/ 	.byte	0x04, 0x17
        /*001a*/ 	.short	(.L_79 - .L_78)
.L_78:
        /*001c*/ 	.word	0x00000000
        /*0020*/ 	.short	0x0002
        /*0022*/ 	.short	0x0010
        /*0024*/ 	.byte	0x00, 0xf0, 0x11, 0x00


	//----- nvinfo : EIATTR_KPARAM_INFO
	.align		4
.L_79:
        /*0028*/ 	.byte	0x04, 0x17
        /*002a*/ 	.short	(.L_81 - .L_80)
.L_80:
        /*002c*/ 	.word	0x00000000
        /*0030*/ 	.short	0x0001
        /*0032*/ 	.short	0x0008
        /*0034*/ 	.byte	0x00, 0xf5, 0x21, 0x00


	//----- nvinfo : EIATTR_KPARAM_INFO
	.align		4
.L_81:
        /*0038*/ 	.byte	0x04, 0x17
        /*003a*/ 	.short	(.L_83 - .L_82)
.L_82:
        /*003c*/ 	.word	0x00000000
        /*0040*/ 	.short	0x0000
        /*0042*/ 	.short	0x0000
        /*0044*/ 	.byte	0x00, 0xf5, 0x21, 0x00


	//----- nvinfo : EIATTR_SPARSE_MMA_MASK
	.align		4
.L_83:
        /*0048*/ 	.byte	0x03, 0x50
        /*004a*/ 	.short	0x0000


	//----- nvinfo : EIATTR_MAXREG_COUNT
	.align		4
        /*004c*/ 	.byte	0x03, 0x1b
        /*004e*/ 	.short	0x00ff


	//----- nvinfo : EIATTR_MERCURY_ISA_VERSION
	.align		4
        /*0050*/ 	.byte	0x03, 0x5f
        /*0052*/ 	.short	0x0101


	//----- nvinfo : EIATTR_VRC_CTA_INIT_COUNT
	.align		4
        /*0054*/ 	.byte	0x02, 0x4a
	.zero		1
	.zero		1


	//----- nvinfo : EIATTR_EXIT_INSTR_OFFSETS
	.align		4
        /*0058*/ 	.byte	0x04, 0x1c
        /*005a*/ 	.short	(.L_85 - .L_84)


	//   ....[0]....
.L_84:
        /*005c*/ 	.word	0x000000d0


	//   ....[1]....
        /*0060*/ 	.word	0x00000170


	//----- nvinfo : EIATTR_CBANK_PARAM_SIZE
	.align		4
.L_85:
        /*0064*/ 	.byte	0x03, 0x19
        /*0066*/ 	.short	0x0018


	//----- nvinfo : EIATTR_PARAM_CBANK
	.align		4
        /*0068*/ 	.byte	0x04, 0x0a
        /*006a*/ 	.short	(.L_87 - .L_86)
	.align		4
.L_86:
        /*006c*/ 	.word	index@(.nv.constant0.transpose_M_5H_kernel)
        /*0070*/ 	.short	0x0380
        /*0072*/ 	.short	0x0018


	//----- nvinfo : EIATTR_SW_WAR
	.align		4
.L_87:
        /*0074*/ 	.byte	0x04, 0x36
        /*0076*/ 	.short	(.L_89 - .L_88)
.L_88:
        /*0078*/ 	.word	0x00000008
.L_89:


//--------------------- .nv.info.reshape_HBNN_to_BNNH_kernel --------------------------
	.section	.nv.info.reshape_HBNN_to_BNNH_kernel,"",@"SHT_CUDA_INFO"
	.sectionflags	@""
	.align	4


	//----- nvinfo : EIATTR_CUDA_API_VERSION
	.align		4
        /*0000*/ 	.byte	0x04, 0x37
        /*0002*/ 	.short	(.L_91 - .L_90)
.L_90:
        /*0004*/ 	.word	0x00000082


	//----- nvinfo : EIATTR_KPARAM_INFO
	.align		4
.L_91:
        /*0008*/ 	.byte	0x04, 0x17
        /*000a*/ 	.short	(.L_93 - .L_92)
.L_92:
        /*000c*/ 	.word	0x00000000
        /*0010*/ 	.short	0x0004
        /*0012*/ 	.short	0x0018
        /*0014*/ 	.byte	0x00, 0xf0, 0x11, 0x00


	//----- nvinfo : EIATTR_KPARAM_INFO
	.align		4
.L_93:
        /*0018*/ 	.byte	0x04, 0x17
        /*001a*/ 	.short	(.L_95 - .L_94)
.L_94:
        /*001c*/ 	.word	0x00000000
        /*0020*/ 	.short	0x0003
        /*0022*/ 	.short	0x0014
        /*0024*/ 	.byte	0x00, 0xf0, 0x11, 0x00


	//----- nvinfo : EIATTR_KPARAM_INFO
	.align		4
.L_95:
        /*0028*/ 	.byte	0x04, 0x17
        /*002a*/ 	.short	(.L_97 - .L_96)
.L_96:
        /*002c*/ 	.word	0x00000000
        /*0030*/ 	.short	0x0002
        /*0032*/ 	.short	0x0010
        /*0034*/ 	.byte	0x00, 0xf0, 0x11, 0x00


	//----- nvinfo : EIATTR_KPARAM_INFO
	.align		4
.L_97:
        /*0038*/ 	.byte	0x04, 0x17
        /*003a*/ 	.short	(.L_99 - .L_98)
.L_98:
        /*003c*/ 	.word	0x00000000
        /*0040*/ 	.short	0x0001
        /*0042*/ 	.short	0x0008
        /*0044*/ 	.byte	0x00, 0xf5, 0x21, 0x00


	//----- nvinfo : EIATTR_KPARAM_INFO
	.align		4
.L_99:
        /*0048*/ 	.byte	0x04, 0x17
        /*004a*/ 	.short	(.L_101 - .L_100)
.L_100:
        /*004c*/ 	.word	0x00000000
        /*0050*/ 	.short	0x0000
        /*0052*/ 	.short	0x0000
        /*0054*/ 	.byte	0x00, 0xf5, 0x21, 0x00


	//----- nvinfo : EIATTR_SPARSE_MMA_MASK
	.align		4
.L_101:
        /*0058*/ 	.byte	0x03, 0x50
        /*005a*/ 	.short	0x0000


	//----- nvinfo : EIATTR_MAXREG_COUNT
	.align		4
        /*005c*/ 	.byte	0x03, 0x1b
        /*005e*/ 	.short	0x00ff


	//----- nvinfo : EIATTR_MERCURY_ISA_VERSION
	.align		4
        /*0060*/ 	.byte	0x03, 0x5f
        /*0062*/ 	.short	0x0101


	//----- nvinfo : EIATTR_VRC_CTA_INIT_COUNT
	.align		4
        /*0064*/ 	.byte	0x02, 0x4a
	.zero		1
	.zero		1


	//----- nvinfo : EIATTR_EXIT_INSTR_OFFSETS
	.align		4
        /*0068*/ 	.byte	0x04, 0x1c
        /*006a*/ 	.short	(.L_103 - .L_102)


	//   ....[0]....
.L_102:
        /*006c*/ 	.word	0x000000b0


	//   ....[1]....
        /*0070*/ 	.word	0x00000840


	//----- nvinfo : EIATTR_CBANK_PARAM_SIZE
	.align		4
.L_103:
        /*0074*/ 	.byte	0x03, 0x19
        /*0076*/ 	.short	0x001c


	//----- nvinfo : EIATTR_PARAM_CBANK
	.align		4
        /*0078*/ 	.byte	0x04, 0x0a
        /*007a*/ 	.short	(.L_105 - .L_104)
	.align		4
.L_104:
        /*007c*/ 	.word	index@(.nv.constant0.reshape_HBNN_to_BNNH_kernel)
        /*0080*/ 	.short	0x0380
        /*0082*/ 	.short	0x001c


	//----- nvinfo : EIATTR_SW_WAR
	.align		4
.L_105:
        /*0084*/ 	.byte	0x04, 0x36
        /*0086*/ 	.short	(.L_107 - .L_106)
.L_106:
        /*0088*/ 	.word	0x00000008
.L_107:


//--------------------- .nv.info.reshape_BHNN_to_BNNH_kernel --------------------------
	.section	.nv.info.reshape_BHNN_to_BNNH_kernel,"",@"SHT_CUDA_INFO"
	.sectionflags	@""
	.align	4


	//----- nvinfo : EIATTR_CUDA_API_VERSION
	.align		4
        /*0000*/ 	.byte	0x04, 0x37
        /*0002*/ 	.short	(.L_109 - .L_108)
.L_108:
        /*0004*/ 	.word	0x00000082


	//----- nvinfo : EIATTR_KPARAM_INFO
	.align		4
.L_109:
        /*0008*/ 	.byte	0x04, 0x17
        /*000a*/ 	.short	(.L_111 - .L_110)
.L_110:
        /*000c*/ 	.word	0x00000000
        /*0010*/ 	.short	0x0004
        /*0012*/ 	.short	0x0018
        /*0014*/ 	.byte	0x00, 0xf0, 0x11, 0x00


	//----- nvinfo : EIATTR_KPARAM_INFO
	.align		4
.L_111:
        /*0018*/ 	.byte	0x04, 0x17
        /*001a*/ 	.short	(.L_113 - .L_112)
.L_112:
        /*001c*/ 	.word	0x00000000
        /*0020*/ 	.short	0x0003
        /*0022*/ 	.short	0x0014
        /*0024*/ 	.byte	0x00, 0xf0, 0x11, 0x00


	//----- nvinfo : EIATTR_KPARAM_INFO
	.align		4
.L_113:
        /*0028*/ 	.byte	0x04, 0x17
        /*002a*/ 	.short	(.L_115 - .L_114)
.L_114:
        /*002c*/ 	.word	0x00000000
        /*0030*/ 	.short	0x0002
        /*0032*/ 	.short	0x0010
        /*0034*/ 	.byte	0x00, 0xf0, 0x11, 0x00


	//----- nvinfo : EIATTR_KPARAM_INFO
	.align		4
.L_115:
        /*0038*/ 	.byte	0x04, 0x17
        /*003a*/ 	.short	(.L_117 - .L_116)
.L_116:
        /*003c*/ 	.word	0x00000000
        /*0040*/ 	.short	0x0001
        /*0042*/ 	.short	0x0008
        /*0044*/ 	.byte	0x00, 0xf5, 0x21, 0x00


	//----- nvinfo : EIATTR_KPARAM_INFO
	.align		4
.L_117:
        /*0048*/ 	.byte	0x04, 0x17
        /*004a*/ 	.short	(.L_119 - .L_118)
.L_118:
        /*004c*/ 	.word	0x00000000
        /*0050*/ 	.short	0x0000
        /*0052*/ 	.short	0x0000
        /*0054*/ 	.byte	0x00, 0xf5, 0x21, 0x00


	//----- nvinfo : EIATTR_SPARSE_MMA_MASK
	.align		4
.L_119:
        /*0058*/ 	.byte	0x03, 0x50
        /*005a*/ 	.short	0x0000


	//----- nvinfo : EIATTR_MAXREG_COUNT
	.align		4
        /*005c*/ 	.byte	0x03, 0x1b
        /*005e*/ 	.short	0x00ff


	//----- nvinfo : EIATTR_MERCURY_ISA_VERSION
	.align		4
        /*0060*/ 	.byte	0x03, 0x5f
        /*0062*/ 	.short	0x0101


	//----- nvinfo : EIATTR_VRC_CTA_INIT_COUNT
	.align		4
        /*0064*/ 	.byte	0x02, 0x4a
	.zero		1
	.zero		1


	//----- nvinfo : EIATTR_EXIT_INSTR_OFFSETS
	.align		4
        /*0068*/ 	.byte	0x04, 0x1c
        /*006a*/ 	.short	(.L_121 - .L_120)


	//   ....[0]....
.L_120:
        /*006c*/ 	.word	0x000000b0


	//   ....[1]....
        /*0070*/ 	.word	0x00000810


	//----- nvinfo : EIATTR_CBANK_PARAM_SIZE
	.align		4
.L_121:
        /*0074*/ 	.byte	0x03, 0x19
        /*0076*/ 	.short	0x001c


	//----- nvinfo : EIATTR_PARAM_CBANK
	.align		4
        /*0078*/ 	.byte	0x04, 0x0a
        /*007a*/ 	.short	(.L_123 - .L_122)
	.align		4
.L_122:
        /*007c*/ 	.word	index@(.nv.constant0.reshape_BHNN_to_BNNH_kernel)
        /*0080*/ 	.short	0x0380
        /*0082*/ 	.short	0x001c


	//----- nvinfo : EIATTR_SW_WAR
	.align		4
.L_123:
        /*0084*/ 	.byte	0x04, 0x36
        /*0086*/ 	.short	(.L_125 - .L_124)
.L_124:
        /*0088*/ 	.word	0x00000008
.L_125:


//--------------------- .nv.info.reshape_HBNN_to_BHNN_kernel --------------------------
	.section	.nv.info.reshape_HBNN_to_BHNN_kernel,"",@"SHT_CUDA_INFO"
	.sectionflags	@""
	.align	4


	//----- nvinfo : EIATTR_CUDA_API_VERSION
	.align		4
        /*0000*/ 	.byte	0x04, 0x37
        /*0002*/ 	.short	(.L_127 - .L_126)
.L_126:
        /*0004*/ 	.word	0x00000082


	//----- nvinfo : EIATTR_KPARAM_INFO
	.align		4
.L_127:
        /*0008*/ 	.byte	0x04, 0x17
        /*000a*/ 	.short	(.L_129 - .L_128)
.L_128:
        /*000c*/ 	.word	0x00000000
        /*0010*/ 	.short	0x0004
        /*0012*/ 	.short	0x0018
        /*0014*/ 	.byte	0x00, 0xf0, 0x11, 0x00


	//----- nvinfo : EIATTR_KPARAM_INFO
	.align		4
.L_129:
        /*0018*/ 	.byte	0x04, 0x17
        /*001a*/ 	.short	(.L_131 - .L_130)
.L_130:
        /*001c*/ 	.word	0x00000000
        /*0020*/ 	.short	0x0003
        /*0022*/ 	.short	0x0014
        /*0024*/ 	.byte	0x00, 0xf0, 0x11, 0x00


	//----- nvinfo : EIATTR_KPARAM_INFO
	.align		4
.L_131:
        /*0028*/ 	.byte	0x04, 0x17
        /*002a*/ 	.short	(.L_133 - .L_132)
.L_132:
        /*002c*/ 	.word	0x00000000
        /*0030*/ 	.short	0x0002
        /*0032*/ 	.short	0x0010
        /*0034*/ 	.byte	0x00, 0xf0, 0x11, 0x00


	//----- nvinfo : EIATTR_KPARAM_INFO
	.align		4
.L_133:
        /*0038*/ 	.byte	0x04, 0x17
        /*003a*/ 	.short	(.L_135 - .L_134)
.L_134:
        /*003c*/ 	.word	0x00000000
        /*0040*/ 	.short	0x0001
        /*0042*/ 	.short	0x0008
        /*0044*/ 	.byte	0x00, 0xf5, 0x21, 0x00


	//----- nvinfo : EIATTR_KPARAM_INFO
	.align		4
.L_135:
        /*0048*/ 	.byte	0x04, 0x17
        /*004a*/ 	.short	(.L_137 - .L_136)
.L_136:
        /*004c*/ 	.word	0x00000000
        /*0050*/ 	.short	0x0000
        /*0052*/ 	.short	0x0000
        /*0054*/ 	.byte	0x00, 0xf5, 0x21, 0x00


	//----- nvinfo : EIATTR_SPARSE_MMA_MASK
	.align		4
.L_137:
        /*0058*/ 	.byte	0x03, 0x50
        /*005a*/ 	.short	0x0000


	//----- nvinfo : EIATTR_MAXREG_COUNT
	.align		4
        /*005c*/ 	.byte	0x03, 0x1b
        /*005e*/ 	.short	0x00ff


	//----- nvinfo : EIATTR_MERCURY_ISA_VERSION
	.align		4
        /*0060*/ 	.byte	0x03, 0x5f
        /*0062*/ 	.short	0x0101


	//----- nvinfo : EIATTR_VRC_CTA_INIT_COUNT
	.align		4
        /*0064*/ 	.byte	0x02, 0x4a
	.zero		1
	.zero		1


	//----- nvinfo : EIATTR_EXIT_INSTR_OFFSETS
	.align		4
        /*0068*/ 	.byte	0x04, 0x1c
        /*006a*/ 	.short	(.L_139 - .L_138)


	//   ....[0]....
.L_138:
        /*006c*/ 	.word	0x000000b0


	//   ....[1]....
        /*0070*/ 	.word	0x00000860


	//----- nvinfo : EIATTR_CBANK_PARAM_SIZE
	.align		4
.L_139:
        /*0074*/ 	.byte	0x03, 0x19
        /*0076*/ 	.short	0x001c


	//----- nvinfo : EIATTR_PARAM_CBANK
	.align		4
        /*0078*/ 	.byte	0x04, 0x0a
        /*007a*/ 	.short	(.L_141 - .L_140)
	.align		4
.L_140:
        /*007c*/ 	.word	index@(.nv.constant0.reshape_HBNN_to_BHNN_kernel)
        /*0080*/ 	.short	0x0380
        /*0082*/ 	.short	0x001c


	//----- nvinfo : EIATTR_SW_WAR
	.align		4
.L_141:
        /*0084*/ 	.byte	0x04, 0x36
        /*0086*/ 	.short	(.L_143 - .L_142)
.L_142:
        /*0088*/ 	.word	0x00000008
.L_143:


//--------------------- .nv.info.sigmoid_only_kernel --------------------------
	.section	.nv.info.sigmoid_only_kernel,"",@"SHT_CUDA_INFO"
	.sectionflags	@""
	.align	4


	//----- nvinfo : EIATTR_CUDA_API_VERSION
	.align		4
        /*0000*/ 	.byte	0x04, 0x37
        /*0002*/ 	.short	(.L_145 - .L_144)
.L_144:
        /*0004*/ 	.word	0x00000082


	//----- nvinfo : EIATTR_KPARAM_INFO
	.align		4
.L_145:
        /*0008*/ 	.byte	0x04, 0x17
        /*000a*/ 	.short	(.L_147 - .L_146)
.L_146:
        /*000c*/ 	.word	0x00000000
        /*0010*/ 	.short	0x0002
        /*0012*/ 	.short	0x0010
        /*0014*/ 	.byte	0x00, 0xf0, 0x11, 0x00


	//----- nvinfo : EIATTR_KPARAM_INFO
	.align		4
.L_147:
        /*0018*/ 	.byte	0x04, 0x17
        /*001a*/ 	.short	(.L_149 - .L_148)
.L_148:
        /*001c*/ 	.word	0x00000000
        /*0020*/ 	.short	0x0001
        /*0022*/ 	.short	0x0008
        /*0024*/ 	.byte	0x00, 0xf5, 0x21, 0x00


	//----- nvinfo : EIATTR_KPARAM_INFO
	.align		4
.L_149:
        /*0028*/ 	.byte	0x04, 0x17
        /*002a*/ 	.short	(.L_151 - .L_150)
.L_150:
        /*002c*/ 	.word	0x00000000
        /*0030*/ 	.short	0x0000
        /*0032*/ 	.short	0x0000
        /*0034*/ 	.byte	0x00, 0xf5, 0x21, 0x00


	//----- nvinfo : EIATTR_SPARSE_MMA_MASK
	.align		4
.L_151:
        /*0038*/ 	.byte	0x03, 0x50
        /*003a*/ 	.short	0x0000


	//----- nvinfo : EIATTR_MAXREG_COUNT
	.align		4
        /*003c*/ 	.byte	0x03, 0x1b
        /*003e*/ 	.short	0x00ff


	//----- nvinfo : EIATTR_MERCURY_ISA_VERSION
	.align		4
        /*0040*/ 	.byte	0x03, 0x5f
        /*0042*/ 	.short	0x0101


	//----- nvinfo : EIATTR_VRC_CTA_INIT_COUNT
	.align		4
        /*0044*/ 	.byte	0x02, 0x4a
	.zero		1
	.zero		1


	//----- nvinfo : EIATTR_EXIT_INSTR_OFFSETS
	.align		4
        /*0048*/ 	.byte	0x04, 0x1c
        /*004a*/ 	.short	(.L_153 - .L_152)


	//   ....[0]....
.L_152:
        /*004c*/ 	.word	0x00000070


	//   ....[1]....
        /*0050*/ 	.word	0x00000280


	//----- nvinfo : EIATTR_CRS_STACK_SIZE
	.align		4
.L_153:
        /*0054*/ 	.byte	0x04, 0x1e
        /*0056*/ 	.short	(.L_155 - .L_154)
.L_154:
        /*0058*/ 	.word	0x00000000


	//----- nvinfo : EIATTR_CBANK_PARAM_SIZE
	.align		4
.L_155:
        /*005c*/ 	.byte	0x03, 0x19
        /*005e*/ 	.short	0x0014


	//----- nvinfo : EIATTR_PARAM_CBANK
	.align		4
        /*0060*/ 	.byte	0x04, 0x0a
        /*0062*/ 	.short	(.L_157 - .L_156)
	.align		4
.L_156:
        /*0064*/ 	.word	index@(.nv.constant0.sigmoid_only_kernel)
        /*0068*/ 	.short	0x0380
        /*006a*/ 	.short	0x0014


	//----- nvinfo : EIATTR_SW_WAR
	.align		4
.L_157:
        /*006c*/ 	.byte	0x04, 0x36
        /*006e*/ 	.short	(.L_159 - .L_158)
.L_158:
        /*0070*/ 	.word	0x00000008
.L_159:


//--------------------- .nv.info._Z23final_projection_kernelPKfPK6__halfPfiii --------------------------
	.section	.nv.info._Z23final_projection_kernelPKfPK6__halfPfiii,"",@"SHT_CUDA_INFO"
	.sectionflags	@""
	.align	4


	//----- nvinfo : EIATTR_CUDA_API_VERSION
	.align		4
        /*0000*/ 	.byte	0x04, 0x37
        /*0002*/ 	.short	(.L_161 - .L_160)
.L_160:
        /*0004*/ 	.word	0x00000082


	//----- nvinfo : EIATTR_KPARAM_INFO
	.align		4
.L_161:
        /*0008*/ 	.byte	0x04, 0x17
        /*000a*/ 	.short	(.L_163 - .L_162)
.L_162:
        /*000c*/ 	.word	0x00000000
        /*0010*/ 	.short	0x0005
        /*0012*/ 	.short	0x0020
        /*0014*/ 	.byte	0x00, 0xf0, 0x11, 0x00


	//----- nvinfo : EIATTR_KPARAM_INFO
	.align		4
.L_163:
        /*0018*/ 	.byte	0x04, 0x17
        /*001a*/ 	.short	(.L_165 - .L_164)
.L_164:
        /*001c*/ 	.word	0x00000000
        /*0020*/ 	.short	0x0004
        /*0022*/ 	.short	0x001c
        /*0024*/ 	.byte	0x00, 0xf0, 0x11, 0x00


	//----- nvinfo : EIATTR_KPARAM_INFO
	.align		4
.L_165:
        /*0028*/ 	.byte	0x04, 0x17
        /*002a*/ 	.short	(.L_167 - .L_166)
.L_166:
        /*002c*/ 	.word	0x00000000
        /*0030*/ 	.short	0x0003
        /*0032*/ 	.short	0x0018
        /*0034*/ 	.byte	0x00, 0xf0, 0x11, 0x00


	//----- nvinfo : EIATTR_KPARAM_INFO
	.align		4
.L_167:
        /*0038*/ 	.byte	0x04, 0x17
        /*003a*/ 	.short	(.L_169 - .L_168)
.L_168:
        /*003c*/ 	.word	0x00000000
        /*0040*/ 	.short	0x0002
        /*0042*/ 	.short	0x0010
        /*0044*/ 	.byte	0x00, 0xf5, 0x21, 0x00


	//----- nvinfo : EIATTR_KPARAM_INFO
	.align		4
.L_169:
        /*0048*/ 	.byte	0x04, 0x17
        /*004a*/ 	.short	(.L_171 - .L_170)
.L_170:
        /*004c*/ 	.word	0x00000000
        /*0050*/ 	.short	0x0001
        /*0052*/ 	.short	0x0008
        /*0054*/ 	.byte	0x00, 0xf5, 0x21, 0x00


	//----- nvinfo : EIATTR_KPARAM_INFO
	.align		4
.L_171:
        /*0058*/ 	.byte	0x04, 0x17
        /*005a*/ 	.short	(.L_173 - .L_172)
.L_172:
        /*005c*/ 	.word	0x00000000
        /*0060*/ 	.short	0x0000
        /*0062*/ 	.short	0x0000
        /*0064*/ 	.byte	0x00, 0xf5, 0x21, 0x00


	//----- nvinfo : EIATTR_SPARSE_MMA_MASK
	.align		4
.L_173:
        /*0068*/ 	.byte	0x03, 0x50
        /*006a*/ 	.short	0x0000


	//----- nvinfo : EIATTR_MAXREG_COUNT
	.align		4
        /*006c*/ 	.byte	0x03, 0x1b
        /*006e*/ 	.short	0x00ff


	//----- nvinfo : EIATTR_MERCURY_ISA_VERSION
	.align		4
        /*0070*/ 	.byte	0x03, 0x5f
        /*0072*/ 	.short	0x0101


	//----- nvinfo : EIATTR_VRC_CTA_INIT_COUNT
	.align		4
        /*0074*/ 	.byte	0x02, 0x4a
	.zero		1
	.zero		1


	//----- nvinfo : EIATTR_EXIT_INSTR_OFFSETS
	.align		4
        /*0078*/ 	.byte	0x04, 0x1c
        /*007a*/ 	.short	(.L_175 - .L_174)


	//   ....[0]....
.L_174:
        /*007c*/ 	.word	0x000000a0


	//   ....[1]....
        /*0080*/ 	.word	0x00000a00


	//----- nvinfo : EIATTR_CBANK_PARAM_SIZE
	.align		4
.L_175:
        /*0084*/ 	.byte	0x03, 0x19
        /*0086*/ 	.short	0x0024


	//----- nvinfo : EIATTR_PARAM_CBANK
	.align		4
        /*0088*/ 	.byte	0x04, 0x0a
        /*008a*/ 	.short	(.L_177 - .L_176)
	.align		4
.L_176:
        /*008c*/ 	.word	index@(.nv.constant0._Z23final_projection_kernelPKfPK6__halfPfiii)
        /*0090*/ 	.short	0x0380
        /*0092*/ 	.short	0x0024


	//----- nvinfo : EIATTR_SW_WAR
	.align		4
.L_177:
        /*0094*/ 	.byte	0x04, 0x36
        /*0096*/ 	.short	(.L_179 - .L_178)
.L_178:
        /*0098*/ 	.word	0x00000008
.L_179:


//--------------------- .nv.info._Z23output_norm_gate_kernelPK6__halfS1_PKfS3_Pfii --------------------------
	.section	.nv.info._Z23output_norm_gate_kernelPK6__halfS1_PKfS3_Pfii,"",@"SHT_CUDA_INFO"
	.sectionflags	@""
	.align	4


	//----- nvinfo : EIATTR_CUDA_API_VERSION
	.align		4
        /*0000*/ 	.byte	0x04, 0x37
        /*0002*/ 	.short	(.L_181 - .L_180)
.L_180:
        /*0004*/ 	.word	0x00000082


	//----- nvinfo : EIATTR_KPARAM_INFO
	.align		4
.L_181:
        /*0008*/ 	.byte	0x04, 0x17
        /*000a*/ 	.short	(.L_183 - .L_182)
.L_182:
        /*000c*/ 	.word	0x00000000
        /*0010*/ 	.short	0x0006
        /*0012*/ 	.short	0x002c
        /*0014*/ 	.byte	0x00, 0xf0, 0x11, 0x00


	//----- nvinfo : EIATTR_KPARAM_INFO
	.align		4
.L_183:
        /*0018*/ 	.byte	0x04, 0x17
        /*001a*/ 	.short	(.L_185 - .L_184)
.L_184:
        /*001c*/ 	.word	0x00000000
        /*0020*/ 	.short	0x0005
        /*0022*/ 	.short	0x0028
        /*0024*/ 	.byte	0x00, 0xf0, 0x11, 0x00


	//----- nvinfo : EIATTR_KPARAM_INFO
	.align		4
.L_185:
        /*0028*/ 	.byte	0x04, 0x17
        /*002a*/ 	.short	(.L_187 - .L_186)
.L_186:
        /*002c*/ 	.word	0x00000000
        /*0030*/ 	.short	0x0004
        /*0032*/ 	.short	0x0020
        /*0034*/ 	.byte	0x00, 0xf5, 0x21, 0x00


	//----- nvinfo : EIATTR_KPARAM_INFO
	.align		4
.L_187:
        /*0038*/ 	.byte	0x04, 0x17
        /*003a*/ 	.short	(.L_189 - .L_188)
.L_188:
        /*003c*/ 	.word	0x00000000
        /*0040*/ 	.short	0x0003
        /*0042*/ 	.short	0x0018
        /*0044*/ 	.byte	0x00, 0xf5, 0x21, 0x00


	//----- nvinfo : EIATTR_KPARAM_INFO
	.align		4
.L_189:
        /*0048*/ 	.byte	0x04, 0x17
        /*004a*/ 	.short	(.L_191 - .L_190)
.L_190:
        /*004c*/ 	.word	0x00000000
        /*0050*/ 	.short	0x0002
        /*0052*/ 	.short	0x0010
        /*0054*/ 	.byte	0x00, 0xf5, 0x21, 0x00


	//----- nvinfo : EIATTR_KPARAM_INFO
	.align		4
.L_191:
        /*0058*/ 	.byte	0x04, 0x17
        /*005a*/ 	.short	(.L_193 - .L_192)
.L_192:
        /*005c*/ 	.word	0x00000000
        /*0060*/ 	.short	0x0001
        /*0062*/ 	.short	0x0008
        /*0064*/ 	.byte	0x00, 0xf5, 0x21, 0x00


	//----- nvinfo : EIATTR_KPARAM_INFO
	.align		4
.L_193:
        /*0068*/ 	.byte	0x04, 0x17
        /*006a*/ 	.short	(.L_195 - .L_194)
.L_194:
        /*006c*/ 	.word	0x00000000
        /*0070*/ 	.short	0x0000
        /*0072*/ 	.short	0x0000
        /*0074*/ 	.byte	0x00, 0xf5, 0x21, 0x00


	//----- nvinfo : EIATTR_SPARSE_MMA_MASK
	.align		4
.L_195:
        /*0078*/ 	.byte	0x03, 0x50
        /*007a*/ 	.short	0x0000


	//----- nvinfo : EIATTR_MAXREG_COUNT
	.align		4
        /*007c*/ 	.byte	0x03, 0x1b
        /*007e*/ 	.short	0x00ff


	//----- nvinfo : EIATTR_NUM_BARRIERS
	.align		4
        /*0080*/ 	.byte	0x02, 0x4c
        /*0082*/ 	.byte	0x01
	.zero		1


	//----- nvinfo : EIATTR_MERCURY_ISA_VERSION
	.align		4
        /*0084*/ 	.byte	0x03, 0x5f
        /*0086*/ 	.short	0x0101


	//----- nvinfo : EIATTR_VRC_CTA_INIT_COUNT
	.align		4
        /*0088*/ 	.byte	0x02, 0x4a
	.zero		1
	.zero		1


	//----- nvinfo : EIATTR_EXIT_INSTR_OFFSETS
	.align		4
        /*008c*/ 	.byte	0x04, 0x1c
        /*008e*/ 	.short	(.L_197 - .L_196)


	//   ....[0]....
.L_196:
        /*0090*/ 	.word	0x00000040


	//   ....[1]....
        /*0094*/ 	.word	0x00000740


	//   ....[2]....
        /*0098*/ 	.word	0x00000930


	//----- nvinfo : EIATTR_CRS_STACK_SIZE
	.align		4
.L_197:
        /*009c*/ 	.byte	0x04, 0x1e
        /*009e*/ 	.short	(.L_199 - .L_198)
.L_198:
        /*00a0*/ 	.word	0x00000000


	//----- nvinfo : EIATTR_CBANK_PARAM_SIZE
	.align		4
.L_199:
        /*00a4*/ 	.byte	0x03, 0x19
        /*00a6*/ 	.short	0x0030


	//----- nvinfo : EIATTR_PARAM_CBANK
	.align		4
        /*00a8*/ 	.byte	0x04, 0x0a
        /*00aa*/ 	.short	(.L_201 - .L_200)
	.align		4
.L_200:
        /*00ac*/ 	.word	index@(.nv.constant0._Z23output_norm_gate_kernelPK6__halfS1_PKfS3_Pfii)
        /*00b0*/ 	.short	0x0380
        /*00b2*/ 	.short	0x0030


	//----- nvinfo : EIATTR_SW_WAR
	.align		4
.L_201:
        /*00b4*/ 	.byte	0x04, 0x36
        /*00b6*/ 	.short	(.L_203 - .L_202)
.L_202:
        /*00b8*/ 	.word	0x00000008
.L_203:


//--------------------- .nv.info._Z13einsum_kernelPK6__halfS1_PS_ii --------------------------
	.section	.nv.info._Z13einsum_kernelPK6__halfS1_PS_ii,"",@"SHT_CUDA_INFO"
	.sectionflags	@""
	.align	4


	//----- nvinfo : EIATTR_CUDA_API_VERSION
	.align		4
        /*0000*/ 	.byte	0x04, 0x37
        /*0002*/ 	.short	(.L_205 - .L_204)
.L_204:
        /*0004*/ 	.word	0x00000082


	//----- nvinfo : EIATTR_KPARAM_INFO
	.align		4
.L_205:
        /*0008*/ 	.byte	0x04, 0x17
        /*000a*/ 	.short	(.L_207 - .L_206)
.L_206:
        /*000c*/ 	.word	0x00000000
        /*0010*/ 	.short	0x0004
        /*0012*/ 	.short	0x001c
        /*0014*/ 	.byte	0x00, 0xf0, 0x11, 0x00


	//----- nvinfo : EIATTR_KPARAM_INFO
	.align		4
.L_207:
        /*0018*/ 	.byte	0x04, 0x17
        /*001a*/ 	.short	(.L_209 - .L_208)
.L_208:
        /*001c*/ 	.word	0x00000000
        /*0020*/ 	.short	0x0003
        /*0022*/ 	.short	0x0018
        /*0024*/ 	.byte	0x00, 0xf0, 0x11, 0x00


	//----- nvinfo : EIATTR_KPARAM_INFO
	.align		4
.L_209:
        /*0028*/ 	.byte	0x04, 0x17
        /*002a*/ 	.short	(.L_211 - .L_210)
.L_210:
        /*002c*/ 	.word	0x00000000
        /*0030*/ 	.short	0x0002
        /*0032*/ 	.short	0x0010
        /*0034*/ 	.byte	0x00, 0xf5, 0x21, 0x00


	//----- nvinfo : EIATTR_KPARAM_INFO
	.align		4
.L_211:
        /*0038*/ 	.byte	0x04, 0x17
        /*003a*/ 	.short	(.L_213 - .L_212)
.L_212:
        /*003c*/ 	.word	0x00000000
        /*0040*/ 	.short	0x0001
        /*0042*/ 	.short	0x0008
        /*0044*/ 	.byte	0x00, 0xf5, 0x21, 0x00


	//----- nvinfo : EIATTR_KPARAM_INFO
	.align		4
.L_213:
        /*0048*/ 	.byte	0x04, 0x17
        /*004a*/ 	.short	(.L_215 - .L_214)
.L_214:
        /*004c*/ 	.word	0x00000000
        /*0050*/ 	.short	0x0000
        /*0052*/ 	.short	0x0000
        /*0054*/ 	.byte	0x00, 0xf5, 0x21, 0x00


	//----- nvinfo : EIATTR_SPARSE_MMA_MASK
	.align		4
.L_215:
        /*0058*/ 	.byte	0x03, 0x50
        /*005a*/ 	.short	0x0000


	//----- nvinfo : EIATTR_MAXREG_COUNT
	.align		4
        /*005c*/ 	.byte	0x03, 0x1b
        /*005e*/ 	.short	0x00ff


	//----- nvinfo : EIATTR_NUM_BARRIERS
	.align		4
        /*0060*/ 	.byte	0x02, 0x4c
        /*0062*/ 	.byte	0x01
	.zero		1


	//----- nvinfo : EIATTR_MERCURY_ISA_VERSION
	.align		4
        /*0064*/ 	.byte	0x03, 0x5f
        /*0066*/ 	.short	0x0101


	//----- nvinfo : EIATTR_VRC_CTA_INIT_COUNT
	.align		4
        /*0068*/ 	.byte	0x02, 0x4a
	.zero		1
	.zero		1


	//----- nvinfo : EIATTR_EXIT_INSTR_OFFSETS
	.align		4
        /*006c*/ 	.byte	0x04, 0x1c
        /*006e*/ 	.short	(.L_217 - .L_216)


	//   ....[0]....
.L_216:
        /*0070*/ 	.word	0x00005e50


	//   ....[1]....
        /*0074*/ 	.word	0x00005e80


	//----- nvinfo : EIATTR_CRS_STACK_SIZE
	.align		4
.L_217:
        /*0078*/ 	.byte	0x04, 0x1e
        /*007a*/ 	.short	(.L_219 - .L_218)
.L_218:
        /*007c*/ 	.word	0x00000000


	//----- nvinfo : EIATTR_CBANK_PARAM_SIZE
	.align		4
.L_219:
        /*0080*/ 	.byte	0x03, 0x19
        /*0082*/ 	.short	0x0020


	//----- nvinfo : EIATTR_PARAM_CBANK
	.align		4
        /*0084*/ 	.byte	0x04, 0x0a
        /*0086*/ 	.short	(.L_221 - .L_220)
	.align		4
.L_220:
        /*0088*/ 	.word	index@(.nv.constant0._Z13einsum_kernelPK6__halfS1_PS_ii)
        /*008c*/ 	.short	0x0380
        /*008e*/ 	.short	0x0020


	//----- nvinfo : EIATTR_SW_WAR
	.align		4
.L_221:
        /*0090*/ 	.byte	0x04, 0x36
        /*0092*/ 	.short	(.L_223 - .L_222)
.L_222:
        /*0094*/ 	.word	0x00000008
.L_223:


//--------------------- .nv.info._Z20simple_gating_kernelPK6__halfS1_PKfPS_iib --------------------------
	.section	.nv.info._Z20simple_gating_kernelPK6__halfS1_PKfPS_iib,"",@"SHT_CUDA_INFO"
	.sectionflags	@""
	.align	4


	//----- nvinfo : EIATTR_CUDA_API_VERSION
	.align		4
        /*0000*/ 	.byte	0x04, 0x37
        /*0002*/ 	.short	(.L_225 - .L_224)
.L_224:
        /*0004*/ 	.word	0x00000082


	//----- nvinfo : EIATTR_KPARAM_INFO
	.align		4
.L_225:
        /*0008*/ 	.byte	0x04, 0x17
        /*000a*/ 	.short	(.L_227 - .L_226)
.L_226:
        /*000c*/ 	.word	0x00000000
        /*0010*/ 	.short	0x0006
        /*0012*/ 	.short	0x0028
        /*0014*/ 	.byte	0x00, 0xf0, 0x05, 0x00


	//----- nvinfo : EIATTR_KPARAM_INFO
	.align		4
.L_227:
        /*0018*/ 	.byte	0x04, 0x17
        /*001a*/ 	.short	(.L_229 - .L_228)
.L_228:
        /*001c*/ 	.word	0x00000000
        /*0020*/ 	.short	0x0005
        /*0022*/ 	.short	0x0024
        /*0024*/ 	.byte	0x00, 0xf0, 0x11, 0x00


	//----- nvinfo : EIATTR_KPARAM_INFO
	.align		4
.L_229:
        /*0028*/ 	.byte	0x04, 0x17
        /*002a*/ 	.short	(.L_231 - .L_230)
.L_230:
        /*002c*/ 	.word	0x00000000
        /*0030*/ 	.short	0x0004
        /*0032*/ 	.short	0x0020
        /*0034*/ 	.byte	0x00, 0xf0, 0x11, 0x00


	//----- nvinfo : EIATTR_KPARAM_INFO
	.align		4
.L_231:
        /*0038*/ 	.byte	0x04, 0x17
        /*003a*/ 	.short	(.L_233 - .L_232)
.L_232:
        /*003c*/ 	.word	0x00000000
        /*0040*/ 	.short	0x0003
        /*0042*/ 	.short	0x0018
        /*0044*/ 	.byte	0x00, 0xf5, 0x21, 0x00


	//----- nvinfo : EIATTR_KPARAM_INFO
	.align		4
.L_233:
        /*0048*/ 	.byte	0x04, 0x17
        /*004a*/ 	.short	(.L_235 - .L_234)
.L_234:
        /*004c*/ 	.word	0x00000000
        /*0050*/ 	.short	0x0002
        /*0052*/ 	.short	0x0010
        /*0054*/ 	.byte	0x00, 0xf5, 0x21, 0x00


	//----- nvinfo : EIATTR_KPARAM_INFO
	.align		4
.L_235:
        /*0058*/ 	.byte	0x04, 0x17
        /*005a*/ 	.short	(.L_237 - .L_236)
.L_236:
        /*005c*/ 	.word	0x00000000
        /*0060*/ 	.short	0x0001
        /*0062*/ 	.short	0x0008
        /*0064*/ 	.byte	0x00, 0xf5, 0x21, 0x00


	//----- nvinfo : EIATTR_KPARAM_INFO
	.align		4
.L_237:
        /*0068*/ 	.byte	0x04, 0x17
        /*006a*/ 	.short	(.L_239 - .L_238)
.L_238:
        /*006c*/ 	.word	0x00000000
        /*0070*/ 	.short	0x0000
        /*0072*/ 	.short	0x0000
        /*0074*/ 	.byte	0x00, 0xf5, 0x21, 0x00


	//----- nvinfo : EIATTR_SPARSE_MMA_MASK
	.align		4
.L_239:
        /*0078*/ 	.byte	0x03, 0x50
        /*007a*/ 	.short	0x0000


	//----- nvinfo : EIATTR_MAXREG_COUNT
	.align		4
        /*007c*/ 	.byte	0x03, 0x1b
        /*007e*/ 	.short	0x00ff


	//----- nvinfo : EIATTR_MERCURY_ISA_VERSION
	.align		4
        /*0080*/ 	.byte	0x03, 0x5f
        /*0082*/ 	.short	0x0101


	//----- nvinfo : EIATTR_VRC_CTA_INIT_COUNT
	.align		4
        /*0084*/ 	.byte	0x02, 0x4a
	.zero		1
	.zero		1


	//----- nvinfo : EIATTR_EXIT_INSTR_OFFSETS
	.align		4
        /*0088*/ 	.byte	0x04, 0x1c
        /*008a*/ 	.short	(.L_241 - .L_240)


	//   ....[0]....
.L_240:
        /*008c*/ 	.word	0x00000080


	//   ....[1]....
        /*0090*/ 	.word	0x000004c0


	//----- nvinfo : EIATTR_CRS_STACK_SIZE
	.align		4
.L_241:
        /*0094*/ 	.byte	0x04, 0x1e
        /*0096*/ 	.short	(.L_243 - .L_242)
.L_242:
        /*0098*/ 	.word	0x00000000


	//----- nvinfo : EIATTR_CBANK_PARAM_SIZE
	.align		4
.L_243:
        /*009c*/ 	.byte	0x03, 0x19
        /*009e*/ 	.short	0x0029


	//----- nvinfo : EIATTR_PARAM_CBANK
	.align		4
        /*00a0*/ 	.byte	0x04, 0x0a
        /*00a2*/ 	.short	(.L_245 - .L_244)
	.align		4
.L_244:
        /*00a4*/ 	.word	index@(.nv.constant0._Z20simple_gating_kernelPK6__halfS1_PKfPS_iib)
        /*00a8*/ 	.short	0x0380
        /*00aa*/ 	.short	0x0029


	//----- nvinfo : EIATTR_SW_WAR
	.align		4
.L_245:
        /*00ac*/ 	.byte	0x04, 0x36
        /*00ae*/ 	.short	(.L_247 - .L_246)
.L_246:
        /*00b0*/ 	.word	0x00000008
.L_247:


//--------------------- .nv.info._Z20simple_matmul_kernelPKfPK6__halfPS1_iii --------------------------
	.section	.nv.info._Z20simple_matmul_kernelPKfPK6__halfPS1_iii,"",@"SHT_CUDA_INFO"
	.sectionflags	@""
	.align	4


	//----- nvinfo : EIATTR_CUDA_API_VERSION
	.align		4
        /*0000*/ 	.byte	0x04, 0x37
        /*0002*/ 	.short	(.L_249 - .L_248)
.L_248:
        /*0004*/ 	.word	0x00000082


	//----- nvinfo : EIATTR_KPARAM_INFO
	.align		4
.L_249:
        /*0008*/ 	.byte	0x04, 0x17
        /*000a*/ 	.short	(.L_251 - .L_250)
.L_250:
        /*000c*/ 	.word	0x00000000
        /*0010*/ 	.short	0x0005
        /*0012*/ 	.short	0x0020
        /*0014*/ 	.byte	0x00, 0xf0, 0x11, 0x00


	//----- nvinfo : EIATTR_KPARAM_INFO
	.align		4
.L_251:
        /*0018*/ 	.byte	0x04, 0x17
        /*001a*/ 	.short	(.L_253 - .L_252)
.L_252:
        /*001c*/ 	.word	0x00000000
        /*0020*/ 	.short	0x0004
        /*0022*/ 	.short	0x001c
        /*0024*/ 	.byte	0x00, 0xf0, 0x11, 0x00


	//----- nvinfo : EIATTR_KPARAM_INFO
	.align		4
.L_253:
        /*0028*/ 	.byte	0x04, 0x17
        /*002a*/ 	.short	(.L_255 - .L_254)
.L_254:
        /*002c*/ 	.word	0x00000000
        /*0030*/ 	.short	0x0003
        /*0032*/ 	.short	0x0018
        /*0034*/ 	.byte	0x00, 0xf0, 0x11, 0x00


	//----- nvinfo : EIATTR_KPARAM_INFO
	.align		4
.L_255:
        /*0038*/ 	.byte	0x04, 0x17
        /*003a*/ 	.short	(.L_257 - .L_256)
.L_256:
        /*003c*/ 	.word	0x00000000
        /*0040*/ 	.short	0x0002
        /*0042*/ 	.short	0x0010
        /*0044*/ 	.byte	0x00, 0xf5, 0x21, 0x00


	//----- nvinfo : EIATTR_KPARAM_INFO
	.align		4
.L_257:
        /*0048*/ 	.byte	0x04, 0x17
        /*004a*/ 	.short	(.L_259 - .L_258)
.L_258:
        /*004c*/ 	.word	0x00000000
        /*0050*/ 	.short	0x0001
        /*0052*/ 	.short	0x0008
        /*0054*/ 	.byte	0x00, 0xf5, 0x21, 0x00


	//----- nvinfo : EIATTR_KPARAM_INFO
	.align		4
.L_259:
        /*0058*/ 	.byte	0x04, 0x17
        /*005a*/ 	.short	(.L_261 - .L_260)
.L_260:
        /*005c*/ 	.word	0x00000000
        /*0060*/ 	.short	0x0000
        /*0062*/ 	.short	0x0000
        /*0064*/ 	.byte	0x00, 0xf5, 0x21, 0x00


	//----- nvinfo : EIATTR_SPARSE_MMA_MASK
	.align		4
.L_261:
        /*0068*/ 	.byte	0x03, 0x50
        /*006a*/ 	.short	0x0000


	//----- nvinfo : EIATTR_MAXREG_COUNT
	.align		4
        /*006c*/ 	.byte	0x03, 0x1b
        /*006e*/ 	.short	0x00ff


	//----- nvinfo : EIATTR_MERCURY_ISA_VERSION
	.align		4
        /*0070*/ 	.byte	0x03, 0x5f
        /*0072*/ 	.short	0x0101


	//----- nvinfo : EIATTR_VRC_CTA_INIT_COUNT
	.align		4
        /*0074*/ 	.byte	0x02, 0x4a
	.zero		1
	.zero		1


	//----- nvinfo : EIATTR_EXIT_INSTR_OFFSETS
	.align		4
        /*0078*/ 	.byte	0x04, 0x1c
        /*007a*/ 	.short	(.L_263 - .L_262)


	//   ....[0]....
.L_262:
        /*007c*/ 	.word	0x000000a0


	//   ....[1]....
        /*0080*/ 	.word	0x00000a10


	//----- nvinfo : EIATTR_CBANK_PARAM_SIZE
	.align		4
.L_263:
        /*0084*/ 	.byte	0x03, 0x19
        /*0086*/ 	.short	0x0024


	//----- nvinfo : EIATTR_PARAM_CBANK
	.align		4
        /*0088*/ 	.byte	0x04, 0x0a
        /*008a*/ 	.short	(.L_265 - .L_264)
	.align		4
.L_264:
        /*008c*/ 	.word	index@(.nv.constant0._Z20simple_matmul_kernelPKfPK6__halfPS1_iii)
        /*0090*/ 	.short	0x0380
        /*0092*/ 	.short	0x0024


	//----- nvinfo : EIATTR_SW_WAR
	.align		4
.L_265:
        /*0094*/ 	.byte	0x04, 0x36
        /*0096*/ 	.short	(.L_267 - .L_266)
.L_266:
        /*0098*/ 	.word	0x00000008
.L_267:


//--------------------- .nv.info._Z23simple_layernorm_kernelPKfS0_S0_Pfii --------------------------
	.section	.nv.info._Z23simple_layernorm_kernelPKfS0_S0_Pfii,"",@"SHT_CUDA_INFO"
	.sectionflags	@""
	.align	4


	//----- nvinfo : EIATTR_CUDA_API_VERSION
	.align		4
        /*0000*/ 	.byte	0x04, 0x37
        /*0002*/ 	.short	(.L_269 - .L_268)
.L_268:
        /*0004*/ 	.word	0x00000082


	//----- nvinfo : EIATTR_KPARAM_INFO
	.align		4
.L_269:
        /*0008*/ 	.byte	0x04, 0x17
        /*000a*/ 	.short	(.L_271 - .L_270)
.L_270:
        /*000c*/ 	.word	0x00000000
        /*0010*/ 	.short	0x0005
        /*0012*/ 	.short	0x0024
        /*0014*/ 	.byte	0x00, 0xf0, 0x11, 0x00


	//----- nvinfo : EIATTR_KPARAM_INFO
	.align		4
.L_271:
        /*0018*/ 	.byte	0x04, 0x17
        /*001a*/ 	.short	(.L_273 - .L_272)
.L_272:
        /*001c*/ 	.word	0x00000000
        /*0020*/ 	.short	0x0004
        /*0022*/ 	.short	0x0020
        /*0024*/ 	.byte	0x00, 0xf0, 0x11, 0x00


	//----- nvinfo : EIATTR_KPARAM_INFO
	.align		4
.L_273:
        /*0028*/ 	.byte	0x04, 0x17
        /*002a*/ 	.short	(.L_275 - .L_274)
.L_274:
        /*002c*/ 	.word	0x00000000
        /*0030*/ 	.short	0x0003
        /*0032*/ 	.short	0x0018
        /*0034*/ 	.byte	0x00, 0xf5, 0x21, 0x00


	//----- nvinfo : EIATTR_KPARAM_INFO
	.align		4
.L_275:
        /*0038*/ 	.byte	0x04, 0x17
        /*003a*/ 	.short	(.L_277 - .L_276)
.L_276:
        /*003c*/ 	.word	0x00000000
        /*0040*/ 	.short	0x0002
        /*0042*/ 	.short	0x0010
        /*0044*/ 	.byte	0x00, 0xf5, 0x21, 0x00


	//----- nvinfo : EIATTR_KPARAM_INFO
	.align		4
.L_277:
        /*0048*/ 	.byte	0x04, 0x17
        /*004a*/ 	.short	(.L_279 - .L_278)
.L_278:
        /*004c*/ 	.word	0x00000000
        /*0050*/ 	.short	0x0001
        /*0052*/ 	.short	0x0008
        /*0054*/ 	.byte	0x00, 0xf5, 0x21, 0x00


	//----- nvinfo : EIATTR_KPARAM_INFO
	.align		4
.L_279:
        /*0058*/ 	.byte	0x04, 0x17
        /*005a*/ 	.short	(.L_281 - .L_280)
.L_280:
        /*005c*/ 	.word	0x00000000
        /*0060*/ 	.short	0x0000
        /*0062*/ 	.short	0x0000
        /*0064*/ 	.byte	0x00, 0xf5, 0x21, 0x00


	//----- nvinfo : EIATTR_SPARSE_MMA_MASK
	.align		4
.L_281:
        /*0068*/ 	.byte	0x03, 0x50
        /*006a*/ 	.short	0x0000


	//----- nvinfo : EIATTR_MAXREG_COUNT
	.align		4
        /*006c*/ 	.byte	0x03, 0x1b
        /*006e*/ 	.short	0x00ff


	//----- nvinfo : EIATTR_NUM_BARRIERS
	.align		4
        /*0070*/ 	.byte	0x02, 0x4c
        /*0072*/ 	.byte	0x01
	.zero		1


	//----- nvinfo : EIATTR_MERCURY_ISA_VERSION
	.align		4
        /*0074*/ 	.byte	0x03, 0x5f
        /*0076*/ 	.short	0x0101


	//----- nvinfo : EIATTR_VRC_CTA_INIT_COUNT
	.align		4
        /*0078*/ 	.byte	0x02, 0x4a
	.zero		1
	.zero		1


	//----- nvinfo : EIATTR_EXIT_INSTR_OFFSETS
	.align		4
        /*007c*/ 	.byte	0x04, 0x1c
        /*007e*/ 	.short	(.L_283 - .L_282)


	//   ....[0]....
.L_282:
        /*0080*/ 	.word	0x00000040


	//   ....[1]....
        /*0084*/ 	.word	0x00000720


	//   ....[2]....
        /*0088*/ 	.word	0x000008b0


	//----- nvinfo : EIATTR_CRS_STACK_SIZE
	.align		4
.L_283:
        /*008c*/ 	.byte	0x04, 0x1e
        /*008e*/ 	.short	(.L_285 - .L_284)
.L_284:
        /*0090*/ 	.word	0x00000000


	//----- nvinfo : EIATTR_CBANK_PARAM_SIZE
	.align		4
.L_285:
        /*0094*/ 	.byte	0x03, 0x19
        /*0096*/ 	.short	0x0028


	//----- nvinfo : EIATTR_PARAM_CBANK
	.align		4
        /*0098*/ 	.byte	0x04, 0x0a
        /*009a*/ 	.short	(.L_287 - .L_286)
	.align		4
.L_286:
        /*009c*/ 	.word	index@(.nv.constant0._Z23simple_layernorm_kernelPKfS0_S0_Pfii)
        /*00a0*/ 	.short	0x0380
        /*00a2*/ 	.short	0x0028


	//----- nvinfo : EIATTR_SW_WAR
	.align		4
.L_287:
        /*00a4*/ 	.byte	0x04, 0x36
        /*00a6*/ 	.short	(.L_289 - .L_288)
.L_288:
        /*00a8*/ 	.word	0x00000008
.L_289:


//--------------------- .nv.callgraph             --------------------------
	.section	.nv.callgraph,"",@"SHT_CUDA_CALLGRAPH"
	.align	4
	.sectionentsize	8
	.align		4
        /*0000*/ 	.word	0x00000000
	.align		4
        /*0004*/ 	.word	0xffffffff
	.align		4
        /*0008*/ 	.word	0x00000000
	.align		4
        /*000c*/ 	.word	0xfffffffe
	.align		4
        /*0010*/ 	.word	0x00000000
	.align		4
        /*0014*/ 	.word	0xfffffffd
	.align		4
        /*0018*/ 	.word	0x00000000
	.align		4
        /*001c*/ 	.word	0xfffffffc


//--------------------- .text.transpose_M_5H_kernel --------------------------
	.section	.text.transpose_M_5H_kernel,"ax",@progbits
	.align	128
        .global         transpose_M_5H_kernel
        .type           transpose_M_5H_kernel,@function
        .size           transpose_M_5H_kernel,(.L_x_97 - transpose_M_5H_kernel)
        .other          transpose_M_5H_kernel,@"STO_CUDA_ENTRY STV_DEFAULT"
transpose_M_5H_kernel:
.text.transpose_M_5H_kernel:
[----:B------:R-:W-:Y:S01]  /*0000*/  LDC R1, c[0x0][0x37c] ;  /* 0x0000df00ff017b82 */ /* 0x000fe20000000800 */
[----:B------:R-:W0:Y:S07]  /*0010*/  S2R R2, SR_TID.Y ;  /* 0x0000000000027919 */ /* 0x000e2e0000002200 */
[----:B------:R-:W1:Y:S01]  /*0020*/  LDC R0, c[0x0][0x360] ;  /* 0x0000d800ff007b82 */ /* 0x000e620000000800 */
[----:B------:R-:W2:Y:S01]  /*0030*/  LDCU.64 UR8, c[0x0][0x390] ;  /* 0x00007200ff0877ac */ /* 0x000ea20008000a00 */
[----:B------:R-:W1:Y:S06]  /*0040*/  S2R R3, SR_TID.X ;  /* 0x0000000000037919 */ /* 0x000e6c0000002100 */
[----:B------:R-:W0:Y:S08]  /*0050*/  S2UR UR6, SR_CTAID.Y ;  /* 0x00000000000679c3 */ /* 0x000e300000002600 */
[----:B------:R-:W0:Y:S01]  /*0060*/  LDC R7, c[0x0][0x364] ;  /* 0x0000d900ff077b82 */ /* 0x000e220000000800 */
[----:B--2---:R-:W-:-:S07]  /*0070*/  UIMAD UR4, UR9, 0x5, URZ ;  /* 0x00000005090478a4 */ /* 0x004fce000f8e02ff */
[----:B------:R-:W1:Y:S01]  /*0080*/  S2UR UR5, SR_CTAID.X ;  /* 0x00000000000579c3 */ /* 0x000e620000002500 */
[----:B0-----:R-:W-:-:S05]  /*0090*/  IMAD R7, R7, UR6, R2 ;  /* 0x0000000607077c24 */ /* 0x001fca000f8e0202 */
[----:B------:R-:W-:Y:S01]  /*00a0*/  ISETP.GE.AND P0, PT, R7, UR4, PT ;  /* 0x0000000407007c0c */ /* 0x000fe2000bf06270 */
[----:B-1----:R-:W-:-:S05]  /*00b0*/  IMAD R0, R0, UR5, R3 ;  /* 0x0000000500007c24 */ /* 0x002fca000f8e0203 */
[----:B------:R-:W-:-:S13]  /*00c0*/  ISETP.GE.OR P0, PT, R0, UR8, P0 ;  /* 0x0000000800007c0c */ /* 0x000fda0008706670 */
[----:B------:R-:W-:Y:S05]  /*00d0*/  @P0 EXIT ;  /* 0x000000000000094d */ /* 0x000fea0003800000 */
[----:B------:R-:W0:Y:S01]  /*00e0*/  LDC.64 R4, c[0x0][0x380] ;  /* 0x0000e000ff047b82 */ /* 0x000e220000000a00 */
[----:B------:R-:W1:Y:S01]  /*00f0*/  LDCU.64 UR6, c[0x0][0x358] ;  /* 0x00006b00ff0677ac */ /* 0x000e620008000a00 */
[----:B------:R-:W-:-:S04]  /*0100*/  IMAD R3, R0, UR4, R7 ;  /* 0x0000000400037c24 */ /* 0x000fc8000f8e0207 */
[----:B0-----:R-:W-:Y:S02]  /*0110*/  IMAD.WIDE R4, R3, 0x2, R4 ;  /* 0x0000000203047825 */ /* 0x001fe400078e0204 */
[----:B------:R-:W0:Y:S04]  /*0120*/  LDC.64 R2, c[0x0][0x388] ;  /* 0x0000e200ff027b82 */ /* 0x000e280000000a00 */
[----:B-1----:R-:W2:Y:S01]  /*0130*/  LDG.E.U16.CONSTANT R5, desc[UR6][R4.64] ;  /* 0x0000000604057981 */ /* 0x002ea2000c1e9500 */
[----:B------:R-:W-:-:S04]  /*0140*/  IMAD R7, R7, UR8, R0 ;  /* 0x0000000807077c24 */ /* 0x000fc8000f8e0200 */
[----:B0-----:R-:W-:-:S05]  /*0150*/  IMAD.WIDE R2, R7, 0x2, R2 ;  /* 0x0000000207027825 */ /* 0x001fca00078e0202 */
[----:B--2---:R-:W-:Y:S01]  /*0160*/  STG.E.U16 desc[UR6][R2.64], R5 ;  /* 0x0000000502007986 */ /* 0x004fe2000c101506 */
[----:B------:R-:W-:Y:S05]  /*0170*/  EXIT ;  /* 0x000000000000794d */ /* 0x000fea0003800000 */
.L_x_0:
[----:B------:R-:W-:-:S00]  /*0180*/  BRA `(.L_x_0) ;  /* 0xfffffffc00fc7947 */ /* 0x000fc0000383ffff */
[----:B------:R-:W-:-:S00]  /*0190*/  NOP ;  /* 0x0000000000007918 */ /* 0x000fc00000000000 */
        /* <DEDUP_REMOVED lines=14> */
.L_x_97:


//--------------------- .text.reshape_HBNN_to_BNNH_kernel --------------------------
	.section	.text.reshape_HBNN_to_BNNH_kernel,"ax",@progbits
	.align	128
        .global         reshape_HBNN_to_BNNH_kernel
        .type           reshape_HBNN_to_BNNH_kernel,@function
        .size           reshape_HBNN_to_BNNH_kernel,(.L_x_98 - reshape_HBNN_to_BNNH_kernel)
        .other          reshape_HBNN_to_BNNH_kernel,@"STO_CUDA_ENTRY STV_DEFAULT"
reshape_HBNN_to_BNNH_kernel:
.text.reshape_HBNN_to_BNNH_kernel:
[----:B------:R-:W-:Y:S01]  /*0000*/  LDC R1, c[0x0][0x37c] ;  /* 0x0000df00ff017b82 */ /* 0x000fe20000000800 */
[----:B------:R-:W0:Y:S07]  /*0010*/  S2R R7, SR_TID.X ;  /* 0x0000000000077919 */ /* 0x000e2e0000002100 */
[----:B------:R-:W1:Y:S08]  /*0020*/  LDC.64 R2, c[0x0][0x390] ;  /* 0x0000e400ff027b82 */ /* 0x000e700000000a00 */
[----:B------:R-:W2:Y:S08]  /*0030*/  LDC R4, c[0x0][0x398] ;  /* 0x0000e600ff047b82 */ /* 0x000eb00000000800 */
[----:B------:R-:W0:Y:S08]  /*0040*/  S2UR UR4, SR_CTAID.X ;  /* 0x00000000000479c3 */ /* 0x000e300000002500 */
[----:B------:R-:W0:Y:S01]  /*0050*/  LDC R0, c[0x0][0x360] ;  /* 0x0000d800ff007b82 */ /* 0x000e220000000800 */
[----:B-1----:R-:W-:-:S04]  /*0060*/  IMAD R5, R3, R2, RZ ;  /* 0x0000000203057224 */ /* 0x002fc800078e02ff */
[----:B--2---:R-:W-:-:S04]  /*0070*/  IMAD R5, R5, R4, RZ ;  /* 0x0000000405057224 */ /* 0x004fc800078e02ff */
[----:B------:R-:W-:Y:S02]  /*0080*/  IMAD R5, R5, R4, RZ ;  /* 0x0000000405057224 */ /* 0x000fe400078e02ff */
[----:B0-----:R-:W-:-:S05]  /*0090*/  IMAD R0, R0, UR4, R7 ;  /* 0x0000000400007c24 */ /* 0x001fca000f8e0207 */
[----:B------:R-:W-:-:S13]  /*00a0*/  ISETP.GE.AND P0, PT, R0, R5, PT ;  /* 0x000000050000720c */ /* 0x000fda0003f06270 */
[----:B------:R-:W-:Y:S05]  /*00b0*/  @P0 EXIT ;  /* 0x000000000000094d */ /* 0x000fea0003800000 */
[----:B------:R-:W-:Y:S01]  /*00c0*/  IABS R9, R3 ;  /* 0x0000000300097213 */ /* 0x000fe20000000000 */
[-C--:B------:R-:W-:Y:S01]  /*00d0*/  IMAD R5, R3, R4.reuse, RZ ;  /* 0x0000000403057224 */ /* 0x080fe200078e02ff */
[-C--:B------:R-:W-:Y:S01]  /*00e0*/  IABS R18, R4.reuse ;  /* 0x0000000400127213 */ /* 0x080fe20000000000 */
[----:B------:R-:W0:Y:S01]  /*00f0*/  LDCU.64 UR4, c[0x0][0x358] ;  /* 0x00006b00ff0477ac */ /* 0x000e220008000a00 */
[----:B------:R-:W1:Y:S01]  /*0100*/  I2F.RP R10, R9 ;  /* 0x00000009000a7306 */ /* 0x000e620000209400 */
[----:B------:R-:W-:Y:S01]  /*0110*/  IMAD R11, R5, R4, RZ ;  /* 0x00000004050b7224 */ /* 0x000fe200078e02ff */
[----:B------:R-:W-:Y:S02]  /*0120*/  IABS R8, R5 ;  /* 0x0000000500087213 */ /* 0x000fe40000000000 */
[----:B------:R-:W-:Y:S02]  /*0130*/  IABS R17, R0 ;  /* 0x0000000000117213 */ /* 0x000fe40000000000 */
[----:B------:R-:W-:-:S02]  /*0140*/  IABS R12, R11 ;  /* 0x0000000b000c7213 */ /* 0x000fc40000000000 */
[----:B------:R-:W2:Y:S01]  /*0150*/  I2F.RP R13, R8 ;  /* 0x00000008000d7306 */ /* 0x000ea20000209400 */
[----:B------:R-:W-:-:S07]  /*0160*/  ISETP.NE.AND P3, PT, R5, RZ, PT ;  /* 0x000000ff0500720c */ /* 0x000fce0003f65270 */
[----:B-1----:R-:W1:Y:S08]  /*0170*/  MUFU.RCP R10, R10 ;  /* 0x0000000a000a7308 */ /* 0x002e700000001000 */
[----:B--2---:R-:W2:Y:S08]  /*0180*/  MUFU.RCP R13, R13 ;  /* 0x0000000d000d7308 */ /* 0x004eb00000001000 */
[----:B------:R-:W-:Y:S01]  /*0190*/  I2F.RP R16, R12 ;  /* 0x0000000c00107306 */ /* 0x000fe20000209400 */
[----:B-1----:R-:W-:-:S07]  /*01a0*/  VIADD R14, R10, 0xffffffe ;  /* 0x0ffffffe0a0e7836 */ /* 0x002fce0000000000 */
[----:B------:R1:W3:Y:S01]  /*01b0*/  F2I.FTZ.U32.TRUNC.NTZ R15, R14 ;  /* 0x0000000e000f7305 */ /* 0x0002e2000021f000 */
[----:B--2---:R-:W-:-:S07]  /*01c0*/  VIADD R6, R13, 0xffffffe ;  /* 0x0ffffffe0d067836 */ /* 0x004fce0000000000 */
[----:B------:R2:W4:Y:S01]  /*01d0*/  F2I.FTZ.U32.TRUNC.NTZ R7, R6 ;  /* 0x0000000600077305 */ /* 0x000522000021f000 */
[----:B-1----:R-:W-:Y:S01]  /*01e0*/  IMAD.MOV.U32 R14, RZ, RZ, RZ ;  /* 0x000000ffff0e7224 */ /* 0x002fe200078e00ff */
[----:B---3--:R-:W-:-:S06]  /*01f0*/  IADD3 R10, PT, PT, RZ, -R15, RZ ;  /* 0x8000000fff0a7210 */ /* 0x008fcc0007ffe0ff */
[----:B------:R-:W-:Y:S01]  /*0200*/  MUFU.RCP R16, R16 ;  /* 0x0000001000107308 */ /* 0x000fe20000001000 */
[----:B--2---:R-:W-:Y:S02]  /*0210*/  IMAD.MOV.U32 R6, RZ, RZ, RZ ;  /* 0x000000ffff067224 */ /* 0x004fe400078e00ff */
[----:B------:R-:W-:Y:S01]  /*0220*/  IMAD R13, R10, R9, RZ ;  /* 0x000000090a0d7224 */ /* 0x000fe200078e02ff */
[----:B------:R-:W-:Y:S01]  /*0230*/  MOV R10, R18 ;  /* 0x00000012000a7202 */ /* 0x000fe20000000f00 */
[----:B----4-:R-:W-:Y:S01]  /*0240*/  IMAD.MOV R19, RZ, RZ, -R7 ;  /* 0x000000ffff137224 */ /* 0x010fe200078e0a07 */
[----:B------:R-:W-:Y:S01]  /*0250*/  IABS R18, R5 ;  /* 0x0000000500127213 */ /* 0x000fe20000000000 */
[----:B------:R-:W-:-:S04]  /*0260*/  IMAD.HI.U32 R13, R15, R13, R14 ;  /* 0x0000000d0f0d7227 */ /* 0x000fc800078e000e */
[----:B------:R-:W-:Y:S01]  /*0270*/  IMAD R15, R19, R8, RZ ;  /* 0x00000008130f7224 */ /* 0x000fe200078e02ff */
[----:B------:R-:W-:Y:S01]  /*0280*/  IADD3 R19, PT, PT, RZ, -R18, RZ ;  /* 0x80000012ff137210 */ /* 0x000fe20007ffe0ff */
[----:B------:R-:W-:Y:S02]  /*0290*/  IMAD.MOV.U32 R14, RZ, RZ, R17 ;  /* 0x000000ffff0e7224 */ /* 0x000fe400078e0011 */
[----:B------:R-:W-:Y:S01]  /*02a0*/  IMAD.HI.U32 R7, R7, R15, R6 ;  /* 0x0000000f07077227 */ /* 0x000fe200078e0006 */
[----:B------:R-:W1:Y:S03]  /*02b0*/  I2F.RP R17, R10 ;  /* 0x0000000a00117306 */ /* 0x000e660000209400 */
[----:B------:R-:W-:-:S04]  /*02c0*/  IMAD.HI.U32 R13, R13, R14, RZ ;  /* 0x0000000e0d0d7227 */ /* 0x000fc800078e00ff */
[----:B------:R-:W-:-:S04]  /*02d0*/  IMAD.HI.U32 R15, R7, R14, RZ ;  /* 0x0000000e070f7227 */ /* 0x000fc800078e00ff */
[--C-:B------:R-:W-:Y:S02]  /*02e0*/  IMAD R19, R15, R19, R14.reuse ;  /* 0x000000130f137224 */ /* 0x100fe400078e020e */
[----:B------:R-:W-:Y:S01]  /*02f0*/  IMAD.MOV R6, RZ, RZ, -R13 ;  /* 0x000000ffff067224 */ /* 0x000fe200078e0a0d */
[----:B-1----:R-:W1:Y:S02]  /*0300*/  MUFU.RCP R17, R17 ;  /* 0x0000001100117308 */ /* 0x002e640000001000 */
[----:B------:R-:W-:Y:S01]  /*0310*/  ISETP.GT.U32.AND P6, PT, R8, R19, PT ;  /* 0x000000130800720c */ /* 0x000fe20003fc4070 */
[C---:B------:R-:W-:Y:S02]  /*0320*/  IMAD R6, R9.reuse, R6, R14 ;  /* 0x0000000609067224 */ /* 0x040fe400078e020e */
[----:B------:R-:W-:Y:S01]  /*0330*/  VIADD R7, R16, 0xffffffe ;  /* 0x0ffffffe10077836 */ /* 0x000fe20000000000 */
[----:B------:R-:W-:Y:S02]  /*0340*/  LOP3.LUT R16, R0, R5, RZ, 0x3c, !PT ;  /* 0x0000000500107212 */ /* 0x000fe400078e3cff */
[----:B------:R-:W-:-:S02]  /*0350*/  ISETP.GT.U32.AND P5, PT, R9, R6, PT ;  /* 0x000000060900720c */ /* 0x000fc40003fa4070 */
[----:B------:R-:W-:Y:S01]  /*0360*/  ISETP.GE.AND P2, PT, R16, RZ, PT ;  /* 0x000000ff1000720c */ /* 0x000fe20003f46270 */
[----:B------:R-:W2:Y:S04]  /*0370*/  F2I.FTZ.U32.TRUNC.NTZ R7, R7 ;  /* 0x0000000700077305 */ /* 0x000ea8000021f000 */
[----:B------:R-:W-:Y:S02]  /*0380*/  @!P6 IMAD.IADD R19, R19, 0x1, -R8 ;  /* 0x000000011313e824 */ /* 0x000fe400078e0a08 */
[----:B------:R-:W-:-:S03]  /*0390*/  @!P6 VIADD R15, R15, 0x1 ;  /* 0x000000010f0fe836 */ /* 0x000fc60000000000 */
[----:B------:R-:W-:Y:S01]  /*03a0*/  ISETP.GE.U32.AND P4, PT, R19, R8, PT ;  /* 0x000000081300720c */ /* 0x000fe20003f86070 */
[----:B-1----:R-:W-:Y:S01]  /*03b0*/  VIADD R8, R17, 0xffffffe ;  /* 0x0ffffffe11087836 */ /* 0x002fe20000000000 */
[-C--:B------:R-:W-:Y:S02]  /*03c0*/  @!P5 IADD3 R6, PT, PT, R6, -R9.reuse, RZ ;  /* 0x800000090606d210 */ /* 0x080fe40007ffe0ff */
[----:B------:R-:W-:Y:S02]  /*03d0*/  @!P5 IADD3 R13, PT, PT, R13, 0x1, RZ ;  /* 0x000000010d0dd810 */ /* 0x000fe40007ffe0ff */
[----:B------:R-:W-:Y:S02]  /*03e0*/  ISETP.GE.U32.AND P0, PT, R6, R9, PT ;  /* 0x000000090600720c */ /* 0x000fe40003f06070 */
[----:B------:R1:W3:Y:S01]  /*03f0*/  F2I.FTZ.U32.TRUNC.NTZ R9, R8 ;  /* 0x0000000800097305 */ /* 0x0002e2000021f000 */
[----:B--2---:R-:W-:Y:S02]  /*0400*/  IADD3 R17, PT, PT, RZ, -R7, RZ ;  /* 0x80000007ff117210 */ /* 0x004fe40007ffe0ff */
[----:B------:R-:W-:-:S02]  /*0410*/  LOP3.LUT R6, R0, R3, RZ, 0x3c, !PT ;  /* 0x0000000300067212 */ /* 0x000fc400078e3cff */
[----:B------:R-:W-:Y:S01]  /*0420*/  @P4 VIADD R15, R15, 0x1 ;  /* 0x000000010f0f4836 */ /* 0x000fe20000000000 */
[----:B------:R-:W-:Y:S01]  /*0430*/  ISETP.NE.AND P4, PT, R3, RZ, PT ;  /* 0x000000ff0300720c */ /* 0x000fe20003f85270 */
[----:B------:R-:W-:Y:S01]  /*0440*/  IMAD R17, R17, R12, RZ ;  /* 0x0000000c11117224 */ /* 0x000fe200078e02ff */
[----:B------:R-:W-:Y:S01]  /*0450*/  ISETP.GE.AND P1, PT, R6, RZ, PT ;  /* 0x000000ff0600720c */ /* 0x000fe20003f26270 */
[----:B------:R-:W-:Y:S01]  /*0460*/  IMAD.MOV.U32 R6, RZ, RZ, RZ ;  /* 0x000000ffff067224 */ /* 0x000fe200078e00ff */
[----:B------:R-:W-:Y:S01]  /*0470*/  @!P2 IADD3 R15, PT, PT, -R15, RZ, RZ ;  /* 0x000000ff0f0fa210 */ /* 0x000fe20007ffe1ff */
[----:B-1----:R-:W-:Y:S01]  /*0480*/  IMAD.MOV.U32 R8, RZ, RZ, RZ ;  /* 0x000000ffff087224 */ /* 0x002fe200078e00ff */
[----:B------:R-:W-:Y:S01]  /*0490*/  @!P3 LOP3.LUT R15, RZ, R5, RZ, 0x33, !PT ;  /* 0x00000005ff0fb212 */ /* 0x000fe200078e33ff */
[----:B------:R-:W-:Y:S01]  /*04a0*/  IMAD.HI.U32 R7, R7, R17, R6 ;  /* 0x0000001107077227 */ /* 0x000fe200078e0006 */
[----:B------:R-:W-:Y:S02]  /*04b0*/  IABS R6, R11 ;  /* 0x0000000b00067213 */ /* 0x000fe40000000000 */
[----:B------:R-:W-:Y:S01]  /*04c0*/  @P0 IADD3 R13, PT, PT, R13, 0x1, RZ ;  /* 0x000000010d0d0810 */ /* 0x000fe20007ffe0ff */
[----:B---3--:R-:W-:-:S02]  /*04d0*/  IMAD.MOV R19, RZ, RZ, -R9 ;  /* 0x000000ffff137224 */ /* 0x008fc400078e0a09 */
[----:B------:R-:W-:Y:S01]  /*04e0*/  IMAD.MOV R17, RZ, RZ, -R6 ;  /* 0x000000ffff117224 */ /* 0x000fe200078e0a06 */
[----:B------:R-:W-:Y:S01]  /*04f0*/  IABS R6, R15 ;  /* 0x0000000f00067213 */ /* 0x000fe20000000000 */
[----:B------:R-:W-:Y:S01]  /*0500*/  IMAD R5, R19, R10, RZ ;  /* 0x0000000a13057224 */ /* 0x000fe200078e02ff */
[----:B------:R-:W-:Y:S01]  /*0510*/  @!P1 IADD3 R13, PT, PT, -R13, RZ, RZ ;  /* 0x000000ff0d0d9210 */ /* 0x000fe20007ffe1ff */
[----:B------:R-:W-:Y:S01]  /*0520*/  IMAD.HI.U32 R7, R7, R14, RZ ;  /* 0x0000000e07077227 */ /* 0x000fe200078e00ff */
[----:B------:R-:W-:-:S03]  /*0530*/  @!P4 LOP3.LUT R13, RZ, R3, RZ, 0x33, !PT ;  /* 0x00000003ff0dc212 */ /* 0x000fc600078e33ff */
[----:B------:R-:W-:Y:S01]  /*0540*/  IMAD.HI.U32 R8, R9, R5, R8 ;  /* 0x0000000509087227 */ /* 0x000fe200078e0008 */
[----:B------:R-:W-:Y:S02]  /*0550*/  MOV R9, R6 ;  /* 0x0000000600097202 */ /* 0x000fe40000000f00 */
[----:B------:R-:W-:Y:S01]  /*0560*/  IABS R19, R13 ;  /* 0x0000000d00137213 */ /* 0x000fe20000000000 */
[----:B------:R-:W-:Y:S01]  /*0570*/  IMAD R17, R7, R17, R14 ;  /* 0x0000001107117224 */ /* 0x000fe200078e020e */
[----:B------:R-:W-:Y:S01]  /*0580*/  LOP3.LUT R6, R0, R11, RZ, 0x3c, !PT ;  /* 0x0000000b00067212 */ /* 0x000fe200078e3cff */
[----:B------:R-:W-:-:S03]  /*0590*/  IMAD.HI.U32 R5, R8, R9, RZ ;  /* 0x0000000908057227 */ /* 0x000fc600078e00ff */
[----:B------:R-:W-:Y:S01]  /*05a0*/  ISETP.GT.U32.AND P4, PT, R12, R17, PT ;  /* 0x000000110c00720c */ /* 0x000fe20003f84070 */
[----:B------:R-:W-:Y:S01]  /*05b0*/  IMAD.HI.U32 R8, R8, R19, RZ ;  /* 0x0000001308087227 */ /* 0x000fe200078e00ff */
[----:B------:R-:W-:-:S03]  /*05c0*/  ISETP.GE.AND P1, PT, R6, RZ, PT ;  /* 0x000000ff0600720c */ /* 0x000fc60003f26270 */
[----:B------:R-:W-:Y:S01]  /*05d0*/  IMAD.MOV R5, RZ, RZ, -R5 ;  /* 0x000000ffff057224 */ /* 0x000fe200078e0a05 */
[----:B------:R-:W-:-:S03]  /*05e0*/  IADD3 R8, PT, PT, -R8, RZ, RZ ;  /* 0x000000ff08087210 */ /* 0x000fc60007ffe1ff */
[C---:B------:R-:W-:Y:S02]  /*05f0*/  IMAD R9, R10.reuse, R5, R9 ;  /* 0x000000050a097224 */ /* 0x040fe400078e0209 */
[C---:B------:R-:W-:Y:S01]  /*0600*/  IMAD R5, R10.reuse, R8, R19 ;  /* 0x000000080a057224 */ /* 0x040fe200078e0213 */
[----:B------:R-:W-:Y:S01]  /*0610*/  LOP3.LUT R8, RZ, R4, RZ, 0x33, !PT ;  /* 0x00000004ff087212 */ /* 0x000fe200078e33ff */
[----:B------:R-:W-:Y:S01]  /*0620*/  @!P4 IMAD.IADD R17, R17, 0x1, -R12 ;  /* 0x000000011111c824 */ /* 0x000fe200078e0a0c */
[C---:B------:R-:W-:Y:S02]  /*0630*/  ISETP.GT.U32.AND P0, PT, R10.reuse, R9, PT ;  /* 0x000000090a00720c */ /* 0x040fe40003f04070 */
[----:B------:R-:W-:Y:S02]  /*0640*/  ISETP.GT.U32.AND P3, PT, R10, R5, PT ;  /* 0x000000050a00720c */ /* 0x000fe40003f64070 */
[----:B------:R-:W-:Y:S02]  /*0650*/  ISETP.GE.U32.AND P2, PT, R17, R12, PT ;  /* 0x0000000c1100720c */ /* 0x000fe40003f46070 */
[----:B------:R-:W-:-:S02]  /*0660*/  @!P4 IADD3 R7, PT, PT, R7, 0x1, RZ ;  /* 0x000000010707c810 */ /* 0x000fc40007ffe0ff */
[----:B------:R-:W-:-:S05]  /*0670*/  ISETP.GE.AND P4, PT, R15, RZ, PT ;  /* 0x000000ff0f00720c */ /* 0x000fca0003f86270 */
[----:B------:R-:W-:Y:S01]  /*0680*/  @!P0 IMAD.IADD R9, R9, 0x1, -R10 ;  /* 0x0000000109098824 */ /* 0x000fe200078e0a0a */
[----:B------:R-:W-:Y:S02]  /*0690*/  ISETP.NE.AND P0, PT, R11, RZ, PT ;  /* 0x000000ff0b00720c */ /* 0x000fe40003f05270 */
[----:B------:R-:W-:Y:S01]  /*06a0*/  @!P3 IADD3 R5, PT, PT, R5, -R10, RZ ;  /* 0x8000000a0505b210 */ /* 0x000fe20007ffe0ff */
[----:B------:R-:W-:Y:S01]  /*06b0*/  @P2 VIADD R7, R7, 0x1 ;  /* 0x0000000107072836 */ /* 0x000fe20000000000 */
[C---:B------:R-:W-:Y:S02]  /*06c0*/  ISETP.GT.U32.AND P3, PT, R10.reuse, R9, PT ;  /* 0x000000090a00720c */ /* 0x040fe40003f64070 */
[----:B------:R-:W-:Y:S02]  /*06d0*/  ISETP.GT.U32.AND P2, PT, R10, R5, PT ;  /* 0x000000050a00720c */ /* 0x000fe40003f44070 */
[----:B------:R-:W-:Y:S02]  /*06e0*/  MOV R17, R7 ;  /* 0x0000000700117202 */ /* 0x000fe40000000f00 */
[----:B------:R-:W1:Y:S03]  /*06f0*/  LDC.64 R6, c[0x0][0x380] ;  /* 0x0000e000ff067b82 */ /* 0x000e660000000a00 */
[----:B------:R-:W-:Y:S01]  /*0700*/  @!P1 IMAD.MOV R17, RZ, RZ, -R17 ;  /* 0x000000ffff119224 */ /* 0x000fe200078e0a11 */
[----:B------:R-:W-:-:S02]  /*0710*/  ISETP.GE.AND P1, PT, R13, RZ, PT ;  /* 0x000000ff0d00720c */ /* 0x000fc40003f26270 */
[----:B------:R-:W-:Y:S02]  /*0720*/  IADD3 R13, PT, PT, -R13, RZ, RZ ;  /* 0x000000ff0d0d7210 */ /* 0x000fe40007ffe1ff */
[----:B------:R-:W-:Y:S01]  /*0730*/  @!P3 IADD3 R9, PT, PT, R9, -R10, RZ ;  /* 0x8000000a0909b210 */ /* 0x000fe20007ffe0ff */
[----:B------:R-:W-:Y:S01]  /*0740*/  @!P2 IMAD.IADD R5, R5, 0x1, -R10 ;  /* 0x000000010505a824 */ /* 0x000fe200078e0a0a */
[----:B------:R-:W-:Y:S01]  /*0750*/  @!P0 LOP3.LUT R17, RZ, R11, RZ, 0x33, !PT ;  /* 0x0000000bff118212 */ /* 0x000fe200078e33ff */
[----:B------:R-:W-:Y:S01]  /*0760*/  IMAD R13, R3, R13, R0 ;  /* 0x0000000d030d7224 */ /* 0x000fe200078e0200 */
[----:B------:R-:W-:Y:S01]  /*0770*/  ISETP.NE.AND P0, PT, R4, RZ, PT ;  /* 0x000000ff0400720c */ /* 0x000fe20003f05270 */
[----:B------:R-:W-:Y:S02]  /*0780*/  @!P4 IMAD.MOV R9, RZ, RZ, -R9 ;  /* 0x000000ffff09c224 */ /* 0x000fe400078e0a09 */
[----:B------:R-:W-:Y:S02]  /*0790*/  IMAD R17, R13, R2, R17 ;  /* 0x000000020d117224 */ /* 0x000fe400078e0211 */
[----:B------:R-:W-:Y:S01]  /*07a0*/  @!P1 IADD3 R5, PT, PT, -R5, RZ, RZ ;  /* 0x000000ff05059210 */ /* 0x000fe20007ffe1ff */
[----:B------:R-:W2:Y:S01]  /*07b0*/  LDC.64 R2, c[0x0][0x388] ;  /* 0x0000e200ff027b82 */ /* 0x000ea20000000a00 */
[----:B------:R-:W-:-:S02]  /*07c0*/  SEL R9, R8, R9, !P0 ;  /* 0x0000000908097207 */ /* 0x000fc40004000000 */
[----:B------:R-:W-:-:S03]  /*07d0*/  SEL R5, R8, R5, !P0 ;  /* 0x0000000508057207 */ /* 0x000fc60004000000 */
[----:B------:R-:W-:-:S04]  /*07e0*/  IMAD R17, R17, R4, R9 ;  /* 0x0000000411117224 */ /* 0x000fc800078e0209 */
[----:B------:R-:W-:-:S04]  /*07f0*/  IMAD R17, R17, R4, R5 ;  /* 0x0000000411117224 */ /* 0x000fc800078e0205 */
[----:B-1----:R-:W-:-:S06]  /*0800*/  IMAD.WIDE R6, R17, 0x2, R6 ;  /* 0x0000000211067825 */ /* 0x002fcc00078e0206 */
[----:B0-----:R-:W3:Y:S01]  /*0810*/  LDG.E.U16.CONSTANT R7, desc[UR4][R6.64] ;  /* 0x0000000406077981 */ /* 0x001ee2000c1e9500 */
[----:B--2---:R-:W-:-:S05]  /*0820*/  IMAD.WIDE R2, R0, 0x2, R2 ;  /* 0x0000000200027825 */ /* 0x004fca00078e0202 */
[----:B---3--:R-:W-:Y:S01]  /*0830*/  STG.E.U16 desc[UR4][R2.64], R7 ;  /* 0x0000000702007986 */ /* 0x008fe2000c101504 */
[----:B------:R-:W-:Y:S05]  /*0840*/  EXIT ;  /* 0x000000000000794d */ /* 0x000fea0003800000 */
.L_x_1:
        /* <DEDUP_REMOVED lines=11> */
.L_x_98:


//--------------------- .text.reshape_BHNN_to_BNNH_kernel --------------------------
	.section	.text.reshape_BHNN_to_BNNH_kernel,"ax",@progbits
	.align	128
        .global         reshape_BHNN_to_BNNH_kernel
        .type           reshape_BHNN_to_BNNH_kernel,@function
        .size           reshape_BHNN_to_BNNH_kernel,(.L_x_99 - reshape_BHNN_to_BNNH_kernel)
        .other          reshape_BHNN_to_BNNH_kernel,@"STO_CUDA_ENTRY STV_DEFAULT"
reshape_BHNN_to_BNNH_kernel:
.text.reshape_BHNN_to_BNNH_kernel:
        /* <DEDUP_REMOVED lines=13> */
[----:B------:R-:W-:Y:S01]  /*00d0*/  IMAD R5, R3, R4, RZ ;  /* 0x0000000403057224 */ /* 0x000fe200078e02ff */
[----:B------:R-:W-:Y:S01]  /*00e0*/  IABS R15, R0 ;  /* 0x00000000000f7213 */ /* 0x000fe20000000000 */
[----:B------:R-:W0:Y:S01]  /*00f0*/  LDCU.64 UR4, c[0x0][0x358] ;  /* 0x00006b00ff0477ac */ /* 0x000e220008000a00 */
[----:B------:R-:W1:Y:S02]  /*0100*/  I2F.RP R2, R10 ;  /* 0x0000000a00027306 */ /* 0x000e640000209400 */
[----:B------:R-:W-:-:S06]  /*0110*/  IABS R8, R5 ;  /* 0x0000000500087213 */ /* 0x000fcc0000000000 */
[----:B------:R-:W2:Y:S08]  /*0120*/  I2F.RP R9, R8 ;  /* 0x0000000800097306 */ /* 0x000eb00000209400 */
[----:B-1----:R-:W1:Y:S08]  /*0130*/  MUFU.RCP R2, R2 ;  /* 0x0000000200027308 */ /* 0x002e700000001000 */
[----:B--2---:R-:W2:Y:S01]  /*0140*/  MUFU.RCP R9, R9 ;  /* 0x0000000900097308 */ /* 0x004ea20000001000 */
[----:B-1----:R-:W-:-:S02]  /*0150*/  VIADD R6, R2, 0xffffffe ;  /* 0x0ffffffe02067836 */ /* 0x002fc40000000000 */
[----:B------:R-:W-:-:S05]  /*0160*/  IMAD R2, R5, R4, RZ ;  /* 0x0000000405027224 */ /* 0x000fca00078e02ff */
[----:B------:R1:W3:Y:S01]  /*0170*/  F2I.FTZ.U32.TRUNC.NTZ R7, R6 ;  /* 0x0000000600077305 */ /* 0x0002e2000021f000 */
[----:B------:R-:W-:Y:S01]  /*0180*/  IABS R17, R2 ;  /* 0x0000000200117213 */ /* 0x000fe20000000000 */
[----:B--2---:R-:W-:-:S06]  /*0190*/  VIADD R12, R9, 0xffffffe ;  /* 0x0ffffffe090c7836 */ /* 0x004fcc0000000000 */
[----:B------:R2:W4:Y:S01]  /*01a0*/  F2I.FTZ.U32.TRUNC.NTZ R13, R12 ;  /* 0x0000000c000d7305 */ /* 0x000522000021f000 */
[----:B-1----:R-:W-:Y:S01]  /*01b0*/  IMAD.MOV.U32 R6, RZ, RZ, RZ ;  /* 0x000000ffff067224 */ /* 0x002fe200078e00ff */
[----:B---3--:R-:W-:Y:S01]  /*01c0*/  IADD3 R11, PT, PT, RZ, -R7, RZ ;  /* 0x80000007ff0b7210 */ /* 0x008fe20007ffe0ff */
[----:B--2---:R-:W-:-:S04]  /*01d0*/  IMAD.MOV.U32 R12, RZ, RZ, RZ ;  /* 0x000000ffff0c7224 */ /* 0x004fc800078e00ff */
[----:B------:R-:W-:Y:S02]  /*01e0*/  IMAD R11, R11, R10, RZ ;  /* 0x0000000a0b0b7224 */ /* 0x000fe400078e02ff */
[----:B----4-:R-:W-:Y:S02]  /*01f0*/  IMAD.MOV R9, RZ, RZ, -R13 ;  /* 0x000000ffff097224 */ /* 0x010fe400078e0a0d */
[----:B------:R-:W-:Y:S01]  /*0200*/  IMAD.HI.U32 R14, R7, R11, R6 ;  /* 0x0000000b070e7227 */ /* 0x000fe200078e0006 */
[----:B------:R-:W-:Y:S02]  /*0210*/  IABS R6, R4 ;  /* 0x0000000400067213 */ /* 0x000fe40000000000 */
[----:B------:R-:W-:Y:S01]  /*0220*/  MOV R7, R15 ;  /* 0x0000000f00077202 */ /* 0x000fe20000000f00 */
[----:B------:R-:W-:Y:S01]  /*0230*/  IMAD R9, R9, R8, RZ ;  /* 0x0000000809097224 */ /* 0x000fe200078e02ff */
[----:B------:R-:W1:Y:S01]  /*0240*/  I2F.RP R11, R6 ;  /* 0x00000006000b7306 */ /* 0x000e620000209400 */
[----:B------:R-:W-:-:S02]  /*0250*/  IABS R15, R5 ;  /* 0x00000005000f7213 */ /* 0x000fc40000000000 */
[----:B------:R-:W-:Y:S01]  /*0260*/  IMAD.HI.U32 R16, R13, R9, R12 ;  /* 0x000000090d107227 */ /* 0x000fe200078e000c */
[----:B------:R-:W-:-:S03]  /*0270*/  MOV R12, R17 ;  /* 0x00000011000c7202 */ /* 0x000fc60000000f00 */
[-C--:B------:R-:W-:Y:S01]  /*0280*/  IMAD.HI.U32 R13, R14, R7.reuse, RZ ;  /* 0x000000070e0d7227 */ /* 0x080fe200078e00ff */
[----:B------:R-:W2:Y:S03]  /*0290*/  I2F.RP R17, R12 ;  /* 0x0000000c00117306 */ /* 0x000ea60000209400 */
[----:B------:R-:W-:Y:S02]  /*02a0*/  IMAD.MOV R15, RZ, RZ, -R15 ;  /* 0x000000ffff0f7224 */ /* 0x000fe400078e0a0f */
[----:B------:R-:W-:-:S03]  /*02b0*/  IMAD.HI.U32 R16, R16, R7, RZ ;  /* 0x0000000710107227 */ /* 0x000fc600078e00ff */
[----:B-1----:R-:W1:Y:S01]  /*02c0*/  MUFU.RCP R11, R11 ;  /* 0x0000000b000b7308 */ /* 0x002e620000001000 */
[----:B------:R-:W-:Y:S02]  /*02d0*/  IMAD.MOV R9, RZ, RZ, -R13 ;  /* 0x000000ffff097224 */ /* 0x000fe400078e0a0d */
[--C-:B------:R-:W-:Y:S02]  /*02e0*/  IMAD R15, R16, R15, R7.reuse ;  /* 0x0000000f100f7224 */ /* 0x100fe400078e0207 */
[----:B------:R-:W-:-:S03]  /*02f0*/  IMAD R9, R10, R9, R7 ;  /* 0x000000090a097224 */ /* 0x000fc600078e0207 */
[----:B------:R-:W-:Y:S01]  /*0300*/  ISETP.GT.U32.AND P0, PT, R8, R15, PT ;  /* 0x0000000f0800720c */ /* 0x000fe20003f04070 */
[----:B--2---:R-:W2:Y:S01]  /*0310*/  MUFU.RCP R17, R17 ;  /* 0x0000001100117308 */ /* 0x004ea20000001000 */
[----:B------:R-:W-:Y:S01]  /*0320*/  ISETP.GT.U32.AND P4, PT, R10, R9, PT ;  /* 0x000000090a00720c */ /* 0x000fe20003f84070 */
[----:B-1----:R-:W-:-:S10]  /*0330*/  VIADD R14, R11, 0xffffffe ;  /* 0x0ffffffe0b0e7836 */ /* 0x002fd40000000000 */
[----:B------:R-:W-:Y:S01]  /*0340*/  @!P0 IMAD.IADD R15, R15, 0x1, -R8 ;  /* 0x000000010f0f8824 */ /* 0x000fe200078e0a08 */
[----:B------:R-:W-:Y:S01]  /*0350*/  @!P0 IADD3 R16, PT, PT, R16, 0x1, RZ ;  /* 0x0000000110108810 */ /* 0x000fe20007ffe0ff */
[----:B------:R-:W-:Y:S01]  /*0360*/  @!P4 VIADD R13, R13, 0x1 ;  /* 0x000000010d0dc836 */ /* 0x000fe20000000000 */
[----:B------:R-:W-:Y:S02]  /*0370*/  @!P4 IADD3 R9, PT, PT, R9, -R10, RZ ;  /* 0x8000000a0909c210 */ /* 0x000fe40007ffe0ff */
[----:B------:R-:W-:Y:S01]  /*0380*/  ISETP.GE.U32.AND P5, PT, R15, R8, PT ;  /* 0x000000080f00720c */ /* 0x000fe20003fa6070 */
[----:B--2---:R-:W-:Y:S01]  /*0390*/  VIADD R11, R17, 0xffffffe ;  /* 0x0ffffffe110b7836 */ /* 0x004fe20000000000 */
[----:B------:R-:W-:Y:S02]  /*03a0*/  ISETP.GE.U32.AND P3, PT, R9, R10, PT ;  /* 0x0000000a0900720c */ /* 0x000fe40003f66070 */
[----:B------:R1:W2:Y:S01]  /*03b0*/  F2I.FTZ.U32.TRUNC.NTZ R9, R14 ;  /* 0x0000000e00097305 */ /* 0x0002a2000021f000 */
[----:B------:R-:W-:-:S02]  /*03c0*/  LOP3.LUT R10, R0, R5, RZ, 0x3c, !PT ;  /* 0x00000005000a7212 */ /* 0x000fc400078e3cff */
[----:B------:R-:W-:Y:S02]  /*03d0*/  LOP3.LUT R8, R0, R3, RZ, 0x3c, !PT ;  /* 0x0000000300087212 */ /* 0x000fe400078e3cff */
[----:B------:R-:W-:Y:S01]  /*03e0*/  ISETP.GE.AND P2, PT, R10, RZ, PT ;  /* 0x000000ff0a00720c */ /* 0x000fe20003f46270 */
[----:B------:R-:W-:Y:S01]  /*03f0*/  IMAD.MOV.U32 R10, RZ, RZ, RZ ;  /* 0x000000ffff0a7224 */ /* 0x000fe200078e00ff */
[----:B------:R-:W-:Y:S01]  /*0400*/  ISETP.NE.AND P0, PT, R5, RZ, PT ;  /* 0x000000ff0500720c */ /* 0x000fe20003f05270 */
[----:B------:R-:W3:Y:S01]  /*0410*/  F2I.FTZ.U32.TRUNC.NTZ R11, R11 ;  /* 0x0000000b000b7305 */ /* 0x000ee2000021f000 */
[----:B------:R-:W-:Y:S01]  /*0420*/  ISETP.GE.AND P1, PT, R8, RZ, PT ;  /* 0x000000ff0800720c */ /* 0x000fe20003f26270 */
[----:B------:R-:W-:Y:S01]  /*0430*/  @P5 VIADD R16, R16, 0x1 ;  /* 0x0000000110105836 */ /* 0x000fe20000000000 */
[----:B------:R-:W-:Y:S01]  /*0440*/  ISETP.NE.AND P4, PT, R3, RZ, PT ;  /* 0x000000ff0300720c */ /* 0x000fe20003f85270 */
[----:B------:R-:W-:Y:S01]  /*0450*/  HFMA2 R8, -RZ, RZ, 0, 0 ;  /* 0x00000000ff087431 */ /* 0x000fe200000001ff */
[----:B------:R-:W-:Y:S01]  /*0460*/  @P3 IADD3 R13, PT, PT, R13, 0x1, RZ ;  /* 0x000000010d0d3810 */ /* 0x000fe20007ffe0ff */
[----:B-1----:R-:W-:Y:S01]  /*0470*/  IMAD.MOV.U32 R14, RZ, RZ, R16 ;  /* 0x000000ffff0e7224 */ /* 0x002fe200078e0010 */
[----:B--2---:R-:W-:-:S02]  /*0480*/  IADD3 R15, PT, PT, RZ, -R9, RZ ;  /* 0x80000009ff0f7210 */ /* 0x004fc40007ffe0ff */
[----:B------:R-:W-:Y:S01]  /*0490*/  IABS R16, R2 ;  /* 0x0000000200107213 */ /* 0x000fe20000000000 */
[----:B------:R-:W-:Y:S01]  /*04a0*/  @!P2 IMAD.MOV R14, RZ, RZ, -R14 ;  /* 0x000000ffff0ea224 */ /* 0x000fe200078e0a0e */
[----:B------:R-:W-:Y:S02]  /*04b0*/  ISETP.GE.AND P3, PT, R0, RZ, PT ;  /* 0x000000ff0000720c */ /* 0x000fe40003f66270 */
[----:B------:R-:W-:Y:S01]  /*04c0*/  @!P0 LOP3.LUT R14, RZ, R5, RZ, 0x33, !PT ;  /* 0x00000005ff0e8212 */ /* 0x000fe200078e33ff */
[----:B------:R-:W-:Y:S01]  /*04d0*/  IMAD R5, R15, R6, RZ ;  /* 0x000000060f057224 */ /* 0x000fe200078e02ff */
[----:B------:R-:W-:Y:S01]  /*04e0*/  @!P1 IADD3 R13, PT, PT, -R13, RZ, RZ ;  /* 0x000000ff0d0d9210 */ /* 0x000fe20007ffe1ff */
[----:B---3--:R-:W-:Y:S01]  /*04f0*/  IMAD.MOV R17, RZ, RZ, -R11 ;  /* 0x000000ffff117224 */ /* 0x008fe200078e0a0b */
[----:B------:R-:W-:Y:S01]  /*0500*/  @!P4 LOP3.LUT R13, RZ, R3, RZ, 0x33, !PT ;  /* 0x00000003ff0dc212 */ /* 0x000fe200078e33ff */
[----:B------:R-:W-:Y:S01]  /*0510*/  IMAD.HI.U32 R8, R9, R5, R8 ;  /* 0x0000000509087227 */ /* 0x000fe200078e0008 */
[----:B------:R-:W-:-:S02]  /*0520*/  IABS R15, R14 ;  /* 0x0000000e000f7213 */ /* 0x000fc40000000000 */
[----:B------:R-:W-:Y:S01]  /*0530*/  IABS R9, R13 ;  /* 0x0000000d00097213 */ /* 0x000fe20000000000 */
[----:B------:R-:W-:-:S04]  /*0540*/  IMAD R5, R17, R12, RZ ;  /* 0x0000000c11057224 */ /* 0x000fc800078e02ff */
[----:B------:R-:W-:Y:S01]  /*0550*/  IMAD.HI.U32 R10, R11, R5, R10 ;  /* 0x000000050b0a7227 */ /* 0x000fe200078e000a */
[----:B------:R-:W-:-:S03]  /*0560*/  IADD3 R11, PT, PT, RZ, -R16, RZ ;  /* 0x80000010ff0b7210 */ /* 0x000fc60007ffe0ff */
[----:B------:R-:W-:-:S04]  /*0570*/  IMAD.HI.U32 R5, R8, R9, RZ ;  /* 0x0000000908057227 */ /* 0x000fc800078e00ff */
[----:B------:R-:W-:-:S04]  /*0580*/  IMAD.HI.U32 R8, R8, R15, RZ ;  /* 0x0000000f08087227 */ /* 0x000fc800078e00ff */
[----:B------:R-:W-:Y:S01]  /*0590*/  IMAD.HI.U32 R10, R10, R7, RZ ;  /* 0x000000070a0a7227 */ /* 0x000fe200078e00ff */
[----:B------:R-:W-:-:S03]  /*05a0*/  IADD3 R8, PT, PT, -R8, RZ, RZ ;  /* 0x000000ff08087210 */ /* 0x000fc60007ffe1ff */
[----:B------:R-:W-:Y:S02]  /*05b0*/  IMAD.MOV R5, RZ, RZ, -R5 ;  /* 0x000000ffff057224 */ /* 0x000fe400078e0a05 */
[----:B------:R-:W-:Y:S02]  /*05c0*/  IMAD R11, R10, R11, R7 ;  /* 0x0000000b0a0b7224 */ /* 0x000fe400078e0207 */
[C---:B------:R-:W-:Y:S02]  /*05d0*/  IMAD R5, R6.reuse, R5, R9 ;  /* 0x0000000506057224 */ /* 0x040fe400078e0209 */
[----:B------:R-:W-:Y:S01]  /*05e0*/  IMAD R9, R6, R8, R15 ;  /* 0x0000000806097224 */ /* 0x000fe200078e020f */
[----:B------:R-:W-:Y:S02]  /*05f0*/  ISETP.GT.U32.AND P2, PT, R12, R11, PT ;  /* 0x0000000b0c00720c */ /* 0x000fe40003f44070 */
[C---:B------:R-:W-:Y:S02]  /*0600*/  ISETP.GT.U32.AND P0, PT, R6.reuse, R5, PT ;  /* 0x000000050600720c */ /* 0x040fe40003f04070 */
[----:B------:R-:W-:-:S02]  /*0610*/  ISETP.GT.U32.AND P1, PT, R6, R9, PT ;  /* 0x000000090600720c */ /* 0x000fc40003f24070 */
[----:B------:R-:W-:-:S07]  /*0620*/  LOP3.LUT R8, RZ, R4, RZ, 0x33, !PT ;  /* 0x00000004ff087212 */ /* 0x000fce00078e33ff */
[----:B------:R-:W-:Y:S01]  /*0630*/  @!P2 IMAD.IADD R11, R11, 0x1, -R12 ;  /* 0x000000010b0ba824 */ /* 0x000fe200078e0a0c */
[----:B------:R-:W-:Y:S02]  /*0640*/  ISETP.GE.AND P2, PT, R13, RZ, PT ;  /* 0x000000ff0d00720c */ /* 0x000fe40003f46270 */
[----:B------:R-:W-:Y:S01]  /*0650*/  @!P0 IADD3 R5, PT, PT, R5, -R6, RZ ;  /* 0x8000000605058210 */ /* 0x000fe20007ffe0ff */
[----:B------:R-:W-:Y:S01]  /*0660*/  @!P1 IMAD.IADD R9, R9, 0x1, -R6 ;  /* 0x0000000109099824 */ /* 0x000fe200078e0a06 */
[----:B------:R-:W-:Y:S02]  /*0670*/  ISETP.GT.U32.AND P0, PT, R12, R11, PT ;  /* 0x0000000b0c00720c */ /* 0x000fe40003f04070 */
[C---:B------:R-:W-:Y:S02]  /*0680*/  ISETP.GT.U32.AND P4, PT, R6.reuse, R5, PT ;  /* 0x000000050600720c */ /* 0x040fe40003f84070 */
[----:B------:R-:W-:Y:S02]  /*0690*/  ISETP.GT.U32.AND P5, PT, R6, R9, PT ;  /* 0x000000090600720c */ /* 0x000fe40003fa4070 */
[----:B------:R-:W-:-:S02]  /*06a0*/  ISETP.GE.AND P1, PT, R14, RZ, PT ;  /* 0x000000ff0e00720c */ /* 0x000fc40003f26270 */
[----:B------:R-:W-:-:S05]  /*06b0*/  IADD3 R13, PT, PT, -R13, RZ, RZ ;  /* 0x000000ff0d0d7210 */ /* 0x000fca0007ffe1ff */
[----:B------:R-:W-:Y:S01]  /*06c0*/  @!P0 IADD3 R11, PT, PT, R11, -R12, RZ ;  /* 0x8000000c0b0b8210 */ /* 0x000fe20007ffe0ff */
[----:B------:R-:W-:Y:S01]  /*06d0*/  IMAD R3, R3, R13, R0 ;  /* 0x0000000d03037224 */ /* 0x000fe200078e0200 */
[----:B------:R-:W-:Y:S01]  /*06e0*/  ISETP.NE.AND P0, PT, R2, RZ, PT ;  /* 0x000000ff0200720c */ /* 0x000fe20003f05270 */
[----:B------:R-:W-:Y:S01]  /*06f0*/  @!P4 IMAD.IADD R5, R5, 0x1, -R6 ;  /* 0x000000010505c824 */ /* 0x000fe200078e0a06 */
[----:B------:R-:W-:Y:S01]  /*0700*/  @!P5 IADD3 R9, PT, PT, R9, -R6, RZ ;  /* 0x800000060909d210 */ /* 0x000fe20007ffe0ff */
[----:B------:R-:W-:Y:S01]  /*0710*/  @!P3 IMAD.MOV R11, RZ, RZ, -R11 ;  /* 0x000000ffff0bb224 */ /* 0x000fe200078e0a0b */
[----:B------:R-:W1:Y:S01]  /*0720*/  LDC.64 R6, c[0x0][0x380] ;  /* 0x0000e000ff067b82 */ /* 0x000e620000000a00 */
[----:B------:R-:W-:Y:S02]  /*0730*/  ISETP.NE.AND P4, PT, R4, RZ, PT ;  /* 0x000000ff0400720c */ /* 0x000fe40003f85270 */
[----:B------:R-:W-:Y:S01]  /*0740*/  @!P2 IADD3 R5, PT, PT, -R5, RZ, RZ ;  /* 0x000000ff0505a210 */ /* 0x000fe20007ffe1ff */
[----:B------:R-:W-:-:S03]  /*0750*/  @!P1 IMAD.MOV R9, RZ, RZ, -R9 ;  /* 0x000000ffff099224 */ /* 0x000fc600078e0a09 */
[C---:B------:R-:W-:Y:S02]  /*0760*/  SEL R5, R8.reuse, R5, !P4 ;  /* 0x0000000508057207 */ /* 0x040fe40006000000 */
[----:B------:R-:W-:Y:S02]  /*0770*/  @!P0 LOP3.LUT R11, RZ, R2, RZ, 0x33, !PT ;  /* 0x00000002ff0b8212 */ /* 0x000fe400078e33ff */
[----:B------:R-:W-:Y:S02]  /*0780*/  SEL R8, R8, R9, !P4 ;  /* 0x0000000908087207 */ /* 0x000fe40006000000 */
[----:B------:R-:W-:-:S03]  /*0790*/  IADD3 R11, PT, PT, -R11, R5, R0 ;  /* 0x000000050b0b7210 */ /* 0x000fc60007ffe100 */
[----:B------:R-:W-:-:S04]  /*07a0*/  IMAD R3, R3, R4, R8 ;  /* 0x0000000403037224 */ /* 0x000fc800078e0208 */
[----:B------:R-:W-:-:S04]  /*07b0*/  IMAD R3, R3, R4, R11 ;  /* 0x0000000403037224 */ /* 0x000fc800078e020b */
[----:B-1----:R-:W-:Y:S02]  /*07c0*/  IMAD.WIDE R6, R3, 0x2, R6 ;  /* 0x0000000203067825 */ /* 0x002fe400078e0206 */
[----:B------:R-:W1:Y:S04]  /*07d0*/  LDC.64 R2, c[0x0][0x388] ;  /* 0x0000e200ff027b82 */ /* 0x000e680000000a00 */
[----:B0-----:R-:W2:Y:S01]  /*07e0*/  LDG.E.U16.CONSTANT R7, desc[UR4][R6.64] ;  /* 0x0000000406077981 */ /* 0x001ea2000c1e9500 */
[----:B-1----:R-:W-:-:S05]  /*07f0*/  IMAD.WIDE R2, R0, 0x2, R2 ;  /* 0x0000000200027825 */ /* 0x002fca00078e0202 */
[----:B--2---:R-:W-:Y:S01]  /*0800*/  STG.E.U16 desc[UR4][R2.64], R7 ;  /* 0x0000000702007986 */ /* 0x004fe2000c101504 */
[----:B------:R-:W-:Y:S05]  /*0810*/  EXIT ;  /* 0x000000000000794d */ /* 0x000fea0003800000 */
.L_x_2:
        /* <DEDUP_REMOVED lines=14> */
.L_x_99:


//--------------------- .text.reshape_HBNN_to_BHNN_kernel --------------------------
	.section	.text.reshape_HBNN_to_BHNN_kernel,"ax",@progbits
	.align	128
        .global         reshape_HBNN_to_BHNN_kernel
        .type           reshape_HBNN_to_BHNN_kernel,@function
        .size           reshape_HBNN_to_BHNN_kernel,(.L_x_100 - reshape_HBNN_to_BHNN_kernel)
        .other          reshape_HBNN_to_BHNN_kernel,@"STO_CUDA_ENTRY STV_DEFAULT"
reshape_HBNN_to_BHNN_kernel:
.text.reshape_HBNN_to_BHNN_kernel:
[----:B------:R-:W-:Y:S01]  /*0000*/  LDC R1, c[0x0][0x37c] ;  /* 0x0000df00ff017b82 */ /* 0x000fe20000000800 */
[----:B------:R-:W0:Y:S07]  /*0010*/  S2R R6, SR_TID.X ;  /* 0x0000000000067919 */ /* 0x000e2e0000002100 */
[----:B------:R-:W1:Y:S08]  /*0020*/  LDC.64 R2, c[0x0][0x390] ;  /* 0x0000e400ff027b82 */ /* 0x000e700000000a00 */
[----:B------:R-:W2:Y:S08]  /*0030*/  LDC R9, c[0x0][0x398] ;  /* 0x0000e600ff097b82 */ /* 0x000eb00000000800 */
[----:B------:R-:W0:Y:S08]  /*0040*/  S2UR UR4, SR_CTAID.X ;  /* 0x00000000000479c3 */ /* 0x000e300000002500 */
[----:B------:R-:W0:Y:S01]  /*0050*/  LDC R5, c[0x0][0x360] ;  /* 0x0000d800ff057b82 */ /* 0x000e220000000800 */
[----:B-1----:R-:W-:-:S04]  /*0060*/  IMAD R0, R3, R2, RZ ;  /* 0x0000000203007224 */ /* 0x002fc800078e02ff */
[-C--:B--2---:R-:W-:Y:S02]  /*0070*/  IMAD R4, R0, R9.reuse, RZ ;  /* 0x0000000900047224 */ /* 0x084fe400078e02ff */
[----:B0-----:R-:W-:Y:S02]  /*0080*/  IMAD R0, R5, UR4, R6 ;  /* 0x0000000405007c24 */ /* 0x001fe4000f8e0206 */
[----:B------:R-:W-:-:S05]  /*0090*/  IMAD R5, R4, R9, RZ ;  /* 0x0000000904057224 */ /* 0x000fca00078e02ff */
[----:B------:R-:W-:-:S13]  /*00a0*/  ISETP.GE.AND P0, PT, R0, R5, PT ;  /* 0x000000050000720c */ /* 0x000fda0003f06270 */
[----:B------:R-:W-:Y:S05]  /*00b0*/  @P0 EXIT ;  /* 0x000000000000094d */ /* 0x000fea0003800000 */
[-C--:B------:R-:W-:Y:S01]  /*00c0*/  IABS R10, R9.reuse ;  /* 0x00000009000a7213 */ /* 0x080fe20000000000 */
[----:B------:R-:W-:Y:S01]  /*00d0*/  IMAD R8, R9, R9, RZ ;  /* 0x0000000909087224 */ /* 0x000fe200078e02ff */
[----:B------:R-:W-:Y:S01]  /*00e0*/  IABS R12, R3 ;  /* 0x00000003000c7213 */ /* 0x000fe20000000000 */
[----:B------:R-:W-:Y:S01]  /*00f0*/  IMAD.MOV.U32 R6, RZ, RZ, RZ ;  /* 0x000000ffff067224 */ /* 0x000fe200078e00ff */
[----:B------:R-:W0:Y:S01]  /*0100*/  I2F.RP R5, R10 ;  /* 0x0000000a00057306 */ /* 0x000e220000209400 */
[----:B------:R-:W1:Y:S01]  /*0110*/  LDCU.64 UR4, c[0x0][0x358] ;  /* 0x00006b00ff0477ac */ /* 0x000e620008000a00 */
[----:B------:R-:W-:Y:S01]  /*0120*/  IABS R4, R8 ;  /* 0x0000000800047213 */ /* 0x000fe20000000000 */
[----:B------:R-:W-:-:S05]  /*0130*/  IMAD R2, R2, R9, RZ ;  /* 0x0000000902027224 */ /* 0x000fca00078e02ff */
[----:B------:R-:W2:Y:S08]  /*0140*/  I2F.RP R11, R4 ;  /* 0x00000004000b7306 */ /* 0x000eb00000209400 */
[----:B0-----:R-:W0:Y:S08]  /*0150*/  MUFU.RCP R5, R5 ;  /* 0x0000000500057308 */ /* 0x001e300000001000 */
[----:B--2---:R-:W2:Y:S08]  /*0160*/  MUFU.RCP R11, R11 ;  /* 0x0000000b000b7308 */ /* 0x004eb00000001000 */
[----:B------:R-:W-:Y:S01]  /*0170*/  I2F.RP R18, R12 ;  /* 0x0000000c00127306 */ /* 0x000fe20000209400 */
[----:B0-----:R-:W-:-:S07]  /*0180*/  VIADD R7, R5, 0xffffffe ;  /* 0x0ffffffe05077836 */ /* 0x001fce0000000000 */
[----:B------:R-:W0:Y:S01]  /*0190*/  F2I.FTZ.U32.TRUNC.NTZ R7, R7 ;  /* 0x0000000700077305 */ /* 0x000e22000021f000 */
[----:B--2---:R-:W-:Y:S02]  /*01a0*/  VIADD R16, R11, 0xffffffe ;  /* 0x0ffffffe0b107836 */ /* 0x004fe40000000000 */
[----:B------:R-:W-:-:S05]  /*01b0*/  IMAD R11, R8, R3, RZ ;  /* 0x00000003080b7224 */ /* 0x000fca00078e02ff */
[----:B------:R2:W3:Y:S01]  /*01c0*/  F2I.FTZ.U32.TRUNC.NTZ R17, R16 ;  /* 0x0000001000117305 */ /* 0x0004e2000021f000 */
[----:B------:R-:W-:Y:S02]  /*01d0*/  IABS R14, R11 ;  /* 0x0000000b000e7213 */ /* 0x000fe40000000000 */
[----:B0-----:R-:W-:-:S05]  /*01e0*/  IADD3 R13, PT, PT, RZ, -R7, RZ ;  /* 0x80000007ff0d7210 */ /* 0x001fca0007ffe0ff */
[----:B------:R-:W-:Y:S01]  /*01f0*/  MUFU.RCP R18, R18 ;  /* 0x0000001200127308 */ /* 0x000fe20000001000 */
[----:B--2---:R-:W-:Y:S02]  /*0200*/  HFMA2 R16, -RZ, RZ, 0, 0 ;  /* 0x00000000ff107431 */ /* 0x004fe400000001ff */
[----:B------:R-:W-:Y:S02]  /*0210*/  IMAD R13, R13, R10, RZ ;  /* 0x0000000a0d0d7224 */ /* 0x000fe400078e02ff */
[----:B---3--:R-:W-:Y:S02]  /*0220*/  IMAD.MOV R5, RZ, RZ, -R17 ;  /* 0x000000ffff057224 */ /* 0x008fe400078e0a11 */
[----:B------:R-:W-:Y:S01]  /*0230*/  IMAD.HI.U32 R6, R7, R13, R6 ;  /* 0x0000000d07067227 */ /* 0x000fe200078e0006 */
[----:B------:R-:W-:Y:S02]  /*0240*/  IABS R13, R0 ;  /* 0x00000000000d7213 */ /* 0x000fe40000000000 */
[----:B------:R-:W-:Y:S01]  /*0250*/  IABS R7, R8 ;  /* 0x0000000800077213 */ /* 0x000fe20000000000 */
[----:B------:R-:W-:-:S02]  /*0260*/  IMAD R5, R5, R4, RZ ;  /* 0x0000000405057224 */ /* 0x000fc400078e02ff */
[----:B------:R-:W-:-:S04]  /*0270*/  IMAD.HI.U32 R15, R6, R13, RZ ;  /* 0x0000000d060f7227 */ /* 0x000fc800078e00ff */
[----:B------:R-:W-:Y:S02]  /*0280*/  IMAD.HI.U32 R16, R17, R5, R16 ;  /* 0x0000000511107227 */ /* 0x000fe400078e0010 */
[----:B------:R-:W0:Y:S02]  /*0290*/  I2F.RP R17, R14 ;  /* 0x0000000e00117306 */ /* 0x000e240000209400 */
[----:B------:R-:W-:Y:S02]  /*02a0*/  IMAD.MOV R7, RZ, RZ, -R7 ;  /* 0x000000ffff077224 */ /* 0x000fe400078e0a07 */
[----:B------:R-:W-:Y:S02]  /*02b0*/  IMAD.MOV R5, RZ, RZ, -R15 ;  /* 0x000000ffff057224 */ /* 0x000fe400078e0a0f */
[----:B------:R-:W-:-:S04]  /*02c0*/  IMAD.HI.U32 R16, R16, R13, RZ ;  /* 0x0000000d10107227 */ /* 0x000fc800078e00ff */
[--C-:B------:R-:W-:Y:S02]  /*02d0*/  IMAD R5, R10, R5, R13.reuse ;  /* 0x000000050a057224 */ /* 0x100fe400078e020d */
[----:B------:R-:W-:-:S03]  /*02e0*/  IMAD R7, R16, R7, R13 ;  /* 0x0000000710077224 */ /* 0x000fc600078e020d */
[----:B------:R-:W-:Y:S01]  /*02f0*/  ISETP.GT.U32.AND P0, PT, R10, R5, PT ;  /* 0x000000050a00720c */ /* 0x000fe20003f04070 */
[----:B0-----:R-:W0:Y:S01]  /*0300*/  MUFU.RCP R17, R17 ;  /* 0x0000001100117308 */ /* 0x001e220000001000 */
[----:B------:R-:W-:-:S11]  /*0310*/  ISETP.GT.U32.AND P4, PT, R4, R7, PT ;  /* 0x000000070400720c */ /* 0x000fd60003f84070 */
[-C--:B------:R-:W-:Y:S02]  /*0320*/  @!P0 IADD3 R5, PT, PT, R5, -R10.reuse, RZ ;  /* 0x8000000a05058210 */ /* 0x080fe40007ffe0ff */
[----:B------:R-:W-:Y:S01]  /*0330*/  @!P4 IMAD.IADD R7, R7, 0x1, -R4 ;  /* 0x000000010707c824 */ /* 0x000fe200078e0a04 */
[----:B------:R-:W-:Y:S01]  /*0340*/  @!P0 IADD3 R15, PT, PT, R15, 0x1, RZ ;  /* 0x000000010f0f8810 */ /* 0x000fe20007ffe0ff */
[----:B------:R-:W-:Y:S01]  /*0350*/  @!P4 VIADD R16, R16, 0x1 ;  /* 0x000000011010c836 */ /* 0x000fe20000000000 */
[----:B------:R-:W-:Y:S01]  /*0360*/  ISETP.GE.U32.AND P5, PT, R5, R10, PT ;  /* 0x0000000a0500720c */ /* 0x000fe20003fa6070 */
[----:B------:R-:W-:Y:S01]  /*0370*/  VIADD R5, R18, 0xffffffe ;  /* 0x0ffffffe12057836 */ /* 0x000fe20000000000 */
[----:B------:R-:W-:Y:S02]  /*0380*/  ISETP.GE.U32.AND P3, PT, R7, R4, PT ;  /* 0x000000040700720c */ /* 0x000fe40003f66070 */
[C---:B------:R-:W-:Y:S02]  /*0390*/  LOP3.LUT R7, R0.reuse, R8, RZ, 0x3c, !PT ;  /* 0x0000000800077212 */ /* 0x040fe400078e3cff */
[----:B------:R-:W-:Y:S01]  /*03a0*/  LOP3.LUT R4, R0, R9, RZ, 0x3c, !PT ;  /* 0x0000000900047212 */ /* 0x000fe200078e3cff */
[----:B------:R-:W2:Y:S01]  /*03b0*/  F2I.FTZ.U32.TRUNC.NTZ R5, R5 ;  /* 0x0000000500057305 */ /* 0x000ea2000021f000 */
[----:B------:R-:W-:Y:S01]  /*03c0*/  ISETP.GE.AND P1, PT, R7, RZ, PT ;  /* 0x000000ff0700720c */ /* 0x000fe20003f26270 */
[----:B0-----:R-:W-:Y:S01]  /*03d0*/  VIADD R7, R17, 0xffffffe ;  /* 0x0ffffffe11077836 */ /* 0x001fe20000000000 */
[----:B------:R-:W-:-:S02]  /*03e0*/  ISETP.GE.AND P2, PT, R4, RZ, PT ;  /* 0x000000ff0400720c */ /* 0x000fc40003f46270 */
[----:B------:R-:W-:Y:S02]  /*03f0*/  ISETP.NE.AND P4, PT, R8, RZ, PT ;  /* 0x000000ff0800720c */ /* 0x000fe40003f85270 */
[----:B------:R-:W-:Y:S01]  /*0400*/  @P5 IADD3 R15, PT, PT, R15, 0x1, RZ ;  /* 0x000000010f0f5810 */ /* 0x000fe20007ffe0ff */
[----:B------:R-:W0:Y:S01]  /*0410*/  F2I.FTZ.U32.TRUNC.NTZ R7, R7 ;  /* 0x0000000700077305 */ /* 0x000e22000021f000 */
[----:B------:R-:W-:Y:S01]  /*0420*/  @P3 VIADD R16, R16, 0x1 ;  /* 0x0000000110103836 */ /* 0x000fe20000000000 */
[----:B------:R-:W-:Y:S02]  /*0430*/  ISETP.NE.AND P0, PT, R9, RZ, PT ;  /* 0x000000ff0900720c */ /* 0x000fe40003f05270 */
[----:B------:R-:W-:Y:S02]  /*0440*/  MOV R4, R15 ;  /* 0x0000000f00047202 */ /* 0x000fe40000000f00 */
[----:B------:R-:W-:Y:S01]  /*0450*/  MOV R17, R16 ;  /* 0x0000001000117202 */ /* 0x000fe20000000f00 */
[----:B--2---:R-:W-:Y:S01]  /*0460*/  IMAD.MOV R21, RZ, RZ, -R5 ;  /* 0x000000ffff157224 */ /* 0x004fe200078e0a05 */
[----:B------:R-:W-:Y:S01]  /*0470*/  LOP3.LUT R15, RZ, R9, RZ, 0x33, !PT ;  /* 0x00000009ff0f7212 */ /* 0x000fe200078e33ff */
[----:B------:R-:W-:Y:S01]  /*0480*/  @!P2 IMAD.MOV R4, RZ, RZ, -R4 ;  /* 0x000000ffff04a224 */ /* 0x000fe200078e0a04 */
[----:B------:R-:W-:Y:S01]  /*0490*/  @!P1 IADD3 R17, PT, PT, -R17, RZ, RZ ;  /* 0x000000ff11119210 */ /* 0x000fe20007ffe1ff */
[----:B------:R-:W-:Y:S01]  /*04a0*/  IMAD R21, R21, R12, RZ ;  /* 0x0000000c15157224 */ /* 0x000fe200078e02ff */
[----:B------:R-:W-:-:S02]  /*04b0*/  @!P4 LOP3.LUT R17, RZ, R8, RZ, 0x33, !PT ;  /* 0x00000008ff11c212 */ /* 0x000fc400078e33ff */
[----:B------:R-:W-:Y:S01]  /*04c0*/  SEL R16, R15, R4, !P0 ;  /* 0x000000040f107207 */ /* 0x000fe20004000000 */
[----:B------:R-:W-:Y:S01]  /*04d0*/  IMAD.MOV.U32 R4, RZ, RZ, RZ ;  /* 0x000000ffff047224 */ /* 0x000fe200078e00ff */
[----:B0-----:R-:W-:Y:S02]  /*04e0*/  IADD3 R22, PT, PT, RZ, -R7, RZ ;  /* 0x80000007ff167210 */ /* 0x001fe40007ffe0ff */
[----:B------:R-:W-:Y:S01]  /*04f0*/  IABS R19, R16 ;  /* 0x0000001000137213 */ /* 0x000fe20000000000 */
[----:B------:R-:W-:Y:S01]  /*0500*/  IMAD.HI.U32 R18, R5, R21, R4 ;  /* 0x0000001505127227 */ /* 0x000fe200078e0004 */
[----:B------:R-:W-:-:S03]  /*0510*/  IABS R20, R17 ;  /* 0x0000001100147213 */ /* 0x000fc60000000000 */
[----:B------:R-:W-:Y:S01]  /*0520*/  IMAD.MOV.U32 R21, RZ, RZ, R22 ;  /* 0x000000ffff157224 */ /* 0x000fe200078e0016 */
[----:B------:R-:W-:Y:S01]  /*0530*/  MOV R5, R20 ;  /* 0x0000001400057202 */ /* 0x000fe20000000f00 */
[----:B------:R-:W-:Y:S01]  /*0540*/  IMAD.HI.U32 R4, R6, R19, RZ ;  /* 0x0000001306047227 */ /* 0x000fe200078e00ff */
[----:B------:R-:W-:-:S03]  /*0550*/  IABS R20, R11 ;  /* 0x0000000b00147213 */ /* 0x000fc60000000000 */
[----:B------:R-:W-:Y:S01]  /*0560*/  IMAD R21, R21, R14, RZ ;  /* 0x0000000e15157224 */ /* 0x000fe200078e02ff */
[----:B------:R-:W-:Y:S01]  /*0570*/  IADD3 R4, PT, PT, -R4, RZ, RZ ;  /* 0x000000ff04047210 */ /* 0x000fe20007ffe1ff */
[----:B------:R-:W-:Y:S02]  /*0580*/  IMAD.MOV.U32 R6, RZ, RZ, RZ ;  /* 0x000000ffff067224 */ /* 0x000fe400078e00ff */
[----:B------:R-:W-:-:S04]  /*0590*/  IMAD.HI.U32 R18, R18, R5, RZ ;  /* 0x0000000512127227 */ /* 0x000fc800078e00ff */
[----:B------:R-:W-:Y:S01]  /*05a0*/  IMAD.HI.U32 R6, R7, R21, R6 ;  /* 0x0000001507067227 */ /* 0x000fe200078e0006 */
[----:B------:R-:W-:-:S03]  /*05b0*/  IADD3 R18, PT, PT, -R18, RZ, RZ ;  /* 0x000000ff12127210 */ /* 0x000fc60007ffe1ff */
[----:B------:R-:W-:Y:S02]  /*05c0*/  IMAD.MOV R20, RZ, RZ, -R20 ;  /* 0x000000ffff147224 */ /* 0x000fe400078e0a14 */
[----:B------:R-:W-:Y:S02]  /*05d0*/  IMAD R19, R10, R4, R19 ;  /* 0x000000040a137224 */ /* 0x000fe400078e0213 */
[----:B------:R-:W-:Y:S02]  /*05e0*/  IMAD.MOV.U32 R4, RZ, RZ, R20 ;  /* 0x000000ffff047224 */ /* 0x000fe400078e0014 */
[----:B------:R-:W-:Y:S01]  /*05f0*/  IMAD.HI.U32 R6, R6, R13, RZ ;  /* 0x0000000d06067227 */ /* 0x000fe200078e00ff */
[----:B------:R-:W-:-:S03]  /*0600*/  ISETP.GT.U32.AND P1, PT, R10, R19, PT ;  /* 0x000000130a00720c */ /* 0x000fc60003f24070 */
[----:B------:R-:W-:Y:S02]  /*0610*/  IMAD R7, R12, R18, R5 ;  /* 0x000000120c077224 */ /* 0x000fe400078e0205 */
[----:B------:R-:W-:Y:S01]  /*0620*/  IMAD R13, R6, R4, R13 ;  /* 0x00000004060d7224 */ /* 0x000fe200078e020d */
[----:B------:R-:W-:Y:S02]  /*0630*/  LOP3.LUT R4, R0, R11, RZ, 0x3c, !PT ;  /* 0x0000000b00047212 */ /* 0x000fe400078e3cff */
[----:B------:R-:W-:Y:S02]  /*0640*/  ISETP.GT.U32.AND P3, PT, R12, R7, PT ;  /* 0x000000070c00720c */ /* 0x000fe40003f64070 */
[----:B------:R-:W-:-:S03]  /*0650*/  ISETP.GT.U32.AND P2, PT, R14, R13, PT ;  /* 0x0000000d0e00720c */ /* 0x000fc60003f44070 */
[----:B------:R-:W-:Y:S02]  /*0660*/  @!P1 IADD3 R19, PT, PT, R19, -R10, RZ ;  /* 0x8000000a13139210 */ /* 0x000fe40007ffe0ff */
[----:B------:R-:W-:Y:S02]  /*0670*/  ISETP.GE.AND P1, PT, R4, RZ, PT ;  /* 0x000000ff0400720c */ /* 0x000fe40003f26270 */
[----:B------:R-:W0:Y:S04]  /*0680*/  LDC.64 R4, c[0x0][0x380] ;  /* 0x0000e000ff047b82 */ /* 0x000e280000000a00 */
[----:B------:R-:W-:Y:S01]  /*0690*/  @!P3 IMAD.IADD R7, R7, 0x1, -R12 ;  /* 0x000000010707b824 */ /* 0x000fe200078e0a0c */
[----:B------:R-:W-:Y:S02]  /*06a0*/  ISETP.GT.U32.AND P3, PT, R10, R19, PT ;  /* 0x000000130a00720c */ /* 0x000fe40003f64070 */
[----:B------:R-:W-:-:S02]  /*06b0*/  @!P2 IADD3 R13, PT, PT, R13, -R14, RZ ;  /* 0x8000000e0d0da210 */ /* 0x000fc40007ffe0ff */
[----:B------:R-:W-:Y:S02]  /*06c0*/  ISETP.GT.U32.AND P5, PT, R12, R7, PT ;  /* 0x000000070c00720c */ /* 0x000fe40003fa4070 */
[----:B------:R-:W-:Y:S02]  /*06d0*/  ISETP.GE.U32.AND P4, PT, R13, R14, PT ;  /* 0x0000000e0d00720c */ /* 0x000fe40003f86070 */
[----:B------:R-:W-:Y:S02]  /*06e0*/  @!P2 IADD3 R6, PT, PT, R6, 0x1, RZ ;  /* 0x000000010606a810 */ /* 0x000fe40007ffe0ff */
[----:B------:R-:W-:-:S03]  /*06f0*/  ISETP.GE.AND P2, PT, R17, RZ, PT ;  /* 0x000000ff1100720c */ /* 0x000fc60003f46270 */
[----:B------:R-:W-:Y:S01]  /*0700*/  @!P3 IMAD.IADD R19, R19, 0x1, -R10 ;  /* 0x000000011313b824 */ /* 0x000fe200078e0a0a */
[C---:B------:R-:W-:Y:S02]  /*0710*/  ISETP.GE.AND P3, PT, R16.reuse, RZ, PT ;  /* 0x000000ff1000720c */ /* 0x040fe40003f66270 */
[----:B------:R-:W-:Y:S01]  /*0720*/  IADD3 R16, PT, PT, -R16, RZ, RZ ;  /* 0x000000ff10107210 */ /* 0x000fe20007ffe1ff */
[----:B------:R-:W-:Y:S01]  /*0730*/  @!P5 IMAD.IADD R7, R7, 0x1, -R12 ;  /* 0x000000010707d824 */ /* 0x000fe200078e0a0c */
[----:B------:R-:W-:Y:S02]  /*0740*/  ISETP.NE.AND P5, PT, R11, RZ, PT ;  /* 0x000000ff0b00720c */ /* 0x000fe40003fa5270 */
[----:B------:R-:W-:Y:S02]  /*0750*/  @P4 IADD3 R6, PT, PT, R6, 0x1, RZ ;  /* 0x0000000106064810 */ /* 0x000fe40007ffe0ff */
[----:B------:R-:W-:Y:S01]  /*0760*/  ISETP.NE.AND P4, PT, R3, RZ, PT ;  /* 0x000000ff0300720c */ /* 0x000fe20003f85270 */
[----:B------:R-:W-:-:S02]  /*0770*/  @!P2 IMAD.MOV R7, RZ, RZ, -R7 ;  /* 0x000000ffff07a224 */ /* 0x000fc400078e0a07 */
[----:B------:R-:W-:Y:S02]  /*0780*/  @!P1 IMAD.MOV R6, RZ, RZ, -R6 ;  /* 0x000000ffff069224 */ /* 0x000fe400078e0a06 */
[----:B------:R-:W-:-:S04]  /*0790*/  @!P3 IADD3 R19, PT, PT, -R19, RZ, RZ ;  /* 0x000000ff1313b210 */ /* 0x000fc80007ffe1ff */
[----:B------:R-:W-:Y:S02]  /*07a0*/  @!P5 LOP3.LUT R6, RZ, R11, RZ, 0x33, !PT ;  /* 0x0000000bff06d212 */ /* 0x000fe400078e33ff */
[----:B------:R-:W-:Y:S02]  /*07b0*/  SEL R15, R15, R19, !P0 ;  /* 0x000000130f0f7207 */ /* 0x000fe40004000000 */
[----:B------:R-:W-:Y:S01]  /*07c0*/  @!P4 LOP3.LUT R7, RZ, R3, RZ, 0x33, !PT ;  /* 0x00000003ff07c212 */ /* 0x000fe200078e33ff */
[----:B------:R-:W-:-:S04]  /*07d0*/  IMAD R3, R9, R16, R0 ;  /* 0x0000001009037224 */ /* 0x000fc800078e0200 */
[----:B------:R-:W-:Y:S02]  /*07e0*/  IMAD R6, R8, R6, R3 ;  /* 0x0000000608067224 */ /* 0x000fe400078e0203 */
[----:B------:R-:W-:-:S04]  /*07f0*/  IMAD R2, R7, R2, R15 ;  /* 0x0000000207027224 */ /* 0x000fc800078e020f */
[----:B------:R-:W-:Y:S02]  /*0800*/  IMAD R9, R2, R9, R6 ;  /* 0x0000000902097224 */ /* 0x000fe400078e0206 */
[----:B------:R-:W2:Y:S02]  /*0810*/  LDC.64 R2, c[0x0][0x388] ;  /* 0x0000e200ff027b82 */ /* 0x000ea40000000a00 */
[----:B0-----:R-:W-:-:S06]  /*0820*/  IMAD.WIDE R4, R9, 0x2, R4 ;  /* 0x0000000209047825 */ /* 0x001fcc00078e0204 */
[----:B-1----:R-:W3:Y:S01]  /*0830*/  LDG.E.U16.CONSTANT R5, desc[UR4][R4.64] ;  /* 0x0000000404057981 */ /* 0x002ee2000c1e9500 */
[----:B--2---:R-:W-:-:S05]  /*0840*/  IMAD.WIDE R2, R0, 0x2, R2 ;  /* 0x0000000200027825 */ /* 0x004fca00078e0202 */
[----:B---3--:R-:W-:Y:S01]  /*0850*/  STG.E.U16 desc[UR4][R2.64], R5 ;  /* 0x0000000502007986 */ /* 0x008fe2000c101504 */
[----:B------:R-:W-:Y:S05]  /*0860*/  EXIT ;  /* 0x000000000000794d */ /* 0x000fea0003800000 */
.L_x_3:
        /* <DEDUP_REMOVED lines=9> */
.L_x_100:


//--------------------- .text.sigmoid_only_kernel --------------------------
	.section	.text.sigmoid_only_kernel,"ax",@progbits
	.align	128
        .global         sigmoid_only_kernel
        .type           sigmoid_only_kernel,@function
        .size           sigmoid_only_kernel,(.L_x_93 - sigmoid_only_kernel)
        .other          sigmoid_only_kernel,@"STO_CUDA_ENTRY STV_DEFAULT"
sigmoid_only_kernel:
.text.sigmoid_only_kernel:
[----:B------:R-:W-:Y:S01]  /*0000*/  LDC R1, c[0x0][0x37c] ;  /* 0x0000df00ff017b82 */ /* 0x000fe20000000800 */
[----:B------:R-:W0:Y:S07]  /*0010*/  S2R R0, SR_TID.X ;  /* 0x0000000000007919 */ /* 0x000e2e0000002100 */
[----:B------:R-:W0:Y:S01]  /*0020*/  S2UR UR4, SR_CTAID.X ;  /* 0x00000000000479c3 */ /* 0x000e220000002500 */
[----:B------:R-:W1:Y:S07]  /*0030*/  LDCU UR5, c[0x0][0x390] ;  /* 0x00007200ff0577ac */ /* 0x000e6e0008000800 */
[----:B------:R-:W0:Y:S02]  /*0040*/  LDC R3, c[0x0][0x360] ;  /* 0x0000d800ff037b82 */ /* 0x000e240000000800 */
[----:B0-----:R-:W-:-:S05]  /*0050*/  IMAD R3, R3, UR4, R0 ;  /* 0x0000000403037c24 */ /* 0x001fca000f8e0200 */
[----:B-1----:R-:W-:-:S13]  /*0060*/  ISETP.GE.AND P0, PT, R3, UR5, PT ;  /* 0x0000000503007c0c */ /* 0x002fda000bf06270 */
[----:B------:R-:W-:Y:S05]  /*0070*/  @P0 EXIT ;  /* 0x000000000000094d */ /* 0x000fea0003800000 */
[----:B------:R-:W0:Y:S01]  /*0080*/  LDC.64 R4, c[0x0][0x380] ;  /* 0x0000e000ff047b82 */ /* 0x000e220000000a00 */
[----:B------:R-:W1:Y:S01]  /*0090*/  LDCU.64 UR4, c[0x0][0x358] ;  /* 0x00006b00ff0477ac */ /* 0x000e620008000a00 */
[----:B0-----:R-:W-:-:S06]  /*00a0*/  IMAD.WIDE R4, R3, 0x2, R4 ;  /* 0x0000000203047825 */ /* 0x001fcc00078e0204 */
[----:B-1----:R-:W2:Y:S01]  /*00b0*/  LDG.E.U16.CONSTANT R4, desc[UR4][R4.64] ;  /* 0x0000000404047981 */ /* 0x002ea2000c1e9500 */
[----:B------:R-:W-:Y:S01]  /*00c0*/  IMAD.MOV.U32 R7, RZ, RZ, 0x3bbb989d ;  /* 0x3bbb989dff077424 */ /* 0x000fe200078e00ff */
[----:B------:R-:W-:Y:S01]  /*00d0*/  BSSY.RECONVERGENT B0, `(.L_x_4) ;  /* 0x0000016000007945 */ /* 0x000fe20003800200 */
[----:B------:R-:W-:Y:S02]  /*00e0*/  IMAD.MOV.U32 R9, RZ, RZ, 0x437c0000 ;  /* 0x437c0000ff097424 */ /* 0x000fe400078e00ff */
[----:B--2---:R-:W-:-:S05]  /*00f0*/  HADD2.F32 R0, -RZ, R4.H0_H0 ;  /* 0x20000004ff007230 */ /* 0x004fca0000004100 */
[----:B------:R-:W-:-:S04]  /*0100*/  FFMA.SAT R2, R0, -R7, 0.5 ;  /* 0x3f00000000027423 */ /* 0x000fc80000002807 */
[----:B------:R-:W-:-:S04]  /*0110*/  FFMA.RM R2, R2, R9, 12582913 ;  /* 0x4b40000102027423 */ /* 0x000fc80000004009 */
[C---:B------:R-:W-:Y:S01]  /*0120*/  FADD R7, R2.reuse, -12583039 ;  /* 0xcb40007f02077421 */ /* 0x040fe20000000000 */
[----:B------:R-:W-:-:S03]  /*0130*/  SHF.L.U32 R2, R2, 0x17, RZ ;  /* 0x0000001702027819 */ /* 0x000fc600000006ff */
[----:B------:R-:W-:-:S04]  /*0140*/  FFMA R7, R0, -1.4426950216293334961, -R7 ;  /* 0xbfb8aa3b00077823 */ /* 0x000fc80000000807 */
[----:B------:R-:W-:-:S06]  /*0150*/  FFMA R7, R0, -1.925963033500011079e-08, R7 ;  /* 0xb2a5706000077823 */ /* 0x000fcc0000000007 */
[----:B------:R-:W0:Y:S02]  /*0160*/  MUFU.EX2 R7, R7 ;  /* 0x0000000700077308 */ /* 0x000e240000000800 */
[----:B0-----:R-:W-:-:S04]  /*0170*/  FFMA R0, R2, R7, 1 ;  /* 0x3f80000002007423 */ /* 0x001fc80000000007 */
[----:B------:R-:W-:-:S05]  /*0180*/  VIADD R2, R0, 0x1800000 ;  /* 0x0180000000027836 */ /* 0x000fca0000000000 */
[----:B------:R-:W-:-:S04]  /*0190*/  LOP3.LUT R2, R2, 0x7f800000, RZ, 0xc0, !PT ;  /* 0x7f80000002027812 */ /* 0x000fc800078ec0ff */
[----:B------:R-:W-:-:S13]  /*01a0*/  ISETP.GT.U32.AND P0, PT, R2, 0x1ffffff, PT ;  /* 0x01ffffff0200780c */ /* 0x000fda0003f04070 */
[----:B------:R-:W-:Y:S05]  /*01b0*/  @P0 BRA `(.L_x_5) ;  /* 0x00000000000c0947 */ /* 0x000fea0003800000 */
[----:B------:R-:W-:-:S07]  /*01c0*/  MOV R4, 0x1e0 ;  /* 0x000001e000047802 */ /* 0x000fce0000000f00 */
[----:B------:R-:W-:Y:S05]  /*01d0*/  CALL.REL.NOINC `($__internal_0_$__cuda_sm20_rcp_rn_f32_slowpath) ;  /* 0x00000000002c7944 */ /* 0x000fea0003c00000 */
[----:B------:R-:W-:Y:S05]  /*01e0*/  BRA `(.L_x_6) ;  /* 0x0000000000107947 */ /* 0x000fea0003800000 */
.L_x_5:
[----:B------:R-:W0:Y:S02]  /*01f0*/  MUFU.RCP R5, R0 ;  /* 0x0000000000057308 */ /* 0x000e240000001000 */
[----:B0-----:R-:W-:-:S04]  /*0200*/  FFMA R2, R0, R5, -1 ;  /* 0xbf80000000027423 */ /* 0x001fc80000000005 */
[----:B------:R-:W-:-:S04]  /*0210*/  FADD.FTZ R2, -R2, -RZ ;  /* 0x800000ff02027221 */ /* 0x000fc80000010100 */
[----:B------:R-:W-:-:S07]  /*0220*/  FFMA R2, R5, R2, R5 ;  /* 0x0000000205027223 */ /* 0x000fce0000000005 */
.L_x_6:
[----:B------:R-:W-:Y:S05]  /*0230*/  BSYNC.RECONVERGENT B0 ;  /* 0x0000000000007941 */ /* 0x000fea0003800200 */
.L_x_4:
[----:B------:R-:W0:Y:S01]  /*0240*/  LDC.64 R4, c[0x0][0x388] ;  /* 0x0000e200ff047b82 */ /* 0x000e220000000a00 */
[----:B------:R-:W-:Y:S01]  /*0250*/  F2FP.F16.F32.PACK_AB R0, RZ, R2 ;  /* 0x00000002ff00723e */ /* 0x000fe200000000ff */
[----:B0-----:R-:W-:-:S05]  /*0260*/  IMAD.WIDE R2, R3, 0x2, R4 ;  /* 0x0000000203027825 */ /* 0x001fca00078e0204 */
[----:B------:R-:W-:Y:S01]  /*0270*/  STG.E.U16 desc[UR4][R2.64], R0 ;  /* 0x0000000002007986 */ /* 0x000fe2000c101504 */
[----:B------:R-:W-:Y:S05]  /*0280*/  EXIT ;  /* 0x000000000000794d */ /* 0x000fea0003800000 */
        .weak           $__internal_0_$__cuda_sm20_rcp_rn_f32_slowpath
        .type           $__internal_0_$__cuda_sm20_rcp_rn_f32_slowpath,@function
        .size           $__internal_0_$__cuda_sm20_rcp_rn_f32_slowpath,(.L_x_93 - $__internal_0_$__cuda_sm20_rcp_rn_f32_slowpath)
$__internal_0_$__cuda_sm20_rcp_rn_f32_slowpath:
[----:B------:R-:W-:Y:S01]  /*0290*/  IMAD.SHL.U32 R2, R0, 0x2, RZ ;  /* 0x0000000200027824 */ /* 0x000fe200078e00ff */
[----:B------:R-:W-:Y:S04]  /*02a0*/  BSSY.RECONVERGENT B1, `(.L_x_7) ;  /* 0x0000030000017945 */ /* 0x000fe80003800200 */
[----:B------:R-:W-:-:S04]  /*02b0*/  SHF.R.U32.HI R2, RZ, 0x18, R2 ;  /* 0x00000018ff027819 */ /* 0x000fc80000011602 */
[----:B------:R-:W-:-:S13]  /*02c0*/  ISETP.NE.U32.AND P0, PT, R2, RZ, PT ;  /* 0x000000ff0200720c */ /* 0x000fda0003f05070 */
[----:B------:R-:W-:Y:S05]  /*02d0*/  @P0 BRA `(.L_x_8) ;  /* 0x0000000000280947 */ /* 0x000fea0003800000 */
[----:B------:R-:W-:-:S04]  /*02e0*/  SHF.L.U32 R2, R0, 0x1, RZ ;  /* 0x0000000100027819 */ /* 0x000fc800000006ff */
[----:B------:R-:W-:-:S13]  /*02f0*/  ISETP.NE.AND P0, PT, R2, RZ, PT ;  /* 0x000000ff0200720c */ /* 0x000fda0003f05270 */
[----:B------:R-:W-:Y:S01]  /*0300*/  @P0 FFMA R6, R0, 1.84467440737095516160e+19, RZ ;  /* 0x5f80000000060823 */ /* 0x000fe200000000ff */
[----:B------:R-:W-:Y:S08]  /*0310*/  @!P0 MUFU.RCP R5, R0 ;  /* 0x0000000000058308 */ /* 0x000ff00000001000 */
[----:B------:R-:W0:Y:S02]  /*0320*/  @P0 MUFU.RCP R7, R6 ;  /* 0x0000000600070308 */ /* 0x000e240000001000 */
[----:B0-----:R-:W-:-:S04]  /*0330*/  @P0 FFMA R2, R6, R7, -1 ;  /* 0xbf80000006020423 */ /* 0x001fc80000000007 */
[----:B------:R-:W-:-:S04]  /*0340*/  @P0 FADD.FTZ R2, -R2, -RZ ;  /* 0x800000ff02020221 */ /* 0x000fc80000010100 */
[----:B------:R-:W-:-:S04]  /*0350*/  @P0 FFMA R2, R7, R2, R7 ;  /* 0x0000000207020223 */ /* 0x000fc80000000007 */
[----:B------:R-:W-:Y:S01]  /*0360*/  @P0 FFMA R5, R2, 1.84467440737095516160e+19, RZ ;  /* 0x5f80000002050823 */ /* 0x000fe200000000ff */
[----:B------:R-:W-:Y:S06]  /*0370*/  BRA `(.L_x_9) ;  /* 0x0000000000887947 */ /* 0x000fec0003800000 */
.L_x_8:
[----:B------:R-:W-:-:S05]  /*0380*/  VIADD R5, R2, 0xffffff03 ;  /* 0xffffff0302057836 */ /* 0x000fca0000000000 */
[----:B------:R-:W-:-:S13]  /*0390*/  ISETP.GT.U32.AND P0, PT, R5, 0x1, PT ;  /* 0x000000010500780c */ /* 0x000fda0003f04070 */
[----:B------:R-:W-:Y:S05]  /*03a0*/  @P0 BRA `(.L_x_10) ;  /* 0x0000000000780947 */ /* 0x000fea0003800000 */
[----:B------:R-:W-:Y:S01]  /*03b0*/  LOP3.LUT R6, R0, 0x7fffff, RZ, 0xc0, !PT ;  /* 0x007fffff00067812 */ /* 0x000fe200078ec0ff */
[----:B------:R-:W-:-:S03]  /*03c0*/  IMAD.MOV.U32 R10, RZ, RZ, 0x3 ;  /* 0x00000003ff0a7424 */ /* 0x000fc600078e00ff */
[----:B------:R-:W-:Y:S02]  /*03d0*/  LOP3.LUT R6, R6, 0x3f800000, RZ, 0xfc, !PT ;  /* 0x3f80000006067812 */ /* 0x000fe400078efcff */
[----:B------:R-:W-:Y:S02]  /*03e0*/  SHF.L.U32 R11, R10, R5, RZ ;  /* 0x000000050a0b7219 */ /* 0x000fe400000006ff */
[----:B------:R-:W0:Y:S02]  /*03f0*/  MUFU.RCP R7, R6 ;  /* 0x0000000600077308 */ /* 0x000e240000001000 */
[----:B0-----:R-:W-:-:S04]  /*0400*/  FFMA R8, R6, R7, -1 ;  /* 0xbf80000006087423 */ /* 0x001fc80000000007 */
[----:B------:R-:W-:-:S04]  /*0410*/  FADD.FTZ R8, -R8, -RZ ;  /* 0x800000ff08087221 */ /* 0x000fc80000010100 */
[CCC-:B------:R-:W-:Y:S01]  /*0420*/  FFMA.RM R9, R7.reuse, R8.reuse, R7.reuse ;  /* 0x0000000807097223 */ /* 0x1c0fe20000004007 */
[----:B------:R-:W-:-:S04]  /*0430*/  FFMA.RP R8, R7, R8, R7 ;  /* 0x0000000807087223 */ /* 0x000fc80000008007 */
[C---:B------:R-:W-:Y:S02]  /*0440*/  LOP3.LUT R7, R9.reuse, 0x7fffff, RZ, 0xc0, !PT ;  /* 0x007fffff09077812 */ /* 0x040fe400078ec0ff */
[----:B------:R-:W-:Y:S02]  /*0450*/  FSETP.NEU.FTZ.AND P0, PT, R9, R8, PT ;  /* 0x000000080900720b */ /* 0x000fe40003f1d000 */
[----:B------:R-:W-:Y:S02]  /*0460*/  LOP3.LUT R8, R7, 0x800000, RZ, 0xfc, !PT ;  /* 0x0080000007087812 */ /* 0x000fe400078efcff */
[----:B------:R-:W-:Y:S02]  /*0470*/  SEL R7, RZ, 0xffffffff, !P0 ;  /* 0xffffffffff077807 */ /* 0x000fe40004000000 */
[----:B------:R-:W-:Y:S02]  /*0480*/  LOP3.LUT R6, R11, R8, RZ, 0xc0, !PT ;  /* 0x000000080b067212 */ /* 0x000fe400078ec0ff */
[----:B------:R-:W-:-:S02]  /*0490*/  IADD3 R7, PT, PT, -R7, RZ, RZ ;  /* 0x000000ff07077210 */ /* 0x000fc40007ffe1ff */
[-C--:B------:R-:W-:Y:S02]  /*04a0*/  SHF.R.U32.HI R6, RZ, R5.reuse, R6 ;  /* 0x00000005ff067219 */ /* 0x080fe40000011606 */
[----:B------:R-:W-:Y:S02]  /*04b0*/  LOP3.LUT P1, RZ, R7, R5, R8, 0xf8, !PT ;  /* 0x0000000507ff7212 */ /* 0x000fe4000782f808 */
[C---:B------:R-:W-:Y:S02]  /*04c0*/  LOP3.LUT P0, RZ, R6.reuse, 0x1, RZ, 0xc0, !PT ;  /* 0x0000000106ff7812 */ /* 0x040fe4000780c0ff */
[----:B------:R-:W-:-:S04]  /*04d0*/  LOP3.LUT P2, RZ, R6, 0x2, RZ, 0xc0, !PT ;  /* 0x0000000206ff7812 */ /* 0x000fc8000784c0ff */
[----:B------:R-:W-:Y:S02]  /*04e0*/  PLOP3.LUT P0, PT, P0, P1, P2, 0xe0, 0x0 ;  /* 0x000000000000781c */ /* 0x000fe40000703c20 */
[----:B------:R-:W-:Y:S02]  /*04f0*/  LOP3.LUT P1, RZ, R0, 0x7fffff, RZ, 0xc0, !PT ;  /* 0x007fffff00ff7812 */ /* 0x000fe4000782c0ff */
[----:B------:R-:W-:-:S05]  /*0500*/  SEL R5, RZ, 0x1, !P0 ;  /* 0x00000001ff057807 */ /* 0x000fca0004000000 */
[----:B------:R-:W-:-:S05]  /*0510*/  IMAD.MOV R5, RZ, RZ, -R5 ;  /* 0x000000ffff057224 */ /* 0x000fca00078e0a05 */
[----:B------:R-:W-:Y:S02]  /*0520*/  ISETP.GE.AND P0, PT, R5, RZ, PT ;  /* 0x000000ff0500720c */ /* 0x000fe40003f06270 */
[----:B------:R-:W-:-:S04]  /*0530*/  IADD3 R5, PT, PT, R2, -0xfc, RZ ;  /* 0xffffff0402057810 */ /* 0x000fc80007ffe0ff */
[----:B------:R-:W-:-:S07]  /*0540*/  SHF.R.U32.HI R5, RZ, R5, R8 ;  /* 0x00000005ff057219 */ /* 0x000fce0000011608 */
[----:B------:R-:W-:-:S05]  /*0550*/  @!P0 VIADD R5, R5, 0x1 ;  /* 0x0000000105058836 */ /* 0x000fca0000000000 */
[----:B------:R-:W-:-:S04]  /*0560*/  @!P1 SHF.L.U32 R5, R5, 0x1, RZ ;  /* 0x0000000105059819 */ /* 0x000fc800000006ff */
[----:B------:R-:W-:Y:S01]  /*0570*/  LOP3.LUT R5, R5, 0x80000000, R0, 0xf8, !PT ;  /* 0x8000000005057812 */ /* 0x000fe200078ef800 */
[----:B------:R-:W-:Y:S06]  /*0580*/  BRA `(.L_x_9) ;  /* 0x0000000000047947 */ /* 0x000fec0003800000 */
.L_x_10:
[----:B------:R0:W1:Y:S02]  /*0590*/  MUFU.RCP R5, R0 ;  /* 0x0000000000057308 */ /* 0x0000640000001000 */
.L_x_9:
[----:B------:R-:W-:Y:S05]  /*05a0*/  BSYNC.RECONVERGENT B1 ;  /* 0x0000000000017941 */ /* 0x000fea0003800200 */
.L_x_7:
[----:B-1----:R-:W-:Y:S02]  /*05b0*/  IMAD.MOV.U32 R2, RZ, RZ, R5 ;  /* 0x000000ffff027224 */ /* 0x002fe400078e0005 */
[----:B------:R-:W-:-:S04]  /*05c0*/  HFMA2 R5, -RZ, RZ, 0, 0 ;  /* 0x00000000ff057431 */ /* 0x000fc800000001ff */
[----:B0-----:R-:W-:Y:S05]  /*05d0*/  RET.REL.NODEC R4 `(sigmoid_only_kernel) ;  /* 0xfffffff804887950 */ /* 0x001fea0003c3ffff */
.L_x_11:
        /* <DEDUP_REMOVED lines=10> */
.L_x_93:


//--------------------- .text._Z23final_projection_kernelPKfPK6__halfPfiii --------------------------
	.section	.text._Z23final_projection_kernelPKfPK6__halfPfiii,"ax",@progbits
	.align	128
        .global         _Z23final_projection_kernelPKfPK6__halfPfiii
        .type           _Z23final_projection_kernelPKfPK6__halfPfiii,@function
        .size           _Z23final_projection_kernelPKfPK6__halfPfiii,(.L_x_102 - _Z23final_projection_kernelPKfPK6__halfPfiii)
        .other          _Z23final_projection_kernelPKfPK6__halfPfiii,@"STO_CUDA_ENTRY STV_DEFAULT"
_Z23final_projection_kernelPKfPK6__halfPfiii:
.text._Z23final_projection_kernelPKfPK6__halfPfiii:
[----:B------:R-:W-:Y:S01]  /*0000*/  LDC R1, c[0x0][0x37c] ;  /* 0x0000df00ff017b82 */ /* 0x000fe20000000800 */
[----:B------:R-:W0:Y:S07]  /*0010*/  S2R R0, SR_TID.X ;  /* 0x0000000000007919 */ /* 0x000e2e0000002100 */
[----:B------:R-:W0:Y:S08]  /*0020*/  S2UR UR4, SR_CTAID.Y ;  /* 0x00000000000479c3 */ /* 0x000e300000002600 */
[----:B------:R-:W0:Y:S08]  /*0030*/  LDC R3, c[0x0][0x360] ;  /* 0x0000d800ff037b82 */ /* 0x000e300000000800 */
[----:B------:R-:W1:Y:S08]  /*0040*/  LDC R13, c[0x0][0x3a0] ;  /* 0x0000e800ff0d7b82 */ /* 0x000e700000000800 */
[----:B------:R-:W2:Y:S08]  /*0050*/  S2UR UR10, SR_CTAID.X ;  /* 0x00000000000a79c3 */ /* 0x000eb00000002500 */
[----:B------:R-:W2:Y:S01]  /*0060*/  LDC R2, c[0x0][0x398] ;  /* 0x0000e600ff027b82 */ /* 0x000ea20000000800 */
[----:B0-----:R-:W-:-:S05]  /*0070*/  IMAD R0, R3, UR4, R0 ;  /* 0x0000000403007c24 */ /* 0x001fca000f8e0200 */
[----:B-1----:R-:W-:-:S04]  /*0080*/  ISETP.GE.AND P0, PT, R0, R13, PT ;  /* 0x0000000d0000720c */ /* 0x002fc80003f06270 */
[----:B--2---:R-:W-:-:S13]  /*0090*/  ISETP.LE.OR P0, PT, R2, UR10, P0 ;  /* 0x0000000a02007c0c */ /* 0x004fda0008703670 */
[----:B------:R-:W-:Y:S05]  /*00a0*/  @P0 EXIT ;  /* 0x000000000000094d */ /* 0x000fea0003800000 */
[----:B------:R-:W0:Y:S01]  /*00b0*/  LDCU UR6, c[0x0][0x39c] ;  /* 0x00007380ff0677ac */ /* 0x000e220008000800 */
[----:B------:R-:W-:Y:S01]  /*00c0*/  HFMA2 R20, -RZ, RZ, 0, 0 ;  /* 0x00000000ff147431 */ /* 0x000fe200000001ff */
[----:B------:R-:W1:Y:S01]  /*00d0*/  LDCU.64 UR12, c[0x0][0x358] ;  /* 0x00006b00ff0c77ac */ /* 0x000e620008000a00 */
[----:B0-----:R-:W-:-:S09]  /*00e0*/  UISETP.GE.AND UP0, UPT, UR6, 0x1, UPT ;  /* 0x000000010600788c */ /* 0x001fd2000bf06270 */
[----:B-1----:R-:W-:Y:S05]  /*00f0*/  BRA.U !UP0, `(.L_x_12) ;  /* 0x0000000908307547 */ /* 0x002fea000b800000 */
[----:B------:R-:W-:Y:S01]  /*0100*/  UISETP.GE.U32.AND UP1, UPT, UR6, 0x8, UPT ;  /* 0x000000080600788c */ /* 0x000fe2000bf26070 */
[----:B------:R-:W-:Y:S01]  /*0110*/  MOV R20, RZ ;  /* 0x000000ff00147202 */ /* 0x000fe20000000f00 */
[----:B------:R-:W-:Y:S01]  /*0120*/  ULOP3.LUT UR8, UR6, 0x7, URZ, 0xc0, !UPT ;  /* 0x0000000706087892 */ /* 0x000fe2000f8ec0ff */
[----:B------:R-:W-:Y:S01]  /*0130*/  MOV R14, RZ ;  /* 0x000000ff000e7202 */ /* 0x000fe20000000f00 */
[----:B------:R-:W-:Y:S02]  /*0140*/  UIMAD UR7, UR10, UR6, URZ ;  /* 0x000000060a0772a4 */ /* 0x000fe4000f8e02ff */
[----:B------:R-:W-:-:S03]  /*0150*/  UISETP.NE.AND UP0, UPT, UR8, URZ, UPT ;  /* 0x000000ff0800728c */ /* 0x000fc6000bf05270 */
[----:B------:R-:W-:Y:S08]  /*0160*/  BRA.U !UP1, `(.L_x_13) ;  /* 0x0000000109f07547 */ /* 0x000ff0000b800000 */
[----:B------:R-:W0:Y:S01]  /*0170*/  LDCU.64 UR4, c[0x0][0x380] ;  /* 0x00007000ff0477ac */ /* 0x000e220008000a00 */
[----:B------:R-:W-:Y:S02]  /*0180*/  MOV R20, RZ ;  /* 0x000000ff00147202 */ /* 0x000fe40000000f00 */
[----:B------:R-:W-:Y:S01]  /*0190*/  MOV R12, R0 ;  /* 0x00000000000c7202 */ /* 0x000fe20000000f00 */
[----:B------:R-:W-:-:S06]  /*01a0*/  ULOP3.LUT UR9, UR6, 0x7ffffff8, URZ, 0xc0, !UPT ;  /* 0x7ffffff806097892 */ /* 0x000fcc000f8ec0ff */
[----:B------:R-:W-:Y:S01]  /*01b0*/  MOV R14, UR9 ;  /* 0x00000009000e7c02 */ /* 0x000fe20008000f00 */
[----:B0-----:R-:W-:-:S04]  /*01c0*/  UIMAD.WIDE.U32 UR4, UR7, 0x4, UR4 ;  /* 0x00000004070478a5 */ /* 0x001fc8000f8e0004 */
[----:B------:R-:W-:-:S04]  /*01d0*/  UIADD3 UR11, UP1, UPT, UR4, 0x10, URZ ;  /* 0x00000010040b7890 */ /* 0x000fc8000ff3e0ff */
[----:B------:R-:W-:Y:S02]  /*01e0*/  UIADD3.X UR4, UPT, UPT, URZ, UR5, URZ, UP1, !UPT ;  /* 0x00000005ff047290 */ /* 0x000fe40008ffe4ff */
[----:B------:R-:W-:Y:S01]  /*01f0*/  MOV R5, UR11 ;  /* 0x0000000b00057c02 */ /* 0x000fe20008000f00 */
[----:B------:R-:W-:-:S03]  /*0200*/  UIADD3 UR5, UPT, UPT, -UR9, URZ, URZ ;  /* 0x000000ff09057290 */ /* 0x000fc6000fffe1ff */
[----:B------:R-:W-:-:S09]  /*0210*/  MOV R4, UR4 ;  /* 0x0000000400047c02 */ /* 0x000fd20008000f00 */
.L_x_14:
[----:B------:R-:W0:Y:S02]  /*0220*/  LDC.64 R2, c[0x0][0x388] ;  /* 0x0000e200ff027b82 */ /* 0x000e240000000a00 */
[----:B0-----:R-:W-:-:S05]  /*0230*/  IMAD.WIDE R2, R12, 0x2, R2 ;  /* 0x000000020c027825 */ /* 0x001fca00078e0202 */
[----:B------:R0:W2:Y:S01]  /*0240*/  LDG.E.U16.CONSTANT R16, desc[UR12][R2.64] ;  /* 0x0000000c02107981 */ /* 0x0000a2000c1e9500 */
[----:B------:R-:W-:-:S05]  /*0250*/  IMAD.WIDE R6, R13, 0x2, R2 ;  /* 0x000000020d067825 */ /* 0x000fca00078e0202 */
[----:B------:R1:W3:Y:S01]  /*0260*/  LDG.E.U16.CONSTANT R17, desc[UR12][R6.64] ;  /* 0x0000000c06117981 */ /* 0x0002e2000c1e9500 */
[C---:B------:R-:W-:Y:S01]  /*0270*/  IMAD.WIDE R28, R13.reuse, 0x2, R6 ;  /* 0x000000020d1c7825 */ /* 0x040fe200078e0206 */
[----:B0-----:R-:W-:Y:S02]  /*0280*/  MOV R2, R5 ;  /* 0x0000000500027202 */ /* 0x001fe40000000f00 */
[----:B------:R-:W-:Y:S01]  /*0290*/  MOV R3, R4 ;  /* 0x0000000400037202 */ /* 0x000fe20000000f00 */
[C---:B------:R-:W-:Y:S01]  /*02a0*/  IMAD.WIDE R24, R13.reuse, 0x2, R28 ;  /* 0x000000020d187825 */ /* 0x040fe200078e021c */
[----:B------:R-:W4:Y:S04]  /*02b0*/  LDG.E.U16.CONSTANT R18, desc[UR12][R28.64] ;  /* 0x0000000c1c127981 */ /* 0x000f28000c1e9500 */
[----:B------:R-:W5:Y:S01]  /*02c0*/  LDG.E.CONSTANT R15, desc[UR12][R2.64+-0x10] ;  /* 0xfffff00c020f7981 */ /* 0x000f62000c1e9900 */
[----:B------:R-:W-:-:S03]  /*02d0*/  IMAD.WIDE R8, R13, 0x2, R24 ;  /* 0x000000020d087825 */ /* 0x000fc600078e0218 */
[----:B------:R-:W5:Y:S01]  /*02e0*/  LDG.E.CONSTANT R19, desc[UR12][R2.64+-0xc] ;  /* 0xfffff40c02137981 */ /* 0x000f62000c1e9900 */
[----:B------:R-:W-:-:S03]  /*02f0*/  IMAD.WIDE R4, R13, 0x2, R8 ;  /* 0x000000020d047825 */ /* 0x000fc600078e0208 */
[----:B------:R-:W5:Y:S04]  /*0300*/  LDG.E.U16.CONSTANT R21, desc[UR12][R24.64] ;  /* 0x0000000c18157981 */ /* 0x000f68000c1e9500 */
[----:B------:R-:W5:Y:S01]  /*0310*/  LDG.E.CONSTANT R22, desc[UR12][R2.64+-0x8] ;  /* 0xfffff80c02167981 */ /* 0x000f62000c1e9900 */
[----:B-1----:R-:W-:-:S03]  /*0320*/  IMAD.WIDE R6, R13, 0x2, R4 ;  /* 0x000000020d067825 */ /* 0x002fc600078e0204 */
[----:B------:R-:W5:Y:S04]  /*0330*/  LDG.E.U16.CONSTANT R8, desc[UR12][R8.64] ;  /* 0x0000000c08087981 */ /* 0x000f68000c1e9500 */
[----:B------:R-:W5:Y:S01]  /*0340*/  LDG.E.CONSTANT R23, desc[UR12][R2.64+-0x4] ;  /* 0xfffffc0c02177981 */ /* 0x000f62000c1e9900 */
[----:B------:R-:W-:-:S03]  /*0350*/  IMAD.WIDE R10, R13, 0x2, R6 ;  /* 0x000000020d0a7825 */ /* 0x000fc600078e0206 */
[----:B------:R0:W5:Y:S04]  /*0360*/  LDG.E.U16.CONSTANT R4, desc[UR12][R4.64] ;  /* 0x0000000c04047981 */ /* 0x000168000c1e9500 */
[----:B------:R-:W5:Y:S04]  /*0370*/  LDG.E.CONSTANT R26, desc[UR12][R2.64] ;  /* 0x0000000c021a7981 */ /* 0x000f68000c1e9900 */
[----:B------:R-:W5:Y:S04]  /*0380*/  LDG.E.U16.CONSTANT R6, desc[UR12][R6.64] ;  /* 0x0000000c06067981 */ /* 0x000f68000c1e9500 */
[----:B------:R-:W5:Y:S04]  /*0390*/  LDG.E.CONSTANT R27, desc[UR12][R2.64+0x4] ;  /* 0x0000040c021b7981 */ /* 0x000f68000c1e9900 */
[----:B------:R-:W5:Y:S04]  /*03a0*/  LDG.E.U16.CONSTANT R10, desc[UR12][R10.64] ;  /* 0x0000000c0a0a7981 */ /* 0x000f68000c1e9500 */
[----:B------:R-:W5:Y:S04]  /*03b0*/  LDG.E.CONSTANT R25, desc[UR12][R2.64+0x8] ;  /* 0x0000080c02197981 */ /* 0x000f68000c1e9900 */
[----:B------:R-:W5:Y:S01]  /*03c0*/  LDG.E.CONSTANT R24, desc[UR12][R2.64+0xc] ;  /* 0x00000c0c02187981 */ /* 0x000f62000c1e9900 */
[----:B------:R-:W-:-:S04]  /*03d0*/  UIADD3 UR5, UPT, UPT, UR5, 0x8, URZ ;  /* 0x0000000805057890 */ /* 0x000fc8000fffe0ff */
[----:B------:R-:W-:Y:S01]  /*03e0*/  UISETP.NE.AND UP1, UPT, UR5, URZ, UPT ;  /* 0x000000ff0500728c */ /* 0x000fe2000bf25270 */
[----:B0-----:R-:W-:Y:S02]  /*03f0*/  IADD3 R5, P0, PT, R2, 0x20, RZ ;  /* 0x0000002002057810 */ /* 0x001fe40007f1e0ff */
[----:B------:R-:W-:Y:S01]  /*0400*/  LEA R12, R13, R12, 0x3 ;  /* 0x0000000c0d0c7211 */ /* 0x000fe200078e18ff */
[----:B--2---:R-:W-:Y:S02]  /*0410*/  HADD2.F32 R16, -RZ, R16.H0_H0 ;  /* 0x20000010ff107230 */ /* 0x004fe40000004100 */
[----:B---3--:R-:W-:Y:S02]  /*0420*/  HADD2.F32 R17, -RZ, R17.H0_H0 ;  /* 0x20000011ff117230 */ /* 0x008fe40000004100 */
[----:B----4-:R-:W-:Y:S02]  /*0430*/  HADD2.F32 R18, -RZ, R18.H0_H0 ;  /* 0x20000012ff127230 */ /* 0x010fe40000004100 */
[----:B-----5:R-:W-:-:S04]  /*0440*/  FFMA R16, R15, R16, R20 ;  /* 0x000000100f107223 */ /* 0x020fc80000000014 */
[----:B------:R-:W-:Y:S01]  /*0450*/  FFMA R17, R19, R17, R16 ;  /* 0x0000001113117223 */ /* 0x000fe20000000010 */
[----:B------:R-:W-:-:S03]  /*0460*/  HADD2.F32 R21, -RZ, R21.H0_H0 ;  /* 0x20000015ff157230 */ /* 0x000fc60000004100 */
        /* <DEDUP_REMOVED lines=9> */
[----:B------:R-:W-:-:S03]  /*0500*/  IADD3.X R4, PT, PT, RZ, R3, RZ, P0, !PT ;  /* 0x00000003ff047210 */ /* 0x000fc600007fe4ff */
[----:B------:R-:W-:Y:S01]  /*0510*/  FFMA R20, R24, R10, R25 ;  /* 0x0000000a18147223 */ /* 0x000fe20000000019 */
[----:B------:R-:W-:Y:S06]  /*0520*/  BRA.U UP1, `(.L_x_14) ;  /* 0xfffffffd013c7547 */ /* 0x000fec000b83ffff */
.L_x_13:
[----:B------:R-:W-:Y:S05]  /*0530*/  BRA.U !UP0, `(.L_x_12) ;  /* 0x0000000508207547 */ /* 0x000fea000b800000 */
[----:B------:R-:W-:Y:S02]  /*0540*/  UISETP.GE.U32.AND UP0, UPT, UR8, 0x4, UPT ;  /* 0x000000040800788c */ /* 0x000fe4000bf06070 */
[----:B------:R-:W-:-:S04]  /*0550*/  ULOP3.LUT UR5, UR6, 0x3, URZ, 0xc0, !UPT ;  /* 0x0000000306057892 */ /* 0x000fc8000f8ec0ff */
[----:B------:R-:W-:-:S03]  /*0560*/  UISETP.NE.AND UP1, UPT, UR5, URZ, UPT ;  /* 0x000000ff0500728c */ /* 0x000fc6000bf25270 */
[----:B------:R-:W-:Y:S08]  /*0570*/  BRA.U !UP0, `(.L_x_15) ;  /* 0x00000001087c7547 */ /* 0x000ff0000b800000 */
[----:B------:R-:W0:Y:S01]  /*0580*/  LDC.64 R10, c[0x0][0x388] ;  /* 0x0000e200ff0a7b82 */ /* 0x000e220000000a00 */
[C---:B------:R-:W-:Y:S01]  /*0590*/  IMAD R5, R14.reuse, R13, R0 ;  /* 0x0000000d0e057224 */ /* 0x040fe200078e0200 */
[C---:B------:R-:W-:Y:S02]  /*05a0*/  IADD3 R7, PT, PT, R14.reuse, UR7, RZ ;  /* 0x000000070e077c10 */ /* 0x040fe4000fffe0ff */
[----:B------:R-:W-:-:S04]  /*05b0*/  IADD3 R12, P0, PT, R14, UR7, RZ ;  /* 0x000000070e0c7c10 */ /* 0x000fc8000ff1e0ff */
[----:B------:R-:W1:Y:S01]  /*05c0*/  LDC.64 R8, c[0x0][0x380] ;  /* 0x0000e000ff087b82 */ /* 0x000e620000000a00 */
[----:B------:R-:W-:-:S07]  /*05d0*/  IADD3.X R15, PT, PT, RZ, RZ, RZ, P0, !PT ;  /* 0x000000ffff0f7210 */ /* 0x000fce00007fe4ff */
[----:B------:R-:W2:Y:S01]  /*05e0*/  LDC.64 R2, c[0x0][0x380] ;  /* 0x0000e000ff027b82 */ /* 0x000ea20000000a00 */
[----:B0-----:R-:W-:-:S04]  /*05f0*/  IMAD.WIDE R10, R5, 0x2, R10 ;  /* 0x00000002050a7825 */ /* 0x001fc800078e020a */
[----:B------:R-:W-:Y:S02]  /*0600*/  IMAD.WIDE R4, R13, 0x2, R10 ;  /* 0x000000020d047825 */ /* 0x000fe400078e020a */
[----:B------:R-:W3:Y:S02]  /*0610*/  LDG.E.U16.CONSTANT R10, desc[UR12][R10.64] ;  /* 0x0000000c0a0a7981 */ /* 0x000ee4000c1e9500 */
[----:B-1----:R-:W-:-:S04]  /*0620*/  IMAD.WIDE.U32 R8, R7, 0x4, R8 ;  /* 0x0000000407087825 */ /* 0x002fc800078e0008 */
[C---:B------:R-:W-:Y:S01]  /*0630*/  IMAD.WIDE R6, R13.reuse, 0x2, R4 ;  /* 0x000000020d067825 */ /* 0x040fe200078e0204 */
[C---:B--2---:R-:W-:Y:S01]  /*0640*/  LEA R2, P0, R12.reuse, R2, 0x2 ;  /* 0x000000020c027211 */ /* 0x044fe200078010ff */
[----:B------:R-:W2:Y:S03]  /*0650*/  LDG.E.U16.CONSTANT R4, desc[UR12][R4.64] ;  /* 0x0000000c04047981 */ /* 0x000ea6000c1e9500 */
[----:B------:R-:W-:Y:S01]  /*0660*/  LEA.HI.X R3, R12, R3, R15, 0x2, P0 ;  /* 0x000000030c037211 */ /* 0x000fe200000f140f */
[----:B------:R-:W4:Y:S01]  /*0670*/  LDG.E.CONSTANT R9, desc[UR12][R8.64] ;  /* 0x0000000c08097981 */ /* 0x000f22000c1e9900 */
[----:B------:R-:W-:-:S03]  /*0680*/  IMAD.WIDE R16, R13, 0x2, R6 ;  /* 0x000000020d107825 */ /* 0x000fc600078e0206 */
[----:B------:R-:W5:Y:S04]  /*0690*/  LDG.E.U16.CONSTANT R12, desc[UR12][R6.64] ;  /* 0x0000000c060c7981 */ /* 0x000f68000c1e9500 */
[----:B------:R-:W5:Y:S04]  /*06a0*/  LDG.E.CONSTANT R15, desc[UR12][R2.64+0x4] ;  /* 0x0000040c020f7981 */ /* 0x000f68000c1e9900 */
[----:B------:R-:W5:Y:S04]  /*06b0*/  LDG.E.U16.CONSTANT R16, desc[UR12][R16.64] ;  /* 0x0000000c10107981 */ /* 0x000f68000c1e9500 */
[----:B------:R-:W5:Y:S04]  /*06c0*/  LDG.E.CONSTANT R19, desc[UR12][R2.64+0x8] ;  /* 0x0000080c02137981 */ /* 0x000f68000c1e9900 */
[----:B------:R-:W5:Y:S01]  /*06d0*/  LDG.E.CONSTANT R21, desc[UR12][R2.64+0xc] ;  /* 0x00000c0c02157981 */ /* 0x000f62000c1e9900 */
[----:B------:R-:W-:Y:S01]  /*06e0*/  IADD3 R14, PT, PT, R14, 0x4, RZ ;  /* 0x000000040e0e7810 */ /* 0x000fe20007ffe0ff */
[----:B---3--:R-:W-:-:S02]  /*06f0*/  HADD2.F32 R10, -RZ, R10.H0_H0 ;  /* 0x2000000aff0a7230 */ /* 0x008fc40000004100 */
[----:B--2---:R-:W-:-:S03]  /*0700*/  HADD2.F32 R11, -RZ, R4.H0_H0 ;  /* 0x20000004ff0b7230 */ /* 0x004fc60000004100 */
[----:B----4-:R-:W-:Y:S01]  /*0710*/  FFMA R10, R9, R10, R20 ;  /* 0x0000000a090a7223 */ /* 0x010fe20000000014 */
[----:B-----5:R-:W-:-:S03]  /*0720*/  HADD2.F32 R12, -RZ, R12.H0_H0 ;  /* 0x2000000cff0c7230 */ /* 0x020fc60000004100 */
[----:B------:R-:W-:Y:S01]  /*0730*/  FFMA R10, R15, R11, R10 ;  /* 0x0000000b0f0a7223 */ /* 0x000fe2000000000a */
[----:B------:R-:W-:-:S03]  /*0740*/  HADD2.F32 R20, -RZ, R16.H0_H0 ;  /* 0x20000010ff147230 */ /* 0x000fc60000004100 */
[----:B------:R-:W-:-:S04]  /*0750*/  FFMA R10, R19, R12, R10 ;  /* 0x0000000c130a7223 */ /* 0x000fc8000000000a */
[----:B------:R-:W-:-:S07]  /*0760*/  FFMA R20, R21, R20, R10 ;  /* 0x0000001415147223 */ /* 0x000fce000000000a */
.L_x_15:
[----:B------:R-:W-:Y:S05]  /*0770*/  BRA.U !UP1, `(.L_x_12) ;  /* 0x0000000109907547 */ /* 0x000fea000b800000 */
[----:B------:R-:W-:Y:S02]  /*0780*/  UISETP.NE.AND UP0, UPT, UR5, 0x1, UPT ;  /* 0x000000010500788c */ /* 0x000fe4000bf05270 */
[----:B------:R-:W-:-:S04]  /*0790*/  ULOP3.LUT UR4, UR6, 0x1, URZ, 0xc0, !UPT ;  /* 0x0000000106047892 */ /* 0x000fc8000f8ec0ff */
[----:B------:R-:W-:-:S03]  /*07a0*/  UISETP.NE.U32.AND UP1, UPT, UR4, 0x1, UPT ;  /* 0x000000010400788c */ /* 0x000fc6000bf25070 */
[----:B------:R-:W-:Y:S08]  /*07b0*/  BRA.U !UP0, `(.L_x_16) ;  /* 0x0000000108547547 */ /* 0x000ff0000b800000 */
[----:B------:R-:W0:Y:S01]  /*07c0*/  LDC.64 R6, c[0x0][0x388] ;  /* 0x0000e200ff067b82 */ /* 0x000e220000000a00 */
[C---:B------:R-:W-:Y:S01]  /*07d0*/  IMAD R11, R14.reuse, R13, R0 ;  /* 0x0000000d0e0b7224 */ /* 0x040fe200078e0200 */
[C---:B------:R-:W-:Y:S02]  /*07e0*/  IADD3 R9, PT, PT, R14.reuse, UR7, RZ ;  /* 0x000000070e097c10 */ /* 0x040fe4000fffe0ff */
[----:B------:R-:W-:-:S04]  /*07f0*/  IADD3 R10, P0, PT, R14, UR7, RZ ;  /* 0x000000070e0a7c10 */ /* 0x000fc8000ff1e0ff */
[----:B------:R-:W1:Y:S08]  /*0800*/  LDC.64 R4, c[0x0][0x380] ;  /* 0x0000e000ff047b82 */ /* 0x000e700000000a00 */
[----:B------:R-:W2:Y:S01]  /*0810*/  LDC.64 R2, c[0x0][0x380] ;  /* 0x0000e000ff027b82 */ /* 0x000ea20000000a00 */
[----:B0-----:R-:W-:Y:S01]  /*0820*/  IMAD.WIDE R6, R11, 0x2, R6 ;  /* 0x000000020b067825 */ /* 0x001fe200078e0206 */
[----:B------:R-:W-:-:S03]  /*0830*/  IADD3.X R11, PT, PT, RZ, RZ, RZ, P0, !PT ;  /* 0x000000ffff0b7210 */ /* 0x000fc600007fe4ff */
[----:B-1----:R-:W-:-:S04]  /*0840*/  IMAD.WIDE.U32 R4, R9, 0x4, R4 ;  /* 0x0000000409047825 */ /* 0x002fc800078e0004 */
[----:B------:R-:W-:Y:S02]  /*0850*/  IMAD.WIDE R8, R13, 0x2, R6 ;  /* 0x000000020d087825 */ /* 0x000fe400078e0206 */
[----:B------:R-:W3:Y:S01]  /*0860*/  LDG.E.U16.CONSTANT R6, desc[UR12][R6.64] ;  /* 0x0000000c06067981 */ /* 0x000ee2000c1e9500 */
[----:B--2---:R-:W-:-:S03]  /*0870*/  LEA R2, P0, R10, R2, 0x2 ;  /* 0x000000020a027211 */ /* 0x004fc600078010ff */
[----:B------:R-:W2:Y:S01]  /*0880*/  LDG.E.U16.CONSTANT R8, desc[UR12][R8.64] ;  /* 0x0000000c08087981 */ /* 0x000ea2000c1e9500 */
[----:B------:R-:W-:-:S03]  /*0890*/  LEA.HI.X R3, R10, R3, R11, 0x2, P0 ;  /* 0x000000030a037211 */ /* 0x000fc600000f140b */
[----:B------:R-:W4:Y:S04]  /*08a0*/  LDG.E.CONSTANT R5, desc[UR12][R4.64] ;  /* 0x0000000c04057981 */ /* 0x000f28000c1e9900 */
[----:B------:R-:W5:Y:S01]  /*08b0*/  LDG.E.CONSTANT R3, desc[UR12][R2.64+0x4] ;  /* 0x0000040c02037981 */ /* 0x000f62000c1e9900 */
[----:B------:R-:W-:Y:S01]  /*08c0*/  IADD3 R14, PT, PT, R14, 0x2, RZ ;  /* 0x000000020e0e7810 */ /* 0x000fe20007ffe0ff */
[----:B---3--:R-:W-:Y:S02]  /*08d0*/  HADD2.F32 R10, -RZ, R6.H0_H0 ;  /* 0x20000006ff0a7230 */ /* 0x008fe40000004100 */
[----:B--2---:R-:W-:-:S03]  /*08e0*/  HADD2.F32 R11, -RZ, R8.H0_H0 ;  /* 0x20000008ff0b7230 */ /* 0x004fc60000004100 */
[----:B----4-:R-:W-:-:S04]  /*08f0*/  FFMA R10, R5, R10, R20 ;  /* 0x0000000a050a7223 */ /* 0x010fc80000000014 */
[----:B-----5:R-:W-:-:S07]  /*0900*/  FFMA R20, R3, R11, R10 ;  /* 0x0000000b03147223 */ /* 0x020fce000000000a */
.L_x_16:
[----:B------:R-:W-:Y:S05]  /*0910*/  BRA.U UP1, `(.L_x_12) ;  /* 0x0000000101287547 */ /* 0x000fea000b800000 */
[----:B------:R-:W0:Y:S01]  /*0920*/  LDC.64 R4, c[0x0][0x388] ;  /* 0x0000e200ff047b82 */ /* 0x000e220000000a00 */
[C---:B------:R-:W-:Y:S01]  /*0930*/  IMAD R9, R14.reuse, R13, R0 ;  /* 0x0000000d0e097224 */ /* 0x040fe200078e0200 */
[----:B------:R-:W-:-:S06]  /*0940*/  IADD3 R7, PT, PT, R14, UR7, RZ ;  /* 0x000000070e077c10 */ /* 0x000fcc000fffe0ff */
[----:B------:R-:W1:Y:S01]  /*0950*/  LDC.64 R2, c[0x0][0x380] ;  /* 0x0000e000ff027b82 */ /* 0x000e620000000a00 */
[----:B0-----:R-:W-:-:S06]  /*0960*/  IMAD.WIDE R4, R9, 0x2, R4 ;  /* 0x0000000209047825 */ /* 0x001fcc00078e0204 */
[----:B------:R-:W2:Y:S01]  /*0970*/  LDG.E.U16.CONSTANT R4, desc[UR12][R4.64] ;  /* 0x0000000c04047981 */ /* 0x000ea2000c1e9500 */
[----:B-1----:R-:W-:-:S06]  /*0980*/  IMAD.WIDE.U32 R2, R7, 0x4, R2 ;  /* 0x0000000407027825 */ /* 0x002fcc00078e0002 */
[----:B------:R-:W3:Y:S01]  /*0990*/  LDG.E.CONSTANT R3, desc[UR12][R2.64] ;  /* 0x0000000c02037981 */ /* 0x000ee2000c1e9900 */
[----:B--2---:R-:W-:-:S05]  /*09a0*/  HADD2.F32 R6, -RZ, R4.H0_H0 ;  /* 0x20000004ff067230 */ /* 0x004fca0000004100 */
[----:B---3--:R-:W-:-:S07]  /*09b0*/  FFMA R20, R3, R6, R20 ;  /* 0x0000000603147223 */ /* 0x008fce0000000014 */
.L_x_12:
[----:B------:R-:W0:Y:S01]  /*09c0*/  LDC.64 R2, c[0x0][0x390] ;  /* 0x0000e400ff027b82 */ /* 0x000e220000000a00 */
[----:B------:R-:W-:-:S04]  /*09d0*/  IMAD R13, R13, UR10, R0 ;  /* 0x0000000a0d0d7c24 */ /* 0x000fc8000f8e0200 */
[----:B0-----:R-:W-:-:S05]  /*09e0*/  IMAD.WIDE.U32 R2, R13, 0x4, R2 ;  /* 0x000000040d027825 */ /* 0x001fca00078e0002 */
[----:B------:R-:W-:Y:S01]  /*09f0*/  STG.E desc[UR12][R2.64], R20 ;  /* 0x0000001402007986 */ /* 0x000fe2000c10190c */
[----:B------:R-:W-:Y:S05]  /*0a00*/  EXIT ;  /* 0x000000000000794d */ /* 0x000fea0003800000 */
.L_x_17:
        /* <DEDUP_REMOVED lines=15> */
.L_x_102:


//--------------------- .text._Z23output_norm_gate_kernelPK6__halfS1_PKfS3_Pfii --------------------------
	.section	.text._Z23output_norm_gate_kernelPK6__halfS1_PKfS3_Pfii,"ax",@progbits
	.align	128
        .global         _Z23output_norm_gate_kernelPK6__halfS1_PKfS3_Pfii
        .type           _Z23output_norm_gate_kernelPK6__halfS1_PKfS3_Pfii,@function
        .size           _Z23output_norm_gate_kernelPK6__halfS1_PKfS3_Pfii,(.L_x_94 - _Z23output_norm_gate_kernelPK6__halfS1_PKfS3_Pfii)
        .other          _Z23output_norm_gate_kernelPK6__halfS1_PKfS3_Pfii,@"STO_CUDA_ENTRY STV_DEFAULT"
_Z23output_norm_gate_kernelPK6__halfS1_PKfS3_Pfii:
.text._Z23output_norm_gate_kernelPK6__halfS1_PKfS3_Pfii:
[----:B------:R-:W-:Y:S08]  /*0000*/  LDC R1, c[0x0][0x37c] ;  /* 0x0000df00ff017b82 */ /* 0x000ff00000000800 */
[----:B------:R-:W0:Y:S08]  /*0010*/  S2UR UR6, SR_CTAID.X ;  /* 0x00000000000679c3 */ /* 0x000e300000002500 */
[----:B------:R-:W0:Y:S02]  /*0020*/  LDC R0, c[0x0][0x3a8] ;  /* 0x0000ea00ff007b82 */ /* 0x000e240000000800 */
[----:B0-----:R-:W-:-:S13]  /*0030*/  ISETP.LE.AND P0, PT, R0, UR6, PT ;  /* 0x0000000600007c0c */ /* 0x001fda000bf03270 */
[----:B------:R-:W-:Y:S05]  /*0040*/  @P0 EXIT ;  /* 0x000000000000094d */ /* 0x000fea0003800000 */
[----:B------:R-:W0:Y:S01]  /*0050*/  S2R R2, SR_TID.X ;  /* 0x0000000000027919 */ /* 0x000e220000002100 */
[----:B------:R-:W0:Y:S01]  /*0060*/  LDC R10, c[0x0][0x3ac] ;  /* 0x0000eb00ff0a7b82 */ /* 0x000e220000000800 */
[----:B------:R-:W1:Y:S01]  /*0070*/  LDCU.64 UR8, c[0x0][0x358] ;  /* 0x00006b00ff0877ac */ /* 0x000e620008000a00 */
[----:B------:R-:W-:Y:S01]  /*0080*/  BSSY.RECONVERGENT B0, `(.L_x_18) ;  /* 0x0000010000007945 */ /* 0x000fe20003800200 */
[----:B------:R-:W-:Y:S01]  /*0090*/  IMAD.MOV.U32 R0, RZ, RZ, RZ ;  /* 0x000000ffff007224 */ /* 0x000fe200078e00ff */
[----:B0-----:R-:W-:-:S13]  /*00a0*/  ISETP.GE.AND P0, PT, R2, R10, PT ;  /* 0x0000000a0200720c */ /* 0x001fda0003f06270 */
[----:B-1----:R-:W-:Y:S05]  /*00b0*/  @P0 BRA `(.L_x_19) ;  /* 0x0000000000300947 */ /* 0x002fea0003800000 */
[----:B------:R-:W0:Y:S01]  /*00c0*/  LDC R8, c[0x0][0x360] ;  /* 0x0000d800ff087b82 */ /* 0x000e220000000800 */
[----:B------:R-:W-:Y:S02]  /*00d0*/  IMAD.MOV.U32 R0, RZ, RZ, RZ ;  /* 0x000000ffff007224 */ /* 0x000fe400078e00ff */
[----:B------:R-:W-:-:S05]  /*00e0*/  IMAD.MOV.U32 R3, RZ, RZ, R2 ;  /* 0x000000ffff037224 */ /* 0x000fca00078e0002 */
[----:B------:R-:W1:Y:S02]  /*00f0*/  LDC.64 R6, c[0x0][0x380] ;  /* 0x0000e000ff067b82 */ /* 0x000e640000000a00 */
.L_x_20:
[----:B------:R-:W-:-:S04]  /*0100*/  IMAD R5, R10, UR6, R3 ;  /* 0x000000060a057c24 */ /* 0x000fc8000f8e0203 */
[----:B-1----:R-:W-:-:S06]  /*0110*/  IMAD.WIDE R4, R5, 0x2, R6 ;  /* 0x0000000205047825 */ /* 0x002fcc00078e0206 */
[----:B------:R-:W2:Y:S01]  /*0120*/  LDG.E.U16.CONSTANT R4, desc[UR8][R4.64] ;  /* 0x0000000804047981 */ /* 0x000ea2000c1e9500 */
[----:B0-----:R-:W-:-:S04]  /*0130*/  IADD3 R3, PT, PT, R8, R3, RZ ;  /* 0x0000000308037210 */ /* 0x001fc80007ffe0ff */
[----:B------:R-:W-:Y:S01]  /*0140*/  ISETP.GE.AND P0, PT, R3, R10, PT ;  /* 0x0000000a0300720c */ /* 0x000fe20003f06270 */
[----:B--2---:R-:W-:-:S05]  /*0150*/  HADD2.F32 R9, -RZ, R4.H0_H0 ;  /* 0x20000004ff097230 */ /* 0x004fca0000004100 */
[----:B------:R-:W-:-:S07]  /*0160*/  FADD R0, R9, R0 ;  /* 0x0000000009007221 */ /* 0x000fce0000000000 */
[----:B------:R-:W-:Y:S05]  /*0170*/  @!P0 BRA `(.L_x_20) ;  /* 0xfffffffc00e08947 */ /* 0x000fea000383ffff */
.L_x_19:
[----:B------:R-:W-:Y:S05]  /*0180*/  BSYNC.RECONVERGENT B0 ;  /* 0x0000000000007941 */ /* 0x000fea0003800200 */
.L_x_18:
[----:B------:R-:W0:Y:S01]  /*0190*/  S2UR UR5, SR_CgaCtaId ;  /* 0x00000000000579c3 */ /* 0x000e220000008800 */
[----:B------:R-:W-:Y:S01]  /*01a0*/  UMOV UR4, 0x400 ;  /* 0x0000040000047882 */ /* 0x000fe20000000000 */
[----:B------:R-:W1:Y:S02]  /*01b0*/  LDCU UR7, c[0x0][0x360] ;  /* 0x00006c00ff0777ac */ /* 0x000e640008000800 */
[----:B-1----:R-:W-:Y:S02]  /*01c0*/  UISETP.GE.U32.AND UP0, UPT, UR7, 0x2, UPT ;  /* 0x000000020700788c */ /* 0x002fe4000bf06070 */
[----:B0-----:R-:W-:-:S06]  /*01d0*/  ULEA UR4, UR5, UR4, 0x18 ;  /* 0x0000000405047291 */ /* 0x001fcc000f8ec0ff */
[----:B------:R-:W-:-:S05]  /*01e0*/  LEA R5, R2, UR4, 0x2 ;  /* 0x0000000402057c11 */ /* 0x000fca000f8e10ff */
[----:B------:R0:W-:Y:S01]  /*01f0*/  STS [R5], R0 ;  /* 0x0000000005007388 */ /* 0x0001e20000000800 */
[----:B------:R-:W-:Y:S06]  /*0200*/  BAR.SYNC.DEFER_BLOCKING 0x0 ;  /* 0x0000000000007b1d */ /* 0x000fec0000010000 */
[----:B------:R-:W-:Y:S05]  /*0210*/  BRA.U !UP0, `(.L_x_21) ;  /* 0x0000000108307547 */ /* 0x000fea000b800000 */
[----:B0-----:R-:W-:-:S07]  /*0220*/  IMAD.U32 R0, RZ, RZ, UR7 ;  /* 0x00000007ff007e24 */ /* 0x001fce000f8e00ff */
.L_x_22:
[----:B------:R-:W-:-:S04]  /*0230*/  SHF.R.U32.HI R6, RZ, 0x1, R0 ;  /* 0x00000001ff067819 */ /* 0x000fc80000011600 */
[----:B------:R-:W-:-:S13]  /*0240*/  ISETP.GE.U32.AND P0, PT, R2, R6, PT ;  /* 0x000000060200720c */ /* 0x000fda0003f06070 */
[----:B------:R-:W-:Y:S01]  /*0250*/  @!P0 IMAD R3, R6, 0x4, R5 ;  /* 0x0000000406038824 */ /* 0x000fe200078e0205 */
[----:B------:R-:W-:Y:S05]  /*0260*/  @!P0 LDS R4, [R5] ;  /* 0x0000000005048984 */ /* 0x000fea0000000800 */
[----:B------:R-:W0:Y:S02]  /*0270*/  @!P0 LDS R3, [R3] ;  /* 0x0000000003038984 */ /* 0x000e240000000800 */
[----:B0-----:R-:W-:-:S05]  /*0280*/  @!P0 FADD R4, R3, R4 ;  /* 0x0000000403048221 */ /* 0x001fca0000000000 */
[----:B------:R1:W-:Y:S01]  /*0290*/  @!P0 STS [R5], R4 ;  /* 0x0000000405008388 */ /* 0x0003e20000000800 */
[----:B------:R-:W-:Y:S01]  /*02a0*/  BAR.SYNC.DEFER_BLOCKING 0x0 ;  /* 0x0000000000007b1d */ /* 0x000fe20000010000 */
[----:B------:R-:W-:Y:S02]  /*02b0*/  ISETP.GT.U32.AND P0, PT, R0, 0x3, PT ;  /* 0x000000030000780c */ /* 0x000fe40003f04070 */
[----:B------:R-:W-:-:S11]  /*02c0*/  MOV R0, R6 ;  /* 0x0000000600007202 */ /* 0x000fd60000000f00 */
[----:B-1----:R-:W-:Y:S05]  /*02d0*/  @P0 BRA `(.L_x_22) ;  /* 0xfffffffc00d40947 */ /* 0x002fea000383ffff */
.L_x_21:
[----:B------:R-:W1:Y:S01]  /*02e0*/  S2UR UR5, SR_CgaCtaId ;  /* 0x00000000000579c3 */ /* 0x000e620000008800 */
[----:B------:R-:W-:Y:S02]  /*02f0*/  UMOV UR4, 0x400 ;  /* 0x0000040000047882 */ /* 0x000fe40000000000 */
[----:B-1----:R-:W-:Y:S01]  /*0300*/  ULEA UR4, UR5, UR4, 0x18 ;  /* 0x0000000405047291 */ /* 0x002fe2000f8ec0ff */
[----:B------:R-:W1:Y:S08]  /*0310*/  LDCU UR5, c[0x0][0x3ac] ;  /* 0x00007580ff0577ac */ /* 0x000e700008000800 */
[----:B0-----:R-:W0:Y:S01]  /*0320*/  LDS R0, [UR4] ;  /* 0x00000004ff007984 */ /* 0x001e220008000800 */
[----:B-1----:R-:W-:-:S02]  /*0330*/  I2FP.F32.S32 R3, UR5 ;  /* 0x0000000500037c45 */ /* 0x002fc40008201400 */
[----:B------:R-:W-:Y:S02]  /*0340*/  ISETP.GE.AND P2, PT, R2, UR5, PT ;  /* 0x0000000502007c0c */ /* 0x000fe4000bf46270 */
[----:B------:R-:W1:Y:S02]  /*0350*/  MUFU.RCP R4, R3 ;  /* 0x0000000300047308 */ /* 0x000e640000001000 */
[----:B-1----:R-:W-:-:S04]  /*0360*/  FFMA R7, -R3, R4, 1 ;  /* 0x3f80000003077423 */ /* 0x002fc80000000104 */
[----:B------:R-:W-:Y:S02]  /*0370*/  FFMA R7, R4, R7, R4 ;  /* 0x0000000704077223 */ /* 0x000fe40000000004 */
[----:B0-----:R-:W0:Y:S02]  /*0380*/  FCHK P0, R0, R3 ;  /* 0x0000000300007302 */ /* 0x001e240000000000 */
[----:B------:R-:W-:-:S04]  /*0390*/  FFMA R4, R0, R7, RZ ;  /* 0x0000000700047223 */ /* 0x000fc800000000ff */
[----:B------:R-:W-:-:S04]  /*03a0*/  FFMA R6, -R3, R4, R0 ;  /* 0x0000000403067223 */ /* 0x000fc80000000100 */
[----:B------:R-:W-:Y:S01]  /*03b0*/  FFMA R4, R7, R6, R4 ;  /* 0x0000000607047223 */ /* 0x000fe20000000004 */
[----:B0-----:R-:W-:Y:S06]  /*03c0*/  @!P0 BRA `(.L_x_23) ;  /* 0x00000000000c8947 */ /* 0x001fec0003800000 */
[----:B------:R-:W-:-:S07]  /*03d0*/  MOV R6, 0x3f0 ;  /* 0x000003f000067802 */ /* 0x000fce0000000f00 */
[----:B------:R-:W-:Y:S05]  /*03e0*/  CALL.REL.NOINC `($__internal_1_$__cuda_sm3x_div_rn_noftz_f32_slowpath) ;  /* 0x0000000400547944 */ /* 0x000fea0003c00000 */
[----:B------:R-:W-:-:S07]  /*03f0*/  IMAD.MOV.U32 R4, RZ, RZ, R0 ;  /* 0x000000ffff047224 */ /* 0x000fce00078e0000 */
.L_x_23:
[----:B------:R-:W-:Y:S01]  /*0400*/  BAR.SYNC.DEFER_BLOCKING 0x0 ;  /* 0x0000000000007b1d */ /* 0x000fe20000010000 */
[----:B------:R-:W-:-:S05]  /*0410*/  IMAD.MOV.U32 R0, RZ, RZ, RZ ;  /* 0x000000ffff007224 */ /* 0x000fca00078e00ff */
[----:B------:R-:W-:Y:S04]  /*0420*/  BSSY.RECONVERGENT B0, `(.L_x_24) ;  /* 0x000000f000007945 */ /* 0x000fe80003800200 */
[----:B------:R-:W-:Y:S05]  /*0430*/  @P2 BRA `(.L_x_25) ;  /* 0x0000000000342947 */ /* 0x000fea0003800000 */
[----:B------:R-:W0:Y:S01]  /*0440*/  LDC R13, c[0x0][0x3ac] ;  /* 0x0000eb00ff0d7b82 */ /* 0x000e220000000800 */
[----:B------:R-:W-:Y:S02]  /*0450*/  HFMA2 R0, -RZ, RZ, 0, 0 ;  /* 0x00000000ff007431 */ /* 0x000fe400000001ff */
[----:B------:R-:W-:-:S05]  /*0460*/  IMAD.MOV.U32 R10, RZ, RZ, R2 ;  /* 0x000000ffff0a7224 */ /* 0x000fca00078e0002 */
[----:B------:R-:W1:Y:S02]  /*0470*/  LDC.64 R8, c[0x0][0x380] ;  /* 0x0000e000ff087b82 */ /* 0x000e640000000a00 */
.L_x_26:
[----:B0-----:R-:W-:-:S04]  /*0480*/  IMAD R7, R13, UR6, R10 ;  /* 0x000000060d077c24 */ /* 0x001fc8000f8e020a */
[----:B-1----:R-:W-:-:S06]  /*0490*/  IMAD.WIDE R6, R7, 0x2, R8 ;  /* 0x0000000207067825 */ /* 0x002fcc00078e0208 */
[----:B------:R-:W2:Y:S01]  /*04a0*/  LDG.E.U16.CONSTANT R6, desc[UR8][R6.64] ;  /* 0x0000000806067981 */ /* 0x000ea2000c1e9500 */
[----:B------:R-:W-:-:S05]  /*04b0*/  VIADD R10, R10, UR7 ;  /* 0x000000070a0a7c36 */ /* 0x000fca0008000000 */
[----:B------:R-:W-:Y:S01]  /*04c0*/  ISETP.GE.AND P0, PT, R10, R13, PT ;  /* 0x0000000d0a00720c */ /* 0x000fe20003f06270 */
[----:B--2---:R-:W-:-:S05]  /*04d0*/  HADD2.F32 R11, -RZ, R6.H0_H0 ;  /* 0x20000006ff0b7230 */ /* 0x004fca0000004100 */
[----:B------:R-:W-:-:S04]  /*04e0*/  FADD R11, R11, -R4 ;  /* 0x800000040b0b7221 */ /* 0x000fc80000000000 */
[----:B------:R-:W-:-:S03]  /*04f0*/  FFMA R0, R11, R11, R0 ;  /* 0x0000000b0b007223 */ /* 0x000fc60000000000 */
[----:B------:R-:W-:Y:S05]  /*0500*/  @!P0 BRA `(.L_x_26) ;  /* 0xfffffffc00dc8947 */ /* 0x000fea000383ffff */
.L_x_25:
[----:B------:R-:W-:Y:S05]  /*0510*/  BSYNC.RECONVERGENT B0 ;  /* 0x0000000000007941 */ /* 0x000fea0003800200 */
.L_x_24:
[----:B------:R0:W-:Y:S01]  /*0520*/  STS [R5], R0 ;  /* 0x0000000005007388 */ /* 0x0001e20000000800 */
[----:B------:R-:W-:Y:S01]  /*0530*/  UISETP.GE.U32.AND UP0, UPT, UR7, 0x2, UPT ;  /* 0x000000020700788c */ /* 0x000fe2000bf06070 */
[----:B------:R-:W-:Y:S08]  /*0540*/  BAR.SYNC.DEFER_BLOCKING 0x0 ;  /* 0x0000000000007b1d */ /* 0x000ff00000010000 */
[----:B0-----:R-:W-:Y:S05]  /*0550*/  BRA.U !UP0, `(.L_x_27) ;  /* 0x0000000108307547 */ /* 0x001fea000b800000 */
[----:B------:R-:W-:-:S07]  /*0560*/  MOV R0, UR7 ;  /* 0x0000000700007c02 */ /* 0x000fce0008000f00 */
.L_x_28:
        /* <DEDUP_REMOVED lines=8> */
[----:B------:R-:W-:Y:S01]  /*05f0*/  ISETP.GT.U32.AND P0, PT, R0, 0x3, PT ;  /* 0x000000030000780c */ /* 0x000fe20003f04070 */
[----:B------:R-:W-:-:S12]  /*0600*/  IMAD.MOV.U32 R0, RZ, RZ, R9 ;  /* 0x000000ffff007224 */ /* 0x000fd800078e0009 */
[----:B0-----:R-:W-:Y:S05]  /*0610*/  @P0 BRA `(.L_x_28) ;  /* 0xfffffffc00d40947 */ /* 0x001fea000383ffff */
.L_x_27:
[----:B------:R-:W0:Y:S01]  /*0620*/  S2UR UR5, SR_CgaCtaId ;  /* 0x00000000000579c3 */ /* 0x000e220000008800 */
[----:B------:R-:W-:Y:S01]  /*0630*/  UMOV UR4, 0x400 ;  /* 0x0000040000047882 */ /* 0x000fe20000000000 */
[----:B------:R-:W1:Y:S02]  /*0640*/  MUFU.RCP R0, R3 ;  /* 0x0000000300007308 */ /* 0x000e640000001000 */
[----:B-1----:R-:W-:-:S04]  /*0650*/  FFMA R5, -R3, R0, 1 ;  /* 0x3f80000003057423 */ /* 0x002fc80000000100 */
[----:B------:R-:W-:Y:S01]  /*0660*/  FFMA R0, R0, R5, R0 ;  /* 0x0000000500007223 */ /* 0x000fe20000000000 */
[----:B0-----:R-:W-:-:S09]  /*0670*/  ULEA UR4, UR5, UR4, 0x18 ;  /* 0x0000000405047291 */ /* 0x001fd2000f8ec0ff */
[----:B------:R-:W0:Y:S02]  /*0680*/  LDS R6, [UR4] ;  /* 0x00000004ff067984 */ /* 0x000e240008000800 */
[----:B------:R-:W1:Y:S02]  /*0690*/  LDCU UR4, c[0x0][0x3ac] ;  /* 0x00007580ff0477ac */ /* 0x000e640008000800 */
[----:B-1----:R-:W-:Y:S01]  /*06a0*/  ISETP.GE.AND P2, PT, R2, UR4, PT ;  /* 0x0000000402007c0c */ /* 0x002fe2000bf46270 */
[----:B0-----:R-:W0:Y:S01]  /*06b0*/  FCHK P0, R6, R3 ;  /* 0x0000000306007302 */ /* 0x001e220000000000 */
[----:B------:R-:W-:-:S04]  /*06c0*/  FFMA R5, R0, R6, RZ ;  /* 0x0000000600057223 */ /* 0x000fc800000000ff */
[----:B------:R-:W-:-:S04]  /*06d0*/  FFMA R8, -R3, R5, R6 ;  /* 0x0000000503087223 */ /* 0x000fc80000000106 */
[----:B------:R-:W-:Y:S01]  /*06e0*/  FFMA R0, R0, R8, R5 ;  /* 0x0000000800007223 */ /* 0x000fe20000000005 */
[----:B0-----:R-:W-:Y:S06]  /*06f0*/  @!P0 BRA `(.L_x_29) ;  /* 0x00000000000c8947 */ /* 0x001fec0003800000 */
[----:B------:R-:W-:Y:S02]  /*0700*/  MOV R0, R6 ;  /* 0x0000000600007202 */ /* 0x000fe40000000f00 */
[----:B------:R-:W-:-:S07]  /*0710*/  MOV R6, 0x730 ;  /* 0x0000073000067802 */ /* 0x000fce0000000f00 */
[----:B------:R-:W-:Y:S05]  /*0720*/  CALL.REL.NOINC `($__internal_1_$__cuda_sm3x_div_rn_noftz_f32_slowpath) ;  /* 0x0000000000847944 */ /* 0x000fea0003c00000 */
.L_x_29:
[----:B------:R-:W-:Y:S01]  /*0730*/  FADD R5, R0, 9.9999997473787516356e-06 ;  /* 0x3727c5ac00057421 */ /* 0x000fe20000000000 */
[----:B------:R-:W-:Y:S06]  /*0740*/  @P2 EXIT ;  /* 0x000000000000294d */ /* 0x000fec0003800000 */
[C---:B------:R-:W-:Y:S01]  /*0750*/  FSETP.GEU.AND P0, PT, |R5|.reuse, 1.175494350822287508e-38, PT ;  /* 0x008000000500780b */ /* 0x040fe20003f0e200 */
[----:B------:R-:W0:Y:S08]  /*0760*/  LDC R3, c[0x0][0x3ac] ;  /* 0x0000eb00ff037b82 */ /* 0x000e300000000800 */
[----:B------:R-:W1:Y:S04]  /*0770*/  LDC.64 R6, c[0x0][0x3a0] ;  /* 0x0000e800ff067b82 */ /* 0x000e680000000a00 */
[----:B------:R-:W-:-:S04]  /*0780*/  @!P0 FMUL R5, R5, 16777216 ;  /* 0x4b80000005058820 */ /* 0x000fc80000400000 */
[----:B------:R-:W2:Y:S01]  /*0790*/  LDC.64 R8, c[0x0][0x380] ;  /* 0x0000e000ff087b82 */ /* 0x000ea20000000a00 */
[----:B------:R-:W3:Y:S07]  /*07a0*/  MUFU.RSQ R0, R5 ;  /* 0x0000000500007308 */ /* 0x000eee0000001400 */
[----:B------:R-:W4:Y:S08]  /*07b0*/  LDC.64 R10, c[0x0][0x388] ;  /* 0x0000e200ff0a7b82 */ /* 0x000f300000000a00 */
[----:B------:R-:W0:Y:S01]  /*07c0*/  LDC.64 R12, c[0x0][0x390] ;  /* 0x0000e400ff0c7b82 */ /* 0x000e220000000a00 */
[----:B---3--:R-:W-:-:S07]  /*07d0*/  @!P0 FMUL R0, R0, 4096 ;  /* 0x4580000000008820 */ /* 0x008fce0000400000 */
[----:B------:R-:W3:Y:S02]  /*07e0*/  LDC.64 R14, c[0x0][0x398] ;  /* 0x0000e600ff0e7b82 */ /* 0x000ee40000000a00 */
.L_x_30:
[----:B0-----:R-:W-:-:S04]  /*07f0*/  IMAD R5, R3, UR6, R2 ;  /* 0x0000000603057c24 */ /* 0x001fc8000f8e0202 */
[----:B--2---:R-:W-:-:S06]  /*0800*/  IMAD.WIDE R20, R5, 0x2, R8 ;  /* 0x0000000205147825 */ /* 0x004fcc00078e0208 */
[----:B------:R-:W2:Y:S01]  /*0810*/  LDG.E.U16.CONSTANT R20, desc[UR8][R20.64] ;  /* 0x0000000814147981 */ /* 0x000ea2000c1e9500 */
[----:B----4-:R-:W-:-:S04]  /*0820*/  IMAD.WIDE R18, R5, 0x2, R10 ;  /* 0x0000000205127825 */ /* 0x010fc800078e020a */
[C---:B------:R-:W-:Y:S02]  /*0830*/  IMAD.WIDE R22, R2.reuse, 0x4, R12 ;  /* 0x0000000402167825 */ /* 0x040fe400078e020c */
[----:B------:R-:W4:Y:S02]  /*0840*/  LDG.E.U16.CONSTANT R18, desc[UR8][R18.64] ;  /* 0x0000000812127981 */ /* 0x000f24000c1e9500 */
[C---:B---3--:R-:W-:Y:S02]  /*0850*/  IMAD.WIDE R16, R2.reuse, 0x4, R14 ;  /* 0x0000000402107825 */ /* 0x048fe400078e020e */
[----:B------:R-:W3:Y:S04]  /*0860*/  LDG.E.CONSTANT R22, desc[UR8][R22.64] ;  /* 0x0000000816167981 */ /* 0x000ee8000c1e9900 */
[----:B------:R-:W3:Y:S01]  /*0870*/  LDG.E.CONSTANT R16, desc[UR8][R16.64] ;  /* 0x0000000810107981 */ /* 0x000ee2000c1e9900 */
[----:B------:R-:W-:-:S05]  /*0880*/  VIADD R2, R2, UR7 ;  /* 0x0000000702027c36 */ /* 0x000fca0008000000 */
[----:B------:R-:W-:Y:S01]  /*0890*/  ISETP.GE.AND P0, PT, R2, R3, PT ;  /* 0x000000030200720c */ /* 0x000fe20003f06270 */
[----:B--2---:R-:W-:-:S05]  /*08a0*/  HADD2.F32 R25, -RZ, R20.H0_H0 ;  /* 0x20000014ff197230 */ /* 0x004fca0000004100 */
[----:B------:R-:W-:-:S04]  /*08b0*/  FADD R25, R25, -R4 ;  /* 0x8000000419197221 */ /* 0x000fc80000000000 */
[----:B------:R-:W-:Y:S01]  /*08c0*/  FMUL R25, R0, R25 ;  /* 0x0000001900197220 */ /* 0x000fe20000400000 */
[----:B----4-:R-:W-:-:S03]  /*08d0*/  HADD2.F32 R24, -RZ, R18.H0_H0 ;  /* 0x20000012ff187230 */ /* 0x010fc60000004100 */
[----:B---3--:R-:W-:Y:S01]  /*08e0*/  FFMA R25, R25, R22, R16 ;  /* 0x0000001619197223 */ /* 0x008fe20000000010 */
[----:B-1----:R-:W-:-:S04]  /*08f0*/  IMAD.WIDE R20, R5, 0x4, R6 ;  /* 0x0000000405147825 */ /* 0x002fc800078e0206 */
[----:B------:R-:W-:-:S05]  /*0900*/  FMUL R25, R24, R25 ;  /* 0x0000001918197220 */ /* 0x000fca0000400000 */
[----:B------:R0:W-:Y:S01]  /*0910*/  STG.E desc[UR8][R20.64], R25 ;  /* 0x0000001914007986 */ /* 0x0001e2000c101908 */
[----:B------:R-:W-:Y:S05]  /*0920*/  @!P0 BRA `(.L_x_30) ;  /* 0xfffffffc00b08947 */ /* 0x000fea000383ffff */
[----:B------:R-:W-:Y:S05]  /*0930*/  EXIT ;  /* 0x000000000000794d */ /* 0x000fea0003800000 */
        .weak           $__internal_1_$__cuda_sm3x_div_rn_noftz_f32_slowpath
        .type           $__internal_1_$__cuda_sm3x_div_rn_noftz_f32_slowpath,@function
        .size           $__internal_1_$__cuda_sm3x_div_rn_noftz_f32_slowpath,(.L_x_94 - $__internal_1_$__cuda_sm3x_div_rn_noftz_f32_slowpath)
$__internal_1_$__cuda_sm3x_div_rn_noftz_f32_slowpath:
[--C-:B------:R-:W-:Y:S02]  /*0940*/  SHF.R.U32.HI R8, RZ, 0x17, R3.reuse ;  /* 0x00000017ff087819 */ /* 0x100fe40000011603 */
[----:B------:R-:W-:Y:S02]  /*0950*/  SHF.R.U32.HI R7, RZ, 0x17, R0 ;  /* 0x00000017ff077819 */ /* 0x000fe40000011600 */
[----:B------:R-:W-:Y:S02]  /*0960*/  LOP3.LUT R14, R8, 0xff, RZ, 0xc0, !PT ;  /* 0x000000ff080e7812 */ /* 0x000fe400078ec0ff */
[----:B------:R-:W-:Y:S01]  /*0970*/  LOP3.LUT R12, R7, 0xff, RZ, 0xc0, !PT ;  /* 0x000000ff070c7812 */ /* 0x000fe200078ec0ff */
[----:B------:R-:W-:Y:S02]  /*0980*/  IMAD.MOV.U32 R7, RZ, RZ, R3 ;  /* 0x000000ffff077224 */ /* 0x000fe400078e0003 */
[----:B------:R-:W-:Y:S01]  /*0990*/  VIADD R10, R14, 0xffffffff ;  /* 0xffffffff0e0a7836 */ /* 0x000fe20000000000 */
[----:B------:R-:W-:-:S04]  /*09a0*/  IADD3 R9, PT, PT, R12, -0x1, RZ ;  /* 0xffffffff0c097810 */ /* 0x000fc80007ffe0ff */
[----:B------:R-:W-:-:S04]  /*09b0*/  ISETP.GT.U32.AND P0, PT, R10, 0xfd, PT ;  /* 0x000000fd0a00780c */ /* 0x000fc80003f04070 */
[----:B------:R-:W-:-:S13]  /*09c0*/  ISETP.GT.U32.OR P0, PT, R9, 0xfd, P0 ;  /* 0x000000fd0900780c */ /* 0x000fda0000704470 */
[----:B------:R-:W-:Y:S01]  /*09d0*/  @!P0 IMAD.MOV.U32 R8, RZ, RZ, RZ ;  /* 0x000000ffff088224 */ /* 0x000fe200078e00ff */
[----:B------:R-:W-:Y:S06]  /*09e0*/  @!P0 BRA `(.L_x_31) ;  /* 0x00000000005c8947 */ /* 0x000fec0003800000 */
[----:B------:R-:W-:Y:S02]  /*09f0*/  FSETP.GTU.FTZ.AND P0, PT, |R0|, +INF , PT ;  /* 0x7f8000000000780b */ /* 0x000fe40003f1c200 */
[----:B------:R-:W-:-:S04]  /*0a00*/  FSETP.GTU.FTZ.AND P1, PT, |R3|, +INF , PT ;  /* 0x7f8000000300780b */ /* 0x000fc80003f3c200 */
[----:B------:R-:W-:-:S13]  /*0a10*/  PLOP3.LUT P0, PT, P0, P1, PT, 0xf8, 0x8f ;  /* 0x00000000008f781c */ /* 0x000fda0000703f70 */
[----:B------:R-:W-:Y:S05]  /*0a20*/  @P0 BRA `(.L_x_32) ;  /* 0x0000000400440947 */ /* 0x000fea0003800000 */
[----:B------:R-:W-:-:S13]  /*0a30*/  LOP3.LUT P0, RZ, R7, 0x7fffffff, R0, 0xc8, !PT ;  /* 0x7fffffff07ff7812 */ /* 0x000fda000780c800 */
[----:B------:R-:W-:Y:S05]  /*0a40*/  @!P0 BRA `(.L_x_33) ;  /* 0x0000000400348947 */ /* 0x000fea0003800000 */
[C---:B------:R-:W-:Y:S02]  /*0a50*/  FSETP.NEU.FTZ.AND P3, PT, |R0|.reuse, +INF , PT ;  /* 0x7f8000000000780b */ /* 0x040fe40003f7d200 */
[----:B------:R-:W-:Y:S02]  /*0a60*/  FSETP.NEU.FTZ.AND P1, PT, |R3|, +INF , PT ;  /* 0x7f8000000300780b */ /* 0x000fe40003f3d200 */
[----:B------:R-:W-:-:S11]  /*0a70*/  FSETP.NEU.FTZ.AND P0, PT, |R0|, +INF , PT ;  /* 0x7f8000000000780b */ /* 0x000fd60003f1d200 */
[----:B------:R-:W-:Y:S05]  /*0a80*/  @!P1 BRA !P3, `(.L_x_33) ;  /* 0x0000000400249947 */ /* 0x000fea0005800000 */
[----:B------:R-:W-:-:S04]  /*0a90*/  LOP3.LUT P3, RZ, R0, 0x7fffffff, RZ, 0xc0, !PT ;  /* 0x7fffffff00ff7812 */ /* 0x000fc8000786c0ff */
[----:B------:R-:W-:-:S13]  /*0aa0*/  PLOP3.LUT P1, PT, P1, P3, PT, 0x2f, 0xf2 ;  /* 0x0000000000f2781c */ /* 0x000fda0000f26577 */
[----:B------:R-:W-:Y:S05]  /*0ab0*/  @P1 BRA `(.L_x_34) ;  /* 0x0000000400101947 */ /* 0x000fea0003800000 */
[----:B------:R-:W-:-:S04]  /*0ac0*/  LOP3.LUT P1, RZ, R7, 0x7fffffff, RZ, 0xc0, !PT ;  /* 0x7fffffff07ff7812 */ /* 0x000fc8000782c0ff */
[----:B------:R-:W-:-:S13]  /*0ad0*/  PLOP3.LUT P0, PT, P0, P1, PT, 0x2f, 0xf2 ;  /* 0x0000000000f2781c */ /* 0x000fda0000702577 */
[----:B------:R-:W-:Y:S05]  /*0ae0*/  @P0 BRA `(.L_x_35) ;  /* 0x0000000000f80947 */ /* 0x000fea0003800000 */
[----:B------:R-:W-:Y:S02]  /*0af0*/  ISETP.GE.AND P0, PT, R9, RZ, PT ;  /* 0x000000ff0900720c */ /* 0x000fe40003f06270 */
[----:B------:R-:W-:-:S11]  /*0b00*/  ISETP.GE.AND P1, PT, R10, RZ, PT ;  /* 0x000000ff0a00720c */ /* 0x000fd60003f26270 */
[----:B------:R-:W-:Y:S01]  /*0b10*/  @P0 MOV R8, RZ ;  /* 0x000000ff00080202 */ /* 0x000fe20000000f00 */
[----:B------:R-:W-:Y:S02]  /*0b20*/  @!P0 IMAD.MOV.U32 R8, RZ, RZ, -0x40 ;  /* 0xffffffc0ff088424 */ /* 0x000fe400078e00ff */
[----:B------:R-:W-:Y:S01]  /*0b30*/  @!P0 FFMA R0, R0, 1.84467440737095516160e+19, RZ ;  /* 0x5f80000000008823 */ /* 0x000fe200000000ff */
[----:B------:R-:W-:Y:S01]  /*0b40*/  @!P1 FFMA R7, R3, 1.84467440737095516160e+19, RZ ;  /* 0x5f80000003079823 */ /* 0x000fe200000000ff */
[----:B------:R-:W-:-:S07]  /*0b50*/  @!P1 VIADD R8, R8, 0x40 ;  /* 0x0000004008089836 */ /* 0x000fce0000000000 */
.L_x_31:
[----:B------:R-:W-:-:S04]  /*0b60*/  LEA R10, R14, 0xc0800000, 0x17 ;  /* 0xc08000000e0a7811 */ /* 0x000fc800078eb8ff */
[----:B------:R-:W-:Y:S01]  /*0b70*/  IADD3 R10, PT, PT, -R10, R7, RZ ;  /* 0x000000070a0a7210 */ /* 0x000fe20007ffe1ff */
[----:B------:R-:W-:-:S03]  /*0b80*/  VIADD R7, R12, 0xffffff81 ;  /* 0xffffff810c077836 */ /* 0x000fc60000000000 */
[----:B------:R-:W0:Y:S01]  /*0b90*/  MUFU.RCP R9, R10 ;  /* 0x0000000a00097308 */ /* 0x000e220000001000 */
[----:B------:R-:W-:Y:S01]  /*0ba0*/  FADD.FTZ R11, -R10, -RZ ;  /* 0x800000ff0a0b7221 */ /* 0x000fe20000010100 */
[----:B------:R-:W-:-:S03]  /*0bb0*/  IMAD R0, R7, -0x800000, R0 ;  /* 0xff80000007007824 */ /* 0x000fc600078e0200 */
[----:B0-----:R-:W-:-:S04]  /*0bc0*/  FFMA R12, R9, R11, 1 ;  /* 0x3f800000090c7423 */ /* 0x001fc8000000000b */
[----:B------:R-:W-:-:S04]  /*0bd0*/  FFMA R16, R9, R12, R9 ;  /* 0x0000000c09107223 */ /* 0x000fc80000000009 */
[----:B------:R-:W-:-:S04]  /*0be0*/  FFMA R9, R0, R16, RZ ;  /* 0x0000001000097223 */ /* 0x000fc800000000ff */
[----:B------:R-:W-:-:S04]  /*0bf0*/  FFMA R12, R11, R9, R0 ;  /* 0x000000090b0c7223 */ /* 0x000fc80000000000 */
[----:B------:R-:W-:Y:S01]  /*0c00*/  FFMA R13, R16, R12, R9 ;  /* 0x0000000c100d7223 */ /* 0x000fe20000000009 */
[----:B------:R-:W-:-:S03]  /*0c10*/  IADD3 R9, PT, PT, R7, 0x7f, -R14 ;  /* 0x0000007f07097810 */ /* 0x000fc60007ffe80e */
[----:B------:R-:W-:Y:S02]  /*0c20*/  FFMA R12, R11, R13, R0 ;  /* 0x0000000d0b0c7223 */ /* 0x000fe40000000000 */
[----:B------:R-:W-:Y:S02]  /*0c30*/  IMAD.IADD R9, R9, 0x1, R8 ;  /* 0x0000000109097824 */ /* 0x000fe400078e0208 */
[----:B------:R-:W-:-:S05]  /*0c40*/  FFMA R0, R16, R12, R13 ;  /* 0x0000000c10007223 */ /* 0x000fca000000000d */
[----:B------:R-:W-:-:S04]  /*0c50*/  SHF.R.U32.HI R7, RZ, 0x17, R0 ;  /* 0x00000017ff077819 */ /* 0x000fc80000011600 */
[----:B------:R-:W-:-:S04]  /*0c60*/  LOP3.LUT R7, R7, 0xff, RZ, 0xc0, !PT ;  /* 0x000000ff07077812 */ /* 0x000fc800078ec0ff */
[----:B------:R-:W-:-:S05]  /*0c70*/  IADD3 R11, PT, PT, R7, R9, RZ ;  /* 0x00000009070b7210 */ /* 0x000fca0007ffe0ff */
[----:B------:R-:W-:-:S05]  /*0c80*/  VIADD R7, R11, 0xffffffff ;  /* 0xffffffff0b077836 */ /* 0x000fca0000000000 */
[----:B------:R-:W-:-:S13]  /*0c90*/  ISETP.GE.U32.AND P0, PT, R7, 0xfe, PT ;  /* 0x000000fe0700780c */ /* 0x000fda0003f06070 */
[----:B------:R-:W-:Y:S05]  /*0ca0*/  @!P0 BRA `(.L_x_36) ;  /* 0x0000000000808947 */ /* 0x000fea0003800000 */
[----:B------:R-:W-:-:S13]  /*0cb0*/  ISETP.GT.AND P0, PT, R11, 0xfe, PT ;  /* 0x000000fe0b00780c */ /* 0x000fda0003f04270 */
[----:B------:R-:W-:Y:S05]  /*0cc0*/  @P0 BRA `(.L_x_37) ;  /* 0x00000000006c0947 */ /* 0x000fea0003800000 */
[----:B------:R-:W-:-:S13]  /*0cd0*/  ISETP.GE.AND P0, PT, R11, 0x1, PT ;  /* 0x000000010b00780c */ /* 0x000fda0003f06270 */
[----:B------:R-:W-:Y:S05]  /*0ce0*/  @P0 BRA `(.L_x_38) ;  /* 0x0000000000980947 */ /* 0x000fea0003800000 */
[----:B------:R-:W-:Y:S02]  /*0cf0*/  ISETP.GE.AND P0, PT, R11, -0x18, PT ;  /* 0xffffffe80b00780c */ /* 0x000fe40003f06270 */
[----:B------:R-:W-:-:S11]  /*0d00*/  LOP3.LUT R0, R0, 0x80000000, RZ, 0xc0, !PT ;  /* 0x8000000000007812 */ /* 0x000fd600078ec0ff */
[----:B------:R-:W-:Y:S05]  /*0d10*/  @!P0 BRA `(.L_x_38) ;  /* 0x00000000008c8947 */ /* 0x000fea0003800000 */
[CCC-:B------:R-:W-:Y:S01]  /*0d20*/  FFMA.RZ R7, R16.reuse, R12.reuse, R13.reuse ;  /* 0x0000000c10077223 */ /* 0x1c0fe2000000c00d */
[C---:B------:R-:W-:Y:S02]  /*0d30*/  VIADD R10, R11.reuse, 0x20 ;  /* 0x000000200b0a7836 */ /* 0x040fe40000000000 */
[CCC-:B------:R-:W-:Y:S01]  /*0d40*/  FFMA.RM R8, R16.reuse, R12.reuse, R13.reuse ;  /* 0x0000000c10087223 */ /* 0x1c0fe2000000400d */
[----:B------:R-:W-:Y:S02]  /*0d50*/  ISETP.NE.AND P3, PT, R11, RZ, PT ;  /* 0x000000ff0b00720c */ /* 0x000fe40003f65270 */
[----:B------:R-:W-:Y:S01]  /*0d60*/  LOP3.LUT R9, R7, 0x7fffff, RZ, 0xc0, !PT ;  /* 0x007fffff07097812 */ /* 0x000fe200078ec0ff */
[----:B------:R-:W-:Y:S01]  /*0d70*/  FFMA.RP R7, R16, R12, R13 ;  /* 0x0000000c10077223 */ /* 0x000fe2000000800d */
[----:B------:R-:W-:Y:S02]  /*0d80*/  ISETP.NE.AND P1, PT, R11, RZ, PT ;  /* 0x000000ff0b00720c */ /* 0x000fe40003f25270 */
[----:B------:R-:W-:-:S02]  /*0d90*/  LOP3.LUT R9, R9, 0x800000, RZ, 0xfc, !PT ;  /* 0x0080000009097812 */ /* 0x000fc400078efcff */
[----:B------:R-:W-:Y:S02]  /*0da0*/  IADD3 R11, PT, PT, -R11, RZ, RZ ;  /* 0x000000ff0b0b7210 */ /* 0x000fe40007ffe1ff */
[----:B------:R-:W-:Y:S02]  /*0db0*/  SHF.L.U32 R10, R9, R10, RZ ;  /* 0x0000000a090a7219 */ /* 0x000fe400000006ff */
[----:B------:R-:W-:Y:S02]  /*0dc0*/  FSETP.NEU.FTZ.AND P0, PT, R7, R8, PT ;  /* 0x000000080700720b */ /* 0x000fe40003f1d000 */
[----:B------:R-:W-:Y:S02]  /*0dd0*/  SEL R8, R11, RZ, P3 ;  /* 0x000000ff0b087207 */ /* 0x000fe40001800000 */
[----:B------:R-:W-:Y:S02]  /*0de0*/  ISETP.NE.AND P1, PT, R10, RZ, P1 ;  /* 0x000000ff0a00720c */ /* 0x000fe40000f25270 */
[----:B------:R-:W-:-:S02]  /*0df0*/  SHF.R.U32.HI R8, RZ, R8, R9 ;  /* 0x00000008ff087219 */ /* 0x000fc40000011609 */
[----:B------:R-:W-:Y:S02]  /*0e00*/  PLOP3.LUT P0, PT, P0, P1, PT, 0xf8, 0x8f ;  /* 0x00000000008f781c */ /* 0x000fe40000703f70 */
[----:B------:R-:W-:Y:S02]  /*0e10*/  SHF.R.U32.HI R10, RZ, 0x1, R8 ;  /* 0x00000001ff0a7819 */ /* 0x000fe40000011608 */
[----:B------:R-:W-:-:S04]  /*0e20*/  SEL R7, RZ, 0x1, !P0 ;  /* 0x00000001ff077807 */ /* 0x000fc80004000000 */
[----:B------:R-:W-:-:S04]  /*0e30*/  LOP3.LUT R7, R7, 0x1, R10, 0xf8, !PT ;  /* 0x0000000107077812 */ /* 0x000fc800078ef80a */
[----:B------:R-:W-:-:S05]  /*0e40*/  LOP3.LUT R7, R7, R8, RZ, 0xc0, !PT ;  /* 0x0000000807077212 */ /* 0x000fca00078ec0ff */
[----:B------:R-:W-:-:S05]  /*0e50*/  IMAD.IADD R7, R10, 0x1, R7 ;  /* 0x000000010a077824 */ /* 0x000fca00078e0207 */
[----:B------:R-:W-:Y:S01]  /*0e60*/  LOP3.LUT R0, R7, R0, RZ, 0xfc, !PT ;  /* 0x0000000007007212 */ /* 0x000fe200078efcff */
[----:B------:R-:W-:Y:S06]  /*0e70*/  BRA `(.L_x_38) ;  /* 0x0000000000347947 */ /* 0x000fec0003800000 */
.L_x_37:
[----:B------:R-:W-:-:S04]  /*0e80*/  LOP3.LUT R0, R0, 0x80000000, RZ, 0xc0, !PT ;  /* 0x8000000000007812 */ /* 0x000fc800078ec0ff */
[----:B------:R-:W-:Y:S01]  /*0e90*/  LOP3.LUT R0, R0, 0x7f800000, RZ, 0xfc, !PT ;  /* 0x7f80000000007812 */ /* 0x000fe200078efcff */
[----:B------:R-:W-:Y:S06]  /*0ea0*/  BRA `(.L_x_38) ;  /* 0x0000000000287947 */ /* 0x000fec0003800000 */
.L_x_36:
[----:B------:R-:W-:Y:S01]  /*0eb0*/  IMAD R0, R9, 0x800000, R0 ;  /* 0x0080000009007824 */ /* 0x000fe200078e0200 */
[----:B------:R-:W-:Y:S06]  /*0ec0*/  BRA `(.L_x_38) ;  /* 0x0000000000207947 */ /* 0x000fec0003800000 */
.L_x_35:
[----:B------:R-:W-:-:S04]  /*0ed0*/  LOP3.LUT R0, R7, 0x80000000, R0, 0x48, !PT ;  /* 0x8000000007007812 */ /* 0x000fc800078e4800 */
[----:B------:R-:W-:Y:S01]  /*0ee0*/  LOP3.LUT R0, R0, 0x7f800000, RZ, 0xfc, !PT ;  /* 0x7f80000000007812 */ /* 0x000fe200078efcff */
[----:B------:R-:W-:Y:S06]  /*0ef0*/  BRA `(.L_x_38) ;  /* 0x0000000000147947 */ /* 0x000fec0003800000 */
.L_x_34:
[----:B------:R-:W-:Y:S01]  /*0f00*/  LOP3.LUT R0, R7, 0x80000000, R0, 0x48, !PT ;  /* 0x8000000007007812 */ /* 0x000fe200078e4800 */
[----:B------:R-:W-:Y:S06]  /*0f10*/  BRA `(.L_x_38) ;  /* 0x00000000000c7947 */ /* 0x000fec0003800000 */
.L_x_33:
[----:B------:R-:W0:Y:S01]  /*0f20*/  MUFU.RSQ R0, -QNAN ;  /* 0xffc0000000007908 */ /* 0x000e220000001400 */
[----:B------:R-:W-:Y:S05]  /*0f30*/  BRA `(.L_x_38) ;  /* 0x0000000000047947 */ /* 0x000fea0003800000 */
.L_x_32:
[----:B------:R-:W-:-:S07]  /*0f40*/  FADD.FTZ R0, R0, R3 ;  /* 0x0000000300007221 */ /* 0x000fce0000010000 */
.L_x_38:
[----:B------:R-:W-:-:S04]  /*0f50*/  HFMA2 R7, -RZ, RZ, 0, 0 ;  /* 0x00000000ff077431 */ /* 0x000fc800000001ff */
[----:B0-----:R-:W-:Y:S05]  /*0f60*/  RET.REL.NODEC R6 `(_Z23output_norm_gate_kernelPK6__halfS1_PKfS3_Pfii) ;  /* 0xfffffff006247950 */ /* 0x001fea0003c3ffff */
.L_x_39:
        /* <DEDUP_REMOVED lines=9> */
.L_x_94:


//--------------------- .text._Z13einsum_kernelPK6__halfS1_PS_ii --------------------------
	.section	.text._Z13einsum_kernelPK6__halfS1_PS_ii,"ax",@progbits
	.align	128
        .global         _Z13einsum_kernelPK6__halfS1_PS_ii
        .type           _Z13einsum_kernelPK6__halfS1_PS_ii,@function
        .size           _Z13einsum_kernelPK6__halfS1_PS_ii,(.L_x_104 - _Z13einsum_kernelPK6__halfS1_PS_ii)
        .other          _Z13einsum_kernelPK6__halfS1_PS_ii,@"STO_CUDA_ENTRY STV_DEFAULT"
_Z13einsum_kernelPK6__halfS1_PS_ii:
.text._Z13einsum_kernelPK6__halfS1_PS_ii:
[----:B------:R-:W-:Y:S01]  /*0000*/  LDC R1, c[0x0][0x37c] ;  /* 0x0000df00ff017b82 */ /* 0x000fe20000000800 */
[----:B------:R-:W0:Y:S01]  /*0010*/  LDCU UR5, c[0x0][0x39c] ;  /* 0x00007380ff0577ac */ /* 0x000e220008000800 */
[----:B------:R-:W1:Y:S01]  /*0020*/  S2R R0, SR_TID.Y ;  /* 0x0000000000007919 */ /* 0x000e620000002200 */
[----:B------:R-:W-:Y:S01]  /*0030*/  HFMA2 R17, -RZ, RZ, 0, 0 ;  /* 0x00000000ff117431 */ /* 0x000fe200000001ff */
[----:B------:R-:W-:Y:S01]  /*0040*/  CS2R R18, SRZ ;  /* 0x0000000000127805 */ /* 0x000fe2000001ff00 */
[----:B------:R-:W1:Y:S01]  /*0050*/  LDCU UR4, c[0x0][0x360] ;  /* 0x00006c00ff0477ac */ /* 0x000e620008000800 */
[----:B------:R-:W1:Y:S01]  /*0060*/  S2R R2, SR_TID.X ;  /* 0x0000000000027919 */ /* 0x000e620000002100 */
[----:B------:R-:W-:Y:S01]  /*0070*/  HFMA2 R32, -RZ, RZ, 0, 0 ;  /* 0x00000000ff207431 */ /* 0x000fe200000001ff */
[----:B------:R-:W-:Y:S01]  /*0080*/  CS2R R62, SRZ ;  /* 0x00000000003e7805 */ /* 0x000fe2000001ff00 */
[----:B------:R-:W2:Y:S01]  /*0090*/  LDCU.64 UR10, c[0x0][0x358] ;  /* 0x00006b00ff0a77ac */ /* 0x000ea20008000a00 */
[----:B------:R-:W-:Y:S01]  /*00a0*/  HFMA2 R3, -RZ, RZ, 0, 0 ;  /* 0x00000000ff037431 */ /* 0x000fe200000001ff */
[----:B------:R-:W-:Y:S01]  /*00b0*/  CS2R R60, SRZ ;  /* 0x00000000003c7805 */ /* 0x000fe2000001ff00 */
[----:B------:R-:W-:Y:S01]  /*00c0*/  HFMA2 R36, -RZ, RZ, 0, 0 ;  /* 0x00000000ff247431 */ /* 0x000fe200000001ff */
[----:B------:R-:W-:Y:S01]  /*00d0*/  CS2R R6, SRZ ;  /* 0x0000000000067805 */ /* 0x000fe2000001ff00 */
[----:B------:R-:W-:Y:S01]  /*00e0*/  HFMA2 R47, -RZ, RZ, 0, 0 ;  /* 0x00000000ff2f7431 */ /* 0x000fe200000001ff */
[----:B------:R-:W-:-:S02]  /*00f0*/  CS2R R8, SRZ ;  /* 0x0000000000087805 */ /* 0x000fc4000001ff00 */
[----:B------:R-:W-:Y:S02]  /*0100*/  CS2R R80, SRZ ;  /* 0x0000000000507805 */ /* 0x000fe4000001ff00 */
[----:B------:R-:W-:Y:S02]  /*0110*/  CS2R R54, SRZ ;  /* 0x0000000000367805 */ /* 0x000fe4000001ff00 */
[----:B------:R-:W-:Y:S02]  /*0120*/  CS2R R58, SRZ ;  /* 0x00000000003a7805 */ /* 0x000fe4000001ff00 */
[----:B0-----:R-:W-:Y:S02]  /*0130*/  MOV R10, UR5 ;  /* 0x00000005000a7c02 */ /* 0x001fe40008000f00 */
[----:B------:R-:W-:Y:S02]  /*0140*/  CS2R R12, SRZ ;  /* 0x00000000000c7805 */ /* 0x000fe4000001ff00 */
[----:B------:R-:W-:-:S02]  /*0150*/  CS2R R14, SRZ ;  /* 0x00000000000e7805 */ /* 0x000fc4000001ff00 */
[----:B------:R-:W-:Y:S02]  /*0160*/  CS2R R40, SRZ ;  /* 0x0000000000287805 */ /* 0x000fe4000001ff00 */
[----:B------:R-:W-:Y:S02]  /*0170*/  ISETP.GE.AND P0, PT, R10, 0x1, PT ;  /* 0x000000010a00780c */ /* 0x000fe40003f06270 */
[----:B------:R-:W-:Y:S02]  /*0180*/  CS2R R82, SRZ ;  /* 0x0000000000527805 */ /* 0x000fe4000001ff00 */
[----:B------:R-:W-:Y:S02]  /*0190*/  CS2R R56, SRZ ;  /* 0x0000000000387805 */ /* 0x000fe4000001ff00 */
[----:B------:R-:W-:Y:S02]  /*01a0*/  CS2R R22, SRZ ;  /* 0x0000000000167805 */ /* 0x000fe4000001ff00 */
[----:B------:R-:W-:-:S02]  /*01b0*/  CS2R R42, SRZ ;  /* 0x00000000002a7805 */ /* 0x000fc4000001ff00 */
[----:B------:R-:W-:Y:S02]  /*01c0*/  CS2R R84, SRZ ;  /* 0x0000000000547805 */ /* 0x000fe4000001ff00 */
[----:B------:R-:W-:Y:S02]  /*01d0*/  MOV R11, RZ ;  /* 0x000000ff000b7202 */ /* 0x000fe40000000f00 */
[----:B------:R-:W-:Y:S02]  /*01e0*/  CS2R R76, SRZ ;  /* 0x00000000004c7805 */ /* 0x000fe4000001ff00 */
[----:B------:R-:W-:Y:S02]  /*01f0*/  CS2R R28, SRZ ;  /* 0x00000000001c7805 */ /* 0x000fe4000001ff00 */
[----:B------:R-:W-:Y:S02]  /*0200*/  CS2R R38, SRZ ;  /* 0x0000000000267805 */ /* 0x000fe4000001ff00 */
[----:B------:R-:W-:-:S02]  /*0210*/  MOV R35, RZ ;  /* 0x000000ff00237202 */ /* 0x000fc40000000f00 */
[----:B------:R-:W-:Y:S02]  /*0220*/  CS2R R72, SRZ ;  /* 0x0000000000487805 */ /* 0x000fe4000001ff00 */
[----:B------:R-:W-:Y:S02]  /*0230*/  CS2R R74, SRZ ;  /* 0x00000000004a7805 */ /* 0x000fe4000001ff00 */
[----:B------:R-:W-:Y:S02]  /*0240*/  CS2R R78, SRZ ;  /* 0x00000000004e7805 */ /* 0x000fe4000001ff00 */
[----:B------:R-:W-:Y:S01]  /*0250*/  CS2R R52, SRZ ;  /* 0x0000000000347805 */ /* 0x000fe2000001ff00 */
[----:B-1----:R-:W-:Y:S01]  /*0260*/  IMAD R48, R0, UR4, R2 ;  /* 0x0000000400307c24 */ /* 0x002fe2000f8e0202 */
[----:B------:R-:W-:Y:S02]  /*0270*/  MOV R21, RZ ;  /* 0x000000ff00157202 */ /* 0x000fe40000000f00 */
[----:B------:R-:W-:-:S02]  /*0280*/  CS2R R64, SRZ ;  /* 0x0000000000407805 */ /* 0x000fc4000001ff00 */
[----:B------:R-:W-:Y:S02]  /*0290*/  MOV R44, RZ ;  /* 0x000000ff002c7202 */ /* 0x000fe40000000f00 */
[----:B------:R-:W-:Y:S02]  /*02a0*/  CS2R R66, SRZ ;  /* 0x0000000000427805 */ /* 0x000fe4000001ff00 */
[----:B------:R-:W-:Y:S02]  /*02b0*/  CS2R R68, SRZ ;  /* 0x0000000000447805 */ /* 0x000fe4000001ff00 */
[----:B------:R-:W-:Y:S02]  /*02c0*/  CS2R R70, SRZ ;  /* 0x0000000000467805 */ /* 0x000fe4000001ff00 */
[----:B------:R-:W-:Y:S01]  /*02d0*/  MOV R31, RZ ;  /* 0x000000ff001f7202 */ /* 0x000fe20000000f00 */
[----:B--2---:R-:W-:Y:S06]  /*02e0*/  @!P0 BRA `(.L_x_40) ;  /* 0x0000004800148947 */ /* 0x004fec0003800000 */
[----:B------:R-:W-:Y:S01]  /*02f0*/  VIMNMX.U32 R49, PT, PT, R48, 0xfc0, !PT ;  /* 0x00000fc030317848 */ /* 0x000fe20007fe0000 */
[----:B------:R-:W-:Y:S01]  /*0300*/  UMOV UR4, URZ ;  /* 0x000000ff00047c82 */ /* 0x000fe20008000000 */
[----:B------:R-:W-:Y:S02]  /*0310*/  MOV R19, RZ ;  /* 0x000000ff00137202 */ /* 0x000fe40000000f00 */
[----:B------:R-:W-:-:S04]  /*0320*/  IADD3 R49, PT, PT, R49, 0x3f, -R48 ;  /* 0x0000003f31317810 */ /* 0x000fc80007ffe830 */
[----:B------:R-:W-:-:S04]  /*0330*/  LEA.HI R0, R49, 0x1, RZ, 0x1a ;  /* 0x0000000131007811 */ /* 0x000fc800078fd0ff */
[----:B------:R-:W-:-:S13]  /*0340*/  LOP3.LUT P1, RZ, R0, 0x3, RZ, 0xc0, !PT ;  /* 0x0000000300ff7812 */ /* 0x000fda000782c0ff */
.L_x_54:
[----:B------:R-:W-:Y:S01]  /*0350*/  ISETP.GT.U32.AND P0, PT, R48, 0xfff, PT ;  /* 0x00000fff3000780c */ /* 0x000fe20003f04070 */
[----:B------:R-:W-:-:S12]  /*0360*/  BSSY.RECONVERGENT B0, `(.L_x_41) ;  /* 0x0000168000007945 */ /* 0x000fd80003800200 */
[----:B------:R-:W-:Y:S05]  /*0370*/  @P0 BRA `(.L_x_42) ;  /* 0x0000001400980947 */ /* 0x000fea0003800000 */
[----:B------:R-:W-:Y:S01]  /*0380*/  BSSY.RECONVERGENT B1, `(.L_x_43) ;  /* 0x0000057000017945 */ /* 0x000fe20003800200 */
[----:B------:R-:W-:-:S03]  /*0390*/  MOV R88, R48 ;  /* 0x0000003000587202 */ /* 0x000fc60000000f00 */
[----:B------:R-:W-:Y:S05]  /*03a0*/  @!P1 BRA `(.L_x_44) ;  /* 0x0000000400509947 */ /* 0x000fea0003800000 */
[----:B------:R-:W0:Y:S01]  /*03b0*/  S2R R2, SR_CTAID.Y ;  /* 0x0000000000027919 */ /* 0x000e220000002600 */
[----:B------:R-:W1:Y:S01]  /*03c0*/  LDC R0, c[0x0][0x39c] ;  /* 0x0000e700ff007b82 */ /* 0x000e620000000800 */
[----:B------:R-:W-:Y:S01]  /*03d0*/  LOP3.LUT R25, R48, 0x3f, RZ, 0xc0, !PT ;  /* 0x0000003f30197812 */ /* 0x000fe200078ec0ff */
[----:B------:R-:W2:Y:S03]  /*03e0*/  S2R R10, SR_TID.Y ;  /* 0x00000000000a7919 */ /* 0x000ea60000002200 */
[----:B------:R-:W-:Y:S01]  /*03f0*/  IADD3 R25, PT, PT, R25, UR4, RZ ;  /* 0x0000000419197c10 */ /* 0x000fe2000fffe0ff */
[----:B------:R-:W2:Y:S03]  /*0400*/  S2R R33, SR_TID.X ;  /* 0x0000000000217919 */ /* 0x000ea60000002100 */
[----:B-1----:R-:W-:-:S02]  /*0410*/  ISETP.GE.AND P0, PT, R25, R0, PT ;  /* 0x000000001900720c */ /* 0x002fc40003f06270 */
[----:B0-----:R-:W-:-:S04]  /*0420*/  SHF.L.U32 R27, R2, 0x6, RZ ;  /* 0x00000006021b7819 */ /* 0x001fc800000006ff */
[----:B------:R-:W-:-:S04]  /*0430*/  LEA.HI R5, R48, R27, RZ, 0x1a ;  /* 0x0000001b30057211 */ /* 0x000fc800078fd0ff */
[----:B------:R-:W-:-:S13]  /*0440*/  ISETP.LT.U32.AND P2, PT, R5, R0, !P0 ;  /* 0x000000000500720c */ /* 0x000fda0004741070 */
[----:B------:R-:W2:Y:S01]  /*0450*/  @P2 LDC R16, c[0x0][0x360] ;  /* 0x0000d800ff102b82 */ /* 0x000ea20000000800 */
[----:B------:R-:W0:Y:S01]  /*0460*/  @P2 S2R R20, SR_CTAID.Z ;  /* 0x0000000000142919 */ /* 0x000e220000002700 */
[----:B------:R-:W-:-:S06]  /*0470*/  @!P2 PRMT R26, RZ, 0x7610, R26 ;  /* 0x00007610ff1aa816 */ /* 0x000fcc000000001a */
[----:B------:R-:W1:Y:S01]  /*0480*/  @P2 LDC.64 R4, c[0x0][0x380] ;  /* 0x0000e000ff042b82 */ /* 0x000e620000000a00 */
[----:B--2---:R-:W-:-:S05]  /*0490*/  @P2 IMAD R16, R10, R16, R33 ;  /* 0x000000100a102224 */ /* 0x004fca00078e0221 */
[----:B------:R-:W-:-:S05]  /*04a0*/  @P2 LEA.HI R37, R16, R27, RZ, 0x1a ;  /* 0x0000001b10252211 */ /* 0x000fca00078fd0ff */
[----:B0-----:R-:W-:-:S04]  /*04b0*/  @P2 IMAD R37, R20, R0, R37 ;  /* 0x0000000014252224 */ /* 0x001fc800078e0225 */
[----:B------:R-:W-:-:S04]  /*04c0*/  @P2 IMAD R37, R37, R0, R25 ;  /* 0x0000000025252224 */ /* 0x000fc800078e0219 */
[----:B-1----:R-:W-:-:S05]  /*04d0*/  @P2 IMAD.WIDE R4, R37, 0x2, R4 ;  /* 0x0000000225042825 */ /* 0x002fca00078e0204 */
[----:B------:R-:W2:Y:S01]  /*04e0*/  @P2 LDG.E.U16.CONSTANT R26, desc[UR10][R4.64] ;  /* 0x0000000a041a2981 */ /* 0x000ea2000c1e9500 */
[----:B------:R-:W0:Y:S01]  /*04f0*/  LDCU UR5, c[0x0][0x360] ;  /* 0x00006c00ff0577ac */ /* 0x000e220008000800 */
[----:B------:R-:W-:Y:S01]  /*0500*/  MOV R16, 0x400 ;  /* 0x0000040000107802 */ /* 0x000fe20000000f00 */
[----:B------:R-:W1:Y:S01]  /*0510*/  S2R R37, SR_CgaCtaId ;  /* 0x0000000000257919 */ /* 0x000e620000008800 */
[----:B------:R-:W-:-:S04]  /*0520*/  LEA.HI R30, R49, 0x1, RZ, 0x1a ;  /* 0x00000001311e7811 */ /* 0x000fc800078fd0ff */
[----:B------:R-:W-:-:S04]  /*0530*/  LOP3.LUT R30, R30, 0x3, RZ, 0xc0, !PT ;  /* 0x000000031e1e7812 */ /* 0x000fc800078ec0ff */
[----:B------:R-:W-:Y:S01]  /*0540*/  ISETP.NE.AND P2, PT, R30, 0x1, PT ;  /* 0x000000011e00780c */ /* 0x000fe20003f45270 */
[----:B0-----:R-:W-:-:S05]  /*0550*/  IMAD R20, R10, UR5, R33 ;  /* 0x000000050a147c24 */ /* 0x001fca000f8e0221 */
[C---:B------:R-:W-:Y:S02]  /*0560*/  SHF.L.U32 R24, R20.reuse, 0x1, RZ ;  /* 0x0000000114187819 */ /* 0x040fe400000006ff */
[----:B------:R-:W-:Y:S02]  /*0570*/  IADD3 R88, PT, PT, R20, 0x40, RZ ;  /* 0x0000004014587810 */ /* 0x000fe40007ffe0ff */
[----:B------:R-:W-:Y:S02]  /*0580*/  LOP3.LUT R24, R24, 0x7e, RZ, 0xc0, !PT ;  /* 0x0000007e18187812 */ /* 0x000fe400078ec0ff */
[----:B-1----:R-:W-:Y:S02]  /*0590*/  LEA R16, R37, R16, 0x18 ;  /* 0x0000001025107211 */ /* 0x002fe400078ec0ff */
[----:B------:R-:W-:-:S05]  /*05a0*/  SHF.R.U32.HI R37, RZ, 0x6, R20 ;  /* 0x00000006ff257819 */ /* 0x000fca0000011614 */
[----:B------:R-:W-:-:S05]  /*05b0*/  IMAD R37, R37, 0x90, R16 ;  /* 0x0000009025257824 */ /* 0x000fca00078e0210 */
[----:B------:R-:W-:-:S05]  /*05c0*/  IADD3 R37, PT, PT, R37, R24, RZ ;  /* 0x0000001825257210 */ /* 0x000fca0007ffe0ff */
[----:B--2---:R0:W-:Y:S01]  /*05d0*/  STS.U16 [R37], R26 ;  /* 0x0000001a25007388 */ /* 0x0041e20000000400 */
[----:B------:R-:W-:Y:S05]  /*05e0*/  @!P2 BRA `(.L_x_44) ;  /* 0x0000000000c0a947 */ /* 0x000fea0003800000 */
[----:B------:R-:W-:Y:S01]  /*05f0*/  SHF.R.U32.HI R88, RZ, 0x6, R88 ;  /* 0x00000006ff587819 */ /* 0x000fe20000011658 */
[----:B------:R-:W-:Y:S03]  /*0600*/  BSSY.RECONVERGENT B2, `(.L_x_45) ;  /* 0x0000011000027945 */ /* 0x000fe60003800200 */
[----:B------:R-:W-:-:S04]  /*0610*/  IADD3 R5, PT, PT, R27, R88, RZ ;  /* 0x000000581b057210 */ /* 0x000fc80007ffe0ff */
[----:B------:R-:W-:Y:S01]  /*0620*/  ISETP.LT.U32.AND P2, PT, R5, R0, !P0 ;  /* 0x000000000500720c */ /* 0x000fe20004741070 */
[----:B------:R-:W-:-:S05]  /*0630*/  IMAD R5, R88, 0x90, R16 ;  /* 0x0000009058057824 */ /* 0x000fca00078e0210 */
[----:B0-----:R-:W-:-:S07]  /*0640*/  IADD3 R37, PT, PT, R24, R5, RZ ;  /* 0x0000000518257210 */ /* 0x001fce0007ffe0ff */
[----:B------:R-:W-:Y:S01]  /*0650*/  @!P2 PRMT R4, RZ, 0x7610, R4 ;  /* 0x00007610ff04a816 */ /* 0x000fe20000000004 */
[----:B------:R-:W-:Y:S06]  /*0660*/  @!P2 BRA `(.L_x_46) ;  /* 0x000000000028a947 */ /* 0x000fec0003800000 */
[----:B------:R-:W0:Y:S01]  /*0670*/  LDCU UR5, c[0x0][0x360] ;  /* 0x00006c00ff0577ac */ /* 0x000e220008000800 */
[----:B------:R-:W1:Y:S08]  /*0680*/  S2UR UR6, SR_CTAID.Z ;  /* 0x00000000000679c3 */ /* 0x000e700000002700 */
[----:B------:R-:W2:Y:S01]  /*0690*/  LDC.64 R4, c[0x0][0x380] ;  /* 0x0000e000ff047b82 */ /* 0x000ea20000000a00 */
[----:B0-----:R-:W-:-:S05]  /*06a0*/  IMAD R26, R10, UR5, R33 ;  /* 0x000000050a1a7c24 */ /* 0x001fca000f8e0221 */
[----:B------:R-:W-:-:S04]  /*06b0*/  IADD3 R26, PT, PT, R26, 0x40, RZ ;  /* 0x000000401a1a7810 */ /* 0x000fc80007ffe0ff */
[----:B------:R-:W-:-:S05]  /*06c0*/  LEA.HI R27, R26, R27, RZ, 0x1a ;  /* 0x0000001b1a1b7211 */ /* 0x000fca00078fd0ff */
[----:B-1----:R-:W-:-:S04]  /*06d0*/  IMAD R27, R0, UR6, R27 ;  /* 0x00000006001b7c24 */ /* 0x002fc8000f8e021b */
[----:B------:R-:W-:-:S04]  /*06e0*/  IMAD R27, R27, R0, R25 ;  /* 0x000000001b1b7224 */ /* 0x000fc800078e0219 */
[----:B--2---:R-:W-:-:S06]  /*06f0*/  IMAD.WIDE R4, R27, 0x2, R4 ;  /* 0x000000021b047825 */ /* 0x004fcc00078e0204 */
[----:B------:R0:W5:Y:S02]  /*0700*/  LDG.E.U16.CONSTANT R4, desc[UR10][R4.64] ;  /* 0x0000000a04047981 */ /* 0x000164000c1e9500 */
.L_x_46:
[----:B------:R-:W-:Y:S05]  /*0710*/  BSYNC.RECONVERGENT B2 ;  /* 0x0000000000027941 */ /* 0x000fea0003800200 */
.L_x_45:
[----:B-----5:R1:W-:Y:S01]  /*0720*/  STS.U16 [R37], R4 ;  /* 0x0000000425007388 */ /* 0x0203e20000000400 */
[----:B------:R-:W-:Y:S02]  /*0730*/  ISETP.NE.AND P2, PT, R30, 0x2, PT ;  /* 0x000000021e00780c */ /* 0x000fe40003f45270 */
[----:B------:R-:W-:-:S11]  /*0740*/  IADD3 R88, PT, PT, R20, 0x80, RZ ;  /* 0x0000008014587810 */ /* 0x000fd60007ffe0ff */
[----:B-1----:R-:W-:Y:S05]  /*0750*/  @!P2 BRA `(.L_x_44) ;  /* 0x000000000064a947 */ /* 0x002fea0003800000 */
[----:B0-----:R-:W-:-:S04]  /*0760*/  SHF.R.U32.HI R5, RZ, 0x6, R88 ;  /* 0x00000006ff057819 */ /* 0x001fc80000011658 */
[----:B------:R-:W-:-:S04]  /*0770*/  LEA R27, R2, R5, 0x6 ;  /* 0x00000005021b7211 */ /* 0x000fc800078e30ff */
[----:B------:R-:W-:-:S13]  /*0780*/  ISETP.LT.U32.AND P0, PT, R27, R0, !P0 ;  /* 0x000000001b00720c */ /* 0x000fda0004701070 */
[----:B------:R-:W-:Y:S01]  /*0790*/  @!P0 IMAD R5, R5, 0x90, R16 ;  /* 0x0000009005058824 */ /* 0x000fe200078e0210 */
[----:B------:R-:W-:-:S04]  /*07a0*/  @!P0 IADD3 R88, PT, PT, R20, 0xc0, RZ ;  /* 0x000000c014588810 */ /* 0x000fc80007ffe0ff */
[----:B------:R-:W-:-:S05]  /*07b0*/  @!P0 IADD3 R5, PT, PT, R24, R5, RZ ;  /* 0x0000000518058210 */ /* 0x000fca0007ffe0ff */
[----:B------:R1:W-:Y:S01]  /*07c0*/  @!P0 STS.U16 [R5], RZ ;  /* 0x000000ff05008388 */ /* 0x0003e20000000400 */
[----:B------:R-:W-:Y:S05]  /*07d0*/  @!P0 BRA `(.L_x_44) ;  /* 0x0000000000448947 */ /* 0x000fea0003800000 */
[----:B------:R-:W0:Y:S01]  /*07e0*/  LDCU UR5, c[0x0][0x360] ;  /* 0x00006c00ff0577ac */ /* 0x000e220008000800 */
[----:B------:R-:W2:Y:S08]  /*07f0*/  S2UR UR6, SR_CTAID.Z ;  /* 0x00000000000679c3 */ /* 0x000eb00000002700 */
[----:B-1----:R-:W1:Y:S01]  /*0800*/  LDC.64 R4, c[0x0][0x380] ;  /* 0x0000e000ff047b82 */ /* 0x002e620000000a00 */
[----:B0-----:R-:W-:-:S05]  /*0810*/  IMAD R10, R10, UR5, R33 ;  /* 0x000000050a0a7c24 */ /* 0x001fca000f8e0221 */
[----:B------:R-:W-:-:S04]  /*0820*/  IADD3 R20, PT, PT, R10, 0x80, RZ ;  /* 0x000000800a147810 */ /* 0x000fc80007ffe0ff */
[----:B------:R-:W-:-:S04]  /*0830*/  SHF.R.U32.HI R27, RZ, 0x6, R20 ;  /* 0x00000006ff1b7819 */ /* 0x000fc80000011614 */
[----:B------:R-:W-:-:S05]  /*0840*/  LEA R33, R2, R27, 0x6 ;  /* 0x0000001b02217211 */ /* 0x000fca00078e30ff */
[----:B--2---:R-:W-:-:S04]  /*0850*/  IMAD R33, R0, UR6, R33 ;  /* 0x0000000600217c24 */ /* 0x004fc8000f8e0221 */
[----:B------:R-:W-:-:S04]  /*0860*/  IMAD R33, R33, R0, R25 ;  /* 0x0000000021217224 */ /* 0x000fc800078e0219 */
[----:B-1----:R-:W-:-:S06]  /*0870*/  IMAD.WIDE R4, R33, 0x2, R4 ;  /* 0x0000000221047825 */ /* 0x002fcc00078e0204 */
[----:B------:R-:W2:Y:S01]  /*0880*/  LDG.E.U16.CONSTANT R4, desc[UR10][R4.64] ;  /* 0x0000000a04047981 */ /* 0x000ea2000c1e9500 */
[C---:B------:R-:W-:Y:S01]  /*0890*/  SHF.L.U32 R0, R10.reuse, 0x1, RZ ;  /* 0x000000010a007819 */ /* 0x040fe200000006ff */
[----:B------:R-:W-:Y:S01]  /*08a0*/  IMAD R16, R27, 0x90, R16 ;  /* 0x000000901b107824 */ /* 0x000fe200078e0210 */
[----:B------:R-:W-:Y:S02]  /*08b0*/  IADD3 R88, PT, PT, R10, 0xc0, RZ ;  /* 0x000000c00a587810 */ /* 0x000fe40007ffe0ff */
[----:B------:R-:W-:-:S04]  /*08c0*/  LOP3.LUT R25, R0, 0x7e, RZ, 0xc0, !PT ;  /* 0x0000007e00197812 */ /* 0x000fc800078ec0ff */
[----:B------:R-:W-:-:S05]  /*08d0*/  IADD3 R25, PT, PT, R16, R25, RZ ;  /* 0x0000001910197210 */ /* 0x000fca0007ffe0ff */
[----:B--2---:R2:W-:Y:S02]  /*08e0*/  STS.U16 [R25], R4 ;  /* 0x0000000419007388 */ /* 0x0045e40000000400 */
.L_x_44:
[----:B------:R-:W-:Y:S05]  /*08f0*/  BSYNC.RECONVERGENT B1 ;  /* 0x0000000000017941 */ /* 0x000fea0003800200 */
.L_x_43:
[----:B------:R-:W-:Y:S01]  /*0900*/  ISETP.GE.U32.AND P2, PT, R49, 0xc0, PT ;  /* 0x000000c03100780c */ /* 0x000fe20003f46070 */
[----:B------:R-:W-:-:S12]  /*0910*/  BSSY.RECONVERGENT B1, `(.L_x_47) ;  /* 0x0000064000017945 */ /* 0x000fd80003800200 */
[----:B------:R-:W-:Y:S05]  /*0920*/  @!P2 BRA `(.L_x_48) ;  /* 0x000000040088a947 */ /* 0x000fea0003800000 */
[----:B------:R-:W2:Y:S01]  /*0930*/  S2R R2, SR_TID.Y ;  /* 0x0000000000027919 */ /* 0x000ea20000002200 */
[----:B------:R-:W3:Y:S01]  /*0940*/  S2UR UR7, SR_CTAID.Y ;  /* 0x00000000000779c3 */ /* 0x000ee20000002600 */
[----:B------:R-:W2:Y:S01]  /*0950*/  LDCU UR9, c[0x0][0x360] ;  /* 0x00006c00ff0977ac */ /* 0x000ea20008000800 */
[C---:B01----:R-:W-:Y:S01]  /*0960*/  IADD3 R5, PT, PT, R88.reuse, 0xc0, RZ ;  /* 0x000000c058057810 */ /* 0x043fe20007ffe0ff */
[----:B------:R-:W2:Y:S01]  /*0970*/  S2R R10, SR_TID.X ;  /* 0x00000000000a7919 */ /* 0x000ea20000002100 */
[C---:B------:R-:W-:Y:S01]  /*0980*/  IADD3 R20, PT, PT, R88.reuse, 0x40, RZ ;  /* 0x0000004058147810 */ /* 0x040fe20007ffe0ff */
[----:B------:R-:W0:Y:S01]  /*0990*/  LDCU UR12, c[0x0][0x39c] ;  /* 0x00007380ff0c77ac */ /* 0x000e220008000800 */
[----:B------:R-:W-:Y:S02]  /*09a0*/  SHF.R.U32.HI R50, RZ, 0x6, R5 ;  /* 0x00000006ff327819 */ /* 0x000fe40000011605 */
[----:B------:R-:W1:Y:S01]  /*09b0*/  S2UR UR6, SR_CgaCtaId ;  /* 0x00000000000679c3 */ /* 0x000e620000008800 */
[----:B------:R-:W-:Y:S01]  /*09c0*/  UMOV UR5, 0x400 ;  /* 0x0000040000057882 */ /* 0x000fe20000000000 */
[----:B------:R-:W-:-:S02]  /*09d0*/  IADD3 R16, PT, PT, R88, 0x80, RZ ;  /* 0x0000008058107810 */ /* 0x000fc40007ffe0ff */
[----:B------:R-:W-:Y:S02]  /*09e0*/  SHF.R.U32.HI R86, RZ, 0x6, R20 ;  /* 0x00000006ff567819 */ /* 0x000fe40000011614 */
[----:B------:R-:W-:Y:S02]  /*09f0*/  SHF.R.U32.HI R0, RZ, 0x6, R88 ;  /* 0x00000006ff007819 */ /* 0x000fe40000011658 */
[----:B------:R-:W0:Y:S01]  /*0a00*/  S2UR UR8, SR_CTAID.Z ;  /* 0x00000000000879c3 */ /* 0x000e220000002700 */
[----:B------:R-:W-:Y:S01]  /*0a10*/  SHF.R.U32.HI R24, RZ, 0x6, R16 ;  /* 0x00000006ff187819 */ /* 0x000fe20000011610 */
[----:B---3--:R-:W-:-:S06]  /*0a20*/  USHF.L.U32 UR7, UR7, 0x6, URZ ;  /* 0x0000000607077899 */ /* 0x008fcc00080006ff */
[----:B------:R-:W-:Y:S01]  /*0a30*/  IADD3 R37, PT, PT, R50, UR7, RZ ;  /* 0x0000000732257c10 */ /* 0x000fe2000fffe0ff */
[----:B-1----:R-:W-:Y:S01]  /*0a40*/  ULEA UR6, UR6, UR5, 0x18 ;  /* 0x0000000506067291 */ /* 0x002fe2000f8ec0ff */
[----:B------:R-:W-:Y:S01]  /*0a50*/  IADD3 R46, PT, PT, R86, UR7, RZ ;  /* 0x00000007562e7c10 */ /* 0x000fe2000fffe0ff */
[----:B--2---:R-:W-:Y:S01]  /*0a60*/  IMAD R4, R2, UR9, R10 ;  /* 0x0000000902047c24 */ /* 0x004fe2000f8e020a */
[----:B------:R-:W-:-:S04]  /*0a70*/  IADD3 R45, PT, PT, R24, UR7, RZ ;  /* 0x00000007182d7c10 */ /* 0x000fc8000fffe0ff */
[C---:B------:R-:W-:Y:S01]  /*0a80*/  LOP3.LUT R5, R4.reuse, 0x3f, RZ, 0xc0, !PT ;  /* 0x0000003f04057812 */ /* 0x040fe200078ec0ff */
[----:B0-----:R-:W-:Y:S01]  /*0a90*/  UIMAD UR5, UR8, UR12, UR7 ;  /* 0x0000000c080572a4 */ /* 0x001fe2000f8e0207 */
[----:B------:R-:W-:Y:S02]  /*0aa0*/  SHF.L.U32 R4, R4, 0x1, RZ ;  /* 0x0000000104047819 */ /* 0x000fe400000006ff */
[----:B------:R-:W-:Y:S02]  /*0ab0*/  IADD3 R5, PT, PT, R5, UR4, RZ ;  /* 0x0000000405057c10 */ /* 0x000fe4000fffe0ff */
[----:B------:R-:W-:Y:S02]  /*0ac0*/  LOP3.LUT R4, R4, 0x7e, RZ, 0xc0, !PT ;  /* 0x0000007e04047812 */ /* 0x000fe400078ec0ff */
[----:B------:R-:W-:Y:S02]  /*0ad0*/  IADD3 R16, PT, PT, R86, UR5, RZ ;  /* 0x0000000556107c10 */ /* 0x000fe4000fffe0ff */
[----:B------:R-:W-:-:S02]  /*0ae0*/  IADD3 R25, PT, PT, R4, UR6, RZ ;  /* 0x0000000604197c10 */ /* 0x000fc4000fffe0ff */
[----:B------:R-:W-:Y:S01]  /*0af0*/  IADD3 R20, PT, PT, R50, UR5, RZ ;  /* 0x0000000532147c10 */ /* 0x000fe2000fffe0ff */
[----:B------:R-:W-:Y:S01]  /*0b00*/  IMAD R33, R16, UR12, R5 ;  /* 0x0000000c10217c24 */ /* 0x000fe2000f8e0205 */
[----:B------:R-:W-:Y:S01]  /*0b10*/  IADD3 R30, PT, PT, R24, UR5, RZ ;  /* 0x00000005181e7c10 */ /* 0x000fe2000fffe0ff */
[C---:B------:R-:W-:Y:S01]  /*0b20*/  IMAD R34, R0.reuse, 0x90, R25 ;  /* 0x0000009000227824 */ /* 0x040fe200078e0219 */
[----:B------:R-:W-:Y:S01]  /*0b30*/  IADD3 R26, PT, PT, R0, UR5, RZ ;  /* 0x00000005001a7c10 */ /* 0x000fe2000fffe0ff */
[--C-:B------:R-:W-:Y:S01]  /*0b40*/  IMAD R20, R20, UR12, R5.reuse ;  /* 0x0000000c14147c24 */ /* 0x100fe2000f8e0205 */
[----:B------:R-:W-:Y:S01]  /*0b50*/  IADD3 R0, PT, PT, R0, UR7, RZ ;  /* 0x0000000700007c10 */ /* 0x000fe2000fffe0ff */
[--C-:B------:R-:W-:Y:S02]  /*0b60*/  IMAD R30, R30, UR12, R5.reuse ;  /* 0x0000000c1e1e7c24 */ /* 0x100fe4000f8e0205 */
[----:B------:R-:W-:Y:S02]  /*0b70*/  IMAD R16, R26, UR12, R5 ;  /* 0x0000000c1a107c24 */ /* 0x000fe4000f8e0205 */
[----:B------:R-:W-:-:S02]  /*0b80*/  IMAD R50, R50, 0x90, R25 ;  /* 0x0000009032327824 */ /* 0x000fc400078e0219 */
[--C-:B------:R-:W-:Y:S02]  /*0b90*/  IMAD R51, R24, 0x90, R25.reuse ;  /* 0x0000009018337824 */ /* 0x100fe400078e0219 */
[----:B------:R-:W-:-:S07]  /*0ba0*/  IMAD R86, R86, 0x90, R25 ;  /* 0x0000009056567824 */ /* 0x000fce00078e0219 */
.L_x_49:
[----:B------:R-:W0:Y:S01]  /*0bb0*/  LDCU UR5, c[0x0][0x360] ;  /* 0x00006c00ff0577ac */ /* 0x000e220008000800 */
[----:B------:R-:W1:Y:S01]  /*0bc0*/  LDC R87, c[0x0][0x39c] ;  /* 0x0000e700ff577b82 */ /* 0x000e620000000800 */
[----:B0-----:R-:W-:Y:S01]  /*0bd0*/  IMAD R4, R2, UR5, R10 ;  /* 0x0000000502047c24 */ /* 0x001fe2000f8e020a */
[----:B------:R-:W0:Y:S01]  /*0be0*/  LDCU UR5, c[0x0][0x360] ;  /* 0x00006c00ff0577ac */ /* 0x000e220008000800 */
[----:B------:R-:W0:Y:S03]  /*0bf0*/  S2R R2, SR_TID.Y ;  /* 0x0000000000027919 */ /* 0x000e260000002200 */
[----:B------:R-:W-:Y:S01]  /*0c00*/  LOP3.LUT R5, R4, 0x3f, RZ, 0xc0, !PT ;  /* 0x0000003f04057812 */ /* 0x000fe200078ec0ff */
[----:B------:R-:W0:Y:S01]  /*0c10*/  S2R R10, SR_TID.X ;  /* 0x00000000000a7919 */ /* 0x000e220000002100 */
[----:B------:R-:W2:Y:S02]  /*0c20*/  LDCU UR6, c[0x0][0x360] ;  /* 0x00006c00ff0677ac */ /* 0x000ea40008000800 */
[----:B------:R-:W-:Y:S01]  /*0c30*/  VIADDMNMX R4, R5, UR4, R0, !PT ;  /* 0x0000000405047c46 */ /* 0x000fe2000f800100 */
[----:B------:R-:W3:Y:S03]  /*0c40*/  LDCU UR7, c[0x0][0x360] ;  /* 0x00006c00ff0777ac */ /* 0x000ee60008000800 */
[----:B-1----:R-:W-:Y:S01]  /*0c50*/  ISETP.GE.AND P0, PT, R4, R87, PT ;  /* 0x000000570400720c */ /* 0x002fe20003f06270 */
[----:B0-----:R-:W-:-:S05]  /*0c60*/  IMAD R4, R2, UR5, R10 ;  /* 0x0000000502047c24 */ /* 0x001fca000f8e020a */
[----:B------:R-:W-:-:S07]  /*0c70*/  LOP3.LUT R25, R4, 0x3f, RZ, 0xc0, !PT ;  /* 0x0000003f04197812 */ /* 0x000fce00078ec0ff */
[----:B------:R-:W0:Y:S01]  /*0c80*/  @!P0 LDC.64 R4, c[0x0][0x380] ;  /* 0x0000e000ff048b82 */ /* 0x000e220000000a00 */
[----:B------:R-:W-:Y:S01]  /*0c90*/  VIADDMNMX R24, R25, UR4, R46, !PT ;  /* 0x0000000419187c46 */ /* 0x000fe2000f80012e */
[----:B---3--:R-:W-:-:S03]  /*0ca0*/  IMAD R25, R2, UR7, R10 ;  /* 0x0000000702197c24 */ /* 0x008fc6000f8e020a */
[----:B------:R-:W-:Y:S01]  /*0cb0*/  ISETP.GE.AND P3, PT, R24, R87, PT ;  /* 0x000000571800720c */ /* 0x000fe20003f66270 */
[----:B--2---:R-:W-:Y:S01]  /*0cc0*/  IMAD R24, R2, UR6, R10 ;  /* 0x0000000602187c24 */ /* 0x004fe2000f8e020a */
[----:B------:R-:W-:-:S04]  /*0cd0*/  LOP3.LUT R26, R25, 0x3f, RZ, 0xc0, !PT ;  /* 0x0000003f191a7812 */ /* 0x000fc800078ec0ff */
[----:B------:R-:W-:Y:S02]  /*0ce0*/  LOP3.LUT R24, R24, 0x3f, RZ, 0xc0, !PT ;  /* 0x0000003f18187812 */ /* 0x000fe400078ec0ff */
[----:B------:R-:W-:Y:S02]  /*0cf0*/  VIADDMNMX R26, R26, UR4, R37, !PT ;  /* 0x000000041a1a7c46 */ /* 0x000fe4000f800125 */
[----:B------:R-:W-:Y:S02]  /*0d00*/  VIADDMNMX R24, R24, UR4, R45, !PT ;  /* 0x0000000418187c46 */ /* 0x000fe4000f80012d */
[-C--:B------:R-:W-:Y:S02]  /*0d10*/  ISETP.GE.AND P5, PT, R26, R87.reuse, PT ;  /* 0x000000571a00720c */ /* 0x080fe40003fa6270 */
[----:B------:R-:W-:Y:S01]  /*0d20*/  ISETP.GE.AND P4, PT, R24, R87, PT ;  /* 0x000000571800720c */ /* 0x000fe20003f86270 */
[----:B------:R-:W1:Y:S01]  /*0d30*/  @!P3 LDC.64 R26, c[0x0][0x380] ;  /* 0x0000e000ff1abb82 */ /* 0x000e620000000a00 */
[----:B0-----:R-:W-:-:S05]  /*0d40*/  @!P0 IMAD.WIDE R4, R16, 0x2, R4 ;  /* 0x0000000210048825 */ /* 0x001fca00078e0204 */
[----:B------:R0:W2:Y:S06]  /*0d50*/  @!P0 LDG.E.U16.CONSTANT R89, desc[UR10][R4.64] ;  /* 0x0000000a04598981 */ /* 0x0000ac000c1e9500 */
[----:B------:R-:W3:Y:S08]  /*0d60*/  @!P4 LDC.64 R24, c[0x0][0x380] ;  /* 0x0000e000ff18cb82 */ /* 0x000ef00000000a00 */
[----:B0-----:R-:W0:Y:S01]  /*0d70*/  @!P5 LDC.64 R4, c[0x0][0x380] ;  /* 0x0000e000ff04db82 */ /* 0x001e220000000a00 */
[----:B-1----:R-:W-:-:S06]  /*0d80*/  @!P3 IMAD.WIDE R26, R33, 0x2, R26 ;  /* 0x00000002211ab825 */ /* 0x002fcc00078e021a */
[----:B------:R-:W4:Y:S01]  /*0d90*/  @!P3 LDG.E.U16.CONSTANT R27, desc[UR10][R26.64] ;  /* 0x0000000a1a1bb981 */ /* 0x000f22000c1e9500 */
[----:B---3--:R-:W-:-:S06]  /*0da0*/  @!P4 IMAD.WIDE R24, R30, 0x2, R24 ;  /* 0x000000021e18c825 */ /* 0x008fcc00078e0218 */
[----:B------:R-:W3:Y:S01]  /*0db0*/  @!P4 LDG.E.U16.CONSTANT R24, desc[UR10][R24.64] ;  /* 0x0000000a1818c981 */ /* 0x000ee2000c1e9500 */
[----:B0-----:R-:W-:-:S05]  /*0dc0*/  @!P5 IMAD.WIDE R4, R20, 0x2, R4 ;  /* 0x000000021404d825 */ /* 0x001fca00078e0204 */
[----:B------:R-:W5:Y:S01]  /*0dd0*/  @!P5 LDG.E.U16.CONSTANT R91, desc[UR10][R4.64] ;  /* 0x0000000a045bd981 */ /* 0x000f62000c1e9500 */
[C---:B------:R-:W-:Y:S02]  /*0de0*/  LEA R16, R87.reuse, R16, 0x2 ;  /* 0x0000001057107211 */ /* 0x040fe400078e10ff */
[C---:B------:R-:W-:Y:S02]  /*0df0*/  LEA R33, R87.reuse, R33, 0x2 ;  /* 0x0000002157217211 */ /* 0x040fe400078e10ff */
[C---:B------:R-:W-:Y:S02]  /*0e00*/  LEA R30, R87.reuse, R30, 0x2 ;  /* 0x0000001e571e7211 */ /* 0x040fe400078e10ff */
[----:B------:R-:W-:Y:S02]  /*0e10*/  LEA R20, R87, R20, 0x2 ;  /* 0x0000001457147211 */ /* 0x000fe400078e10ff */
[----:B------:R-:W-:Y:S02]  /*0e20*/  IADD3 R0, PT, PT, R0, 0x4, RZ ;  /* 0x0000000400007810 */ /* 0x000fe40007ffe0ff */
[----:B------:R-:W-:-:S02]  /*0e30*/  IADD3 R46, PT, PT, R46, 0x4, RZ ;  /* 0x000000042e2e7810 */ /* 0x000fc40007ffe0ff */
[----:B------:R-:W-:Y:S02]  /*0e40*/  IADD3 R45, PT, PT, R45, 0x4, RZ ;  /* 0x000000042d2d7810 */ /* 0x000fe40007ffe0ff */
[----:B------:R-:W-:Y:S01]  /*0e50*/  IADD3 R37, PT, PT, R37, 0x4, RZ ;  /* 0x0000000425257810 */ /* 0x000fe20007ffe0ff */
[----:B--2---:R-:W-:Y:S04]  /*0e60*/  @!P0 STS.U16 [R34], R89 ;  /* 0x0000005922008388 */ /* 0x004fe80000000400 */
[----:B------:R0:W-:Y:S01]  /*0e70*/  @P0 STS.U16 [R34], RZ ;  /* 0x000000ff22000388 */ /* 0x0001e20000000400 */
[----:B------:R-:W-:-:S03]  /*0e80*/  ISETP.GE.U32.AND P0, PT, R88, 0xf00, PT ;  /* 0x00000f005800780c */ /* 0x000fc60003f06070 */
[----:B------:R-:W-:Y:S01]  /*0e90*/  @P3 STS.U16 [R86], RZ ;  /* 0x000000ff56003388 */ /* 0x000fe20000000400 */
[----:B------:R-:W-:Y:S02]  /*0ea0*/  IADD3 R88, PT, PT, R88, 0x100, RZ ;  /* 0x0000010058587810 */ /* 0x000fe40007ffe0ff */
[----:B0-----:R-:W-:Y:S01]  /*0eb0*/  IADD3 R34, PT, PT, R34, 0x240, RZ ;  /* 0x0000024022227810 */ /* 0x001fe20007ffe0ff */
[----:B----4-:R0:W-:Y:S04]  /*0ec0*/  @!P3 STS.U16 [R86], R27 ;  /* 0x0000001b5600b388 */ /* 0x0101e80000000400 */
[----:B------:R-:W-:Y:S04]  /*0ed0*/  @P4 STS.U16 [R51], RZ ;  /* 0x000000ff33004388 */ /* 0x000fe80000000400 */
[----:B---3--:R1:W-:Y:S01]  /*0ee0*/  @!P4 STS.U16 [R51], R24 ;  /* 0x000000183300c388 */ /* 0x0083e20000000400 */
[----:B0-----:R-:W-:-:S03]  /*0ef0*/  IADD3 R86, PT, PT, R86, 0x240, RZ ;  /* 0x0000024056567810 */ /* 0x001fc60007ffe0ff */
[----:B------:R-:W-:Y:S04]  /*0f00*/  @P5 STS.U16 [R50], RZ ;  /* 0x000000ff32005388 */ /* 0x000fe80000000400 */
[----:B-----5:R0:W-:Y:S01]  /*0f10*/  @!P5 STS.U16 [R50], R91 ;  /* 0x0000005b3200d388 */ /* 0x0201e20000000400 */
[----:B-1----:R-:W-:Y:S02]  /*0f20*/  IADD3 R51, PT, PT, R51, 0x240, RZ ;  /* 0x0000024033337810 */ /* 0x002fe40007ffe0ff */
[----:B0-----:R-:W-:Y:S01]  /*0f30*/  IADD3 R50, PT, PT, R50, 0x240, RZ ;  /* 0x0000024032327810 */ /* 0x001fe20007ffe0ff */
[----:B------:R-:W-:Y:S06]  /*0f40*/  @!P0 BRA `(.L_x_49) ;  /* 0xfffffffc00188947 */ /* 0x000fec000383ffff */
.L_x_48:
[----:B------:R-:W-:Y:S05]  /*0f50*/  BSYNC.RECONVERGENT B1 ;  /* 0x0000000000017941 */ /* 0x000fea0003800200 */
.L_x_47:
[----:B------:R-:W3:Y:S01]  /*0f60*/  S2R R0, SR_TID.Y ;  /* 0x0000000000007919 */ /* 0x000ee20000002200 */
[----:B------:R-:W3:Y:S01]  /*0f70*/  LDCU UR5, c[0x0][0x360] ;  /* 0x00006c00ff0577ac */ /* 0x000ee20008000800 */
[----:B------:R-:W-:Y:S01]  /*0f80*/  LEA.HI R20, R49, 0x1, RZ, 0x1a ;  /* 0x0000000131147811 */ /* 0x000fe200078fd0ff */
[----:B------:R-:W-:Y:S01]  /*0f90*/  BSSY.RECONVERGENT B1, `(.L_x_50) ;  /* 0x0000051000017945 */ /* 0x000fe20003800200 */
[----:B--2---:R-:W3:Y:S02]  /*0fa0*/  S2R R25, SR_TID.X ;  /* 0x0000000000197919 */ /* 0x004ee40000002100 */
[----:B------:R-:W-:Y:S01]  /*0fb0*/  LOP3.LUT P0, R34, R20, 0x3, RZ, 0xc0, !PT ;  /* 0x0000000314227812 */ /* 0x000fe2000780c0ff */
[----:B---3--:R-:W-:-:S12]  /*0fc0*/  IMAD R2, R0, UR5, R25 ;  /* 0x0000000500027c24 */ /* 0x008fd8000f8e0219 */
[----:B------:R-:W-:Y:S05]  /*0fd0*/  @!P0 BRA `(.L_x_51) ;  /* 0x0000000400308947 */ /* 0x000fea0003800000 */
[----:B------:R-:W2:Y:S01]  /*0fe0*/  S2R R10, SR_CTAID.X ;  /* 0x00000000000a7919 */ /* 0x000ea20000002500 */
[----:B------:R-:W3:Y:S01]  /*0ff0*/  LDC R16, c[0x0][0x39c] ;  /* 0x0000e700ff107b82 */ /* 0x000ee20000000800 */
[----:B------:R-:W-:-:S04]  /*1000*/  LOP3.LUT R27, R2, 0x3f, RZ, 0xc0, !PT ;  /* 0x0000003f021b7812 */ /* 0x000fc800078ec0ff */
[----:B------:R-:W-:-:S04]  /*1010*/  IADD3 R27, PT, PT, R27, UR4, RZ ;  /* 0x000000041b1b7c10 */ /* 0x000fc8000fffe0ff */
[----:B---3--:R-:W-:Y:S02]  /*1020*/  ISETP.GE.AND P0, PT, R27, R16, PT ;  /* 0x000000101b00720c */ /* 0x008fe40003f06270 */
[----:B--2---:R-:W-:-:S04]  /*1030*/  SHF.L.U32 R33, R10, 0x6, RZ ;  /* 0x000000060a217819 */ /* 0x004fc800000006ff */
[----:B01----:R-:W-:-:S04]  /*1040*/  LEA.HI R5, R2, R33, RZ, 0x1a ;  /* 0x0000002102057211 */ /* 0x003fc800078fd0ff */
[----:B------:R-:W-:-:S13]  /*1050*/  ISETP.LT.U32.AND P3, PT, R5, R16, !P0 ;  /* 0x000000100500720c */ /* 0x000fda0004761070 */
[----:B------:R-:W0:Y:S01]  /*1060*/  @P3 LDC R24, c[0x0][0x360] ;  /* 0x0000d800ff183b82 */ /* 0x000e220000000800 */
[----:B------:R-:W1:Y:S07]  /*1070*/  @P3 S2R R26, SR_CTAID.Z ;  /* 0x00000000001a3919 */ /* 0x000e6e0000002700 */
[----:B------:R-:W2:Y:S01]  /*1080*/  @P3 LDC.64 R4, c[0x0][0x388] ;  /* 0x0000e200ff043b82 */ /* 0x000ea20000000a00 */
[----:B0-----:R-:W-:-:S05]  /*1090*/  @P3 IMAD R24, R0, R24, R25 ;  /* 0x0000001800183224 */ /* 0x001fca00078e0219 */
[----:B------:R-:W-:-:S05]  /*10a0*/  @P3 LEA.HI R37, R24, R33, RZ, 0x1a ;  /* 0x0000002118253211 */ /* 0x000fca00078fd0ff */
[----:B-1----:R-:W-:Y:S01]  /*10b0*/  @P3 IMAD R37, R26, R16, R37 ;  /* 0x000000101a253224 */ /* 0x002fe200078e0225 */
[----:B------:R-:W-:-:S03]  /*10c0*/  @!P3 PRMT R26, RZ, 0x7610, R26 ;  /* 0x00007610ff1ab816 */ /* 0x000fc6000000001a */
[----:B------:R-:W-:-:S04]  /*10d0*/  @P3 IMAD R37, R37, R16, R27 ;  /* 0x0000001025253224 */ /* 0x000fc800078e021b */
[----:B--2---:R-:W-:-:S05]  /*10e0*/  @P3 IMAD.WIDE R4, R37, 0x2, R4 ;  /* 0x0000000225043825 */ /* 0x004fca00078e0204 */
[----:B------:R-:W2:Y:S01]  /*10f0*/  @P3 LDG.E.U16.CONSTANT R26, desc[UR10][R4.64] ;  /* 0x0000000a041a3981 */ /* 0x000ea2000c1e9500 */
[----:B------:R-:W-:Y:S02]  /*1100*/  MOV R24, 0x400 ;  /* 0x0000040000187802 */ /* 0x000fe40000000f00 */
[----:B------:R-:W-:Y:S01]  /*1110*/  SHF.R.U32.HI R37, RZ, 0x6, R2 ;  /* 0x00000006ff257819 */ /* 0x000fe20000011602 */
[----:B------:R-:W0:Y:S01]  /*1120*/  S2R R45, SR_CgaCtaId ;  /* 0x00000000002d7919 */ /* 0x000e220000008800 */
[----:B------:R-:W-:Y:S02]  /*1130*/  IADD3 R24, PT, PT, R24, 0x2400, RZ ;  /* 0x0000240018187810 */ /* 0x000fe40007ffe0ff */
[----:B------:R-:W-:Y:S02]  /*1140*/  SHF.L.U32 R30, R2, 0x1, RZ ;  /* 0x00000001021e7819 */ /* 0x000fe400000006ff */
[----:B------:R-:W-:Y:S02]  /*1150*/  ISETP.NE.AND P3, PT, R34, 0x1, PT ;  /* 0x000000012200780c */ /* 0x000fe40003f65270 */
[----:B------:R-:W-:-:S02]  /*1160*/  LOP3.LUT R30, R30, 0x7e, RZ, 0xc0, !PT ;  /* 0x0000007e1e1e7812 */ /* 0x000fc400078ec0ff */
[----:B------:R-:W-:Y:S02]  /*1170*/  IADD3 R2, PT, PT, R2, 0x40, RZ ;  /* 0x0000004002027810 */ /* 0x000fe40007ffe0ff */
[----:B0-----:R-:W-:-:S05]  /*1180*/  LEA R24, R45, R24, 0x18 ;  /* 0x000000182d187211 */ /* 0x001fca00078ec0ff */
[----:B------:R-:W-:-:S05]  /*1190*/  IMAD R37, R37, 0x90, R24 ;  /* 0x0000009025257824 */ /* 0x000fca00078e0218 */
[----:B------:R-:W-:-:S05]  /*11a0*/  IADD3 R37, PT, PT, R37, R30, RZ ;  /* 0x0000001e25257210 */ /* 0x000fca0007ffe0ff */
[----:B--2---:R2:W-:Y:S01]  /*11b0*/  STS.U16 [R37], R26 ;  /* 0x0000001a25007388 */ /* 0x0045e20000000400 */
[----:B------:R-:W-:Y:S05]  /*11c0*/  @!P3 BRA `(.L_x_51) ;  /* 0x0000000000b4b947 */ /* 0x000fea0003800000 */
[----:B------:R-:W-:-:S04]  /*11d0*/  LEA.HI R5, R2, R33, RZ, 0x1a ;  /* 0x0000002102057211 */ /* 0x000fc800078fd0ff */
[----:B------:R-:W-:-:S13]  /*11e0*/  ISETP.LT.U32.AND P3, PT, R5, R16, !P0 ;  /* 0x000000100500720c */ /* 0x000fda0004761070 */
[----:B------:R-:W0:Y:S01]  /*11f0*/  @P3 LDC R2, c[0x0][0x360] ;  /* 0x0000d800ff023b82 */ /* 0x000e220000000800 */
[----:B--2---:R-:W1:Y:S01]  /*1200*/  @P3 S2R R26, SR_CTAID.Z ;  /* 0x00000000001a3919 */ /* 0x004e620000002700 */
[----:B------:R-:W-:-:S06]  /*1210*/  @!P3 PRMT R34, RZ, 0x7610, R34 ;  /* 0x00007610ff22b816 */ /* 0x000fcc0000000022 */
[----:B------:R-:W2:Y:S01]  /*1220*/  @P3 LDC.64 R4, c[0x0][0x388] ;  /* 0x0000e200ff043b82 */ /* 0x000ea20000000a00 */
[----:B0-----:R-:W-:-:S05]  /*1230*/  @P3 IMAD R2, R0, R2, R25 ;  /* 0x0000000200023224 */ /* 0x001fca00078e0219 */
[----:B------:R-:W-:-:S04]  /*1240*/  @P3 IADD3 R2, PT, PT, R2, 0x40, RZ ;  /* 0x0000004002023810 */ /* 0x000fc80007ffe0ff */
[----:B------:R-:W-:-:S05]  /*1250*/  @P3 LEA.HI R37, R2, R33, RZ, 0x1a ;  /* 0x0000002102253211 */ /* 0x000fca00078fd0ff */
[----:B-1----:R-:W-:-:S04]  /*1260*/  @P3 IMAD R37, R26, R16, R37 ;  /* 0x000000101a253224 */ /* 0x002fc800078e0225 */
[----:B------:R-:W-:-:S04]  /*1270*/  @P3 IMAD R37, R37, R16, R27 ;  /* 0x0000001025253224 */ /* 0x000fc800078e021b */
[----:B--2---:R-:W-:-:S05]  /*1280*/  @P3 IMAD.WIDE R4, R37, 0x2, R4 ;  /* 0x0000000225043825 */ /* 0x004fca00078e0204 */
[----:B------:R-:W2:Y:S01]  /*1290*/  @P3 LDG.E.U16.CONSTANT R34, desc[UR10][R4.64] ;  /* 0x0000000a04223981 */ /* 0x000ea2000c1e9500 */
[----:B------:R-:W0:Y:S01]  /*12a0*/  LDCU UR5, c[0x0][0x360] ;  /* 0x00006c00ff0577ac */ /* 0x000e220008000800 */
[----:B------:R-:W-:-:S04]  /*12b0*/  LOP3.LUT R20, R20, 0x3, RZ, 0xc0, !PT ;  /* 0x0000000314147812 */ /* 0x000fc800078ec0ff */
[----:B------:R-:W-:Y:S01]  /*12c0*/  ISETP.NE.AND P3, PT, R20, 0x2, PT ;  /* 0x000000021400780c */ /* 0x000fe20003f65270 */
[----:B0-----:R-:W-:-:S05]  /*12d0*/  IMAD R26, R0, UR5, R25 ;  /* 0x00000005001a7c24 */ /* 0x001fca000f8e0219 */
[C---:B------:R-:W-:Y:S02]  /*12e0*/  IADD3 R2, PT, PT, R26.reuse, 0x40, RZ ;  /* 0x000000401a027810 */ /* 0x040fe40007ffe0ff */
[----:B------:R-:W-:Y:S02]  /*12f0*/  SHF.L.U32 R30, R26, 0x1, RZ ;  /* 0x000000011a1e7819 */ /* 0x000fe400000006ff */
[----:B------:R-:W-:Y:S02]  /*1300*/  SHF.R.U32.HI R37, RZ, 0x6, R2 ;  /* 0x00000006ff257819 */ /* 0x000fe40000011602 */
[----:B------:R-:W-:Y:S02]  /*1310*/  LOP3.LUT R30, R30, 0x7e, RZ, 0xc0, !PT ;  /* 0x0000007e1e1e7812 */ /* 0x000fe400078ec0ff */
[----:B------:R-:W-:Y:S01]  /*1320*/  IADD3 R2, PT, PT, R26, 0x80, RZ ;  /* 0x000000801a027810 */ /* 0x000fe20007ffe0ff */
[----:B------:R-:W-:-:S05]  /*1330*/  IMAD R37, R37, 0x90, R24 ;  /* 0x0000009025257824 */ /* 0x000fca00078e0218 */
[----:B------:R-:W-:-:S05]  /*1340*/  IADD3 R37, PT, PT, R37, R30, RZ ;  /* 0x0000001e25257210 */ /* 0x000fca0007ffe0ff */
[----:B--2---:R3:W-:Y:S01]  /*1350*/  STS.U16 [R37], R34 ;  /* 0x0000002225007388 */ /* 0x0047e20000000400 */
[----:B------:R-:W-:Y:S05]  /*1360*/  @!P3 BRA `(.L_x_51) ;  /* 0x00000000004cb947 */ /* 0x000fea0003800000 */
[----:B---3--:R-:W-:-:S04]  /*1370*/  SHF.R.U32.HI R37, RZ, 0x6, R2 ;  /* 0x00000006ff257819 */ /* 0x008fc80000011602 */
[----:B------:R-:W-:-:S04]  /*1380*/  IADD3 R33, PT, PT, R33, R37, RZ ;  /* 0x0000002521217210 */ /* 0x000fc80007ffe0ff */
[----:B------:R-:W-:-:S13]  /*1390*/  ISETP.LT.U32.AND P0, PT, R33, R16, !P0 ;  /* 0x000000102100720c */ /* 0x000fda0004701070 */
[----:B------:R-:W-:Y:S01]  /*13a0*/  @!P0 IMAD R5, R37, 0x90, R24 ;  /* 0x0000009025058824 */ /* 0x000fe200078e0218 */
[----:B------:R-:W-:-:S04]  /*13b0*/  @!P0 IADD3 R2, PT, PT, R26, 0xc0, RZ ;  /* 0x000000c01a028810 */ /* 0x000fc80007ffe0ff */
[----:B------:R-:W-:-:S05]  /*13c0*/  @!P0 IADD3 R5, PT, PT, R30, R5, RZ ;  /* 0x000000051e058210 */ /* 0x000fca0007ffe0ff */
[----:B------:R4:W-:Y:S01]  /*13d0*/  @!P0 STS.U16 [R5], RZ ;  /* 0x000000ff05008388 */ /* 0x0009e20000000400 */
[----:B------:R-:W-:Y:S05]  /*13e0*/  @!P0 BRA `(.L_x_51) ;  /* 0x00000000002c8947 */ /* 0x000fea0003800000 */
[----:B------:R-:W0:Y:S01]  /*13f0*/  S2UR UR5, SR_CTAID.Z ;  /* 0x00000000000579c3 */ /* 0x000e220000002700 */
[----:B------:R-:W-:-:S07]  /*1400*/  LEA R33, R10, R37, 0x6 ;  /* 0x000000250a217211 */ /* 0x000fce00078e30ff */
[----:B----4-:R-:W1:Y:S01]  /*1410*/  LDC.64 R4, c[0x0][0x388] ;  /* 0x0000e200ff047b82 */ /* 0x010e620000000a00 */
[----:B0-----:R-:W-:-:S04]  /*1420*/  IMAD R33, R16, UR5, R33 ;  /* 0x0000000510217c24 */ /* 0x001fc8000f8e0221 */
[----:B------:R-:W-:-:S04]  /*1430*/  IMAD R33, R33, R16, R27 ;  /* 0x0000001021217224 */ /* 0x000fc800078e021b */
[----:B-1----:R-:W-:-:S06]  /*1440*/  IMAD.WIDE R4, R33, 0x2, R4 ;  /* 0x0000000221047825 */ /* 0x002fcc00078e0204 */
[----:B------:R-:W2:Y:S01]  /*1450*/  LDG.E.U16.CONSTANT R4, desc[UR10][R4.64] ;  /* 0x0000000a04047981 */ /* 0x000ea2000c1e9500 */
[----:B------:R-:W-:Y:S01]  /*1460*/  IMAD R37, R37, 0x90, R24 ;  /* 0x0000009025257824 */ /* 0x000fe200078e0218 */
[----:B------:R-:W-:-:S04]  /*1470*/  IADD3 R2, PT, PT, R26, 0xc0, RZ ;  /* 0x000000c01a027810 */ /* 0x000fc80007ffe0ff */
[----:B------:R-:W-:-:S05]  /*1480*/  IADD3 R37, PT, PT, R30, R37, RZ ;  /* 0x000000251e257210 */ /* 0x000fca0007ffe0ff */
[----:B--2---:R0:W-:Y:S02]  /*1490*/  STS.U16 [R37], R4 ;  /* 0x0000000425007388 */ /* 0x0041e40000000400 */
.L_x_51:
[----:B------:R-:W-:Y:S05]  /*14a0*/  BSYNC.RECONVERGENT B1 ;  /* 0x0000000000017941 */ /* 0x000fea0003800200 */
.L_x_50:
[----:B------:R-:W-:Y:S05]  /*14b0*/  @!P2 BRA `(.L_x_42) ;  /* 0x000000040048a947 */ /* 0x000fea0003800000 */
[----:B------:R-:W5:Y:S02]  /*14c0*/  S2UR UR5, SR_CTAID.X ;  /* 0x00000000000579c3 */ /* 0x000f640000002500 */
[----:B-----5:R-:W-:-:S07]  /*14d0*/  MOV R10, UR5 ;  /* 0x00000005000a7c02 */ /* 0x020fce0008000f00 */
.L_x_52:
[----:B------:R-:W5:Y:S01]  /*14e0*/  LDCU UR5, c[0x0][0x360] ;  /* 0x00006c00ff0577ac */ /* 0x000f620008000800 */
[----:B-1----:R-:W1:Y:S01]  /*14f0*/  S2UR UR7, SR_CTAID.X ;  /* 0x00000000000779c3 */ /* 0x002e620000002500 */
[----:B------:R-:W-:Y:S01]  /*1500*/  SHF.R.U32.HI R33, RZ, 0x6, R2 ;  /* 0x00000006ff217819 */ /* 0x000fe20000011602 */
[----:B------:R-:W4:Y:S01]  /*1510*/  LDCU UR6, c[0x0][0x39c] ;  /* 0x00007380ff0677ac */ /* 0x000f220008000800 */
[----:B0-23--:R-:W-:Y:S02]  /*1520*/  IADD3 R37, PT, PT, R2, 0x40, RZ ;  /* 0x0000004002257810 */ /* 0x00dfe40007ffe0ff */
[----:B------:R-:W-:Y:S02]  /*1530*/  LEA R93, R10, R33, 0x6 ;  /* 0x000000210a5d7211 */ /* 0x000fe400078e30ff */
[----:B------:R-:W-:Y:S02]  /*1540*/  SHF.R.U32.HI R37, RZ, 0x6, R37 ;  /* 0x00000006ff257819 */ /* 0x000fe40000011625 */
[----:B------:R-:W-:-:S02]  /*1550*/  IADD3 R87, PT, PT, R2, 0x80, RZ ;  /* 0x0000008002577810 */ /* 0x000fc40007ffe0ff */
[----:B------:R-:W-:Y:S02]  /*1560*/  IADD3 R45, PT, PT, R2, 0xc0, RZ ;  /* 0x000000c0022d7810 */ /* 0x000fe40007ffe0ff */
[----:B------:R-:W-:Y:S02]  /*1570*/  SHF.R.U32.HI R87, RZ, 0x6, R87 ;  /* 0x00000006ff577819 */ /* 0x000fe40000011657 */
[----:B------:R-:W-:Y:S01]  /*1580*/  SHF.R.U32.HI R45, RZ, 0x6, R45 ;  /* 0x00000006ff2d7819 */ /* 0x000fe2000001162d */
[----:B-----5:R-:W-:-:S05]  /*1590*/  IMAD R16, R0, UR5, R25 ;  /* 0x0000000500107c24 */ /* 0x020fca000f8e0219 */
[----:B------:R-:W-:Y:S02]  /*15a0*/  LOP3.LUT R20, R16, 0x3f, RZ, 0xc0, !PT ;  /* 0x0000003f10147812 */ /* 0x000fe400078ec0ff */
[----:B-1----:R-:W-:Y:S02]  /*15b0*/  MOV R10, UR7 ;  /* 0x00000007000a7c02 */ /* 0x002fe40008000f00 */
[----:B------:R-:W-:Y:S02]  /*15c0*/  VIADDMNMX R4, R20, UR4, R93, !PT ;  /* 0x0000000414047c46 */ /* 0x000fe4000f80015d */
[----:B----4-:R-:W-:Y:S02]  /*15d0*/  LEA R5, R10, R37, 0x6 ;  /* 0x000000250a057211 */ /* 0x010fe400078e30ff */
[----:B------:R-:W-:Y:S02]  /*15e0*/  ISETP.GE.AND P0, PT, R4, UR6, PT ;  /* 0x0000000604007c0c */ /* 0x000fe4000bf06270 */
[----:B------:R-:W-:-:S02]  /*15f0*/  VIADDMNMX R4, R20, UR4, R5, !PT ;  /* 0x0000000414047c46 */ /* 0x000fc4000f800105 */
[----:B------:R-:W-:Y:S02]  /*1600*/  LEA R89, R10, R87, 0x6 ;  /* 0x000000570a597211 */ /* 0x000fe400078e30ff */
[----:B------:R-:W-:Y:S02]  /*1610*/  ISETP.GE.AND P2, PT, R4, UR6, PT ;  /* 0x0000000604007c0c */ /* 0x000fe4000bf46270 */
[----:B------:R-:W-:Y:S02]  /*1620*/  VIADDMNMX R4, R20, UR4, R89, !PT ;  /* 0x0000000414047c46 */ /* 0x000fe4000f800159 */
[----:B------:R-:W-:Y:S02]  /*1630*/  LEA R91, R10, R45, 0x6 ;  /* 0x0000002d0a5b7211 */ /* 0x000fe400078e30ff */
[----:B------:R-:W-:Y:S01]  /*1640*/  ISETP.GE.AND P3, PT, R4, UR6, PT ;  /* 0x0000000604007c0c */ /* 0x000fe2000bf66270 */
[----:B------:R-:W0:Y:S01]  /*1650*/  @!P0 S2R R24, SR_CTAID.Z ;  /* 0x0000000000188919 */ /* 0x000e220000002700 */
[----:B------:R-:W-:Y:S01]  /*1660*/  VIADDMNMX R4, R20, UR4, R91, !PT ;  /* 0x0000000414047c46 */ /* 0x000fe2000f80015b */
[----:B------:R-:W1:Y:S03]  /*1670*/  @!P0 LDC.64 R50, c[0x0][0x388] ;  /* 0x0000e200ff328b82 */ /* 0x000e660000000a00 */
[----:B------:R-:W-:Y:S01]  /*1680*/  ISETP.GE.AND P4, PT, R4, UR6, PT ;  /* 0x0000000604007c0c */ /* 0x000fe2000bf86270 */
[----:B------:R-:W2:Y:S01]  /*1690*/  @!P2 S2R R46, SR_CTAID.Z ;  /* 0x00000000002ea919 */ /* 0x000ea20000002700 */
[----:B------:R-:W-:-:S03]  /*16a0*/  @!P0 IADD3 R4, PT, PT, R20, UR4, RZ ;  /* 0x0000000414048c10 */ /* 0x000fc6000fffe0ff */
[----:B------:R-:W3:Y:S02]  /*16b0*/  @!P2 LDC.64 R26, c[0x0][0x388] ;  /* 0x0000e200ff1aab82 */ /* 0x000ee40000000a00 */
[----:B------:R-:W4:Y:S06]  /*16c0*/  @!P3 S2R R34, SR_CTAID.Z ;  /* 0x000000000022b919 */ /* 0x000f2c0000002700 */
[----:B------:R-:W5:Y:S01]  /*16d0*/  @!P4 S2R R30, SR_CTAID.Z ;  /* 0x00000000001ec919 */ /* 0x000f620000002700 */
[----:B0-----:R-:W-:Y:S02]  /*16e0*/  @!P0 IMAD R93, R24, UR6, R93 ;  /* 0x00000006185d8c24 */ /* 0x001fe4000f8e025d */
[----:B------:R-:W0:Y:S02]  /*16f0*/  @!P3 LDC.64 R24, c[0x0][0x388] ;  /* 0x0000e200ff18bb82 */ /* 0x000e240000000a00 */
[----:B------:R-:W-:-:S02]  /*1700*/  @!P0 IMAD R93, R93, UR6, R4 ;  /* 0x000000065d5d8c24 */ /* 0x000fc4000f8e0204 */
[----:B--2---:R-:W-:Y:S02]  /*1710*/  @!P2 IMAD R46, R46, UR6, R5 ;  /* 0x000000062e2eac24 */ /* 0x004fe4000f8e0205 */
[----:B-1----:R-:W-:Y:S02]  /*1720*/  @!P0 IMAD.WIDE R50, R93, 0x2, R50 ;  /* 0x000000025d328825 */ /* 0x002fe400078e0232 */
[----:B------:R-:W1:Y:S02]  /*1730*/  @!P4 LDC.64 R4, c[0x0][0x388] ;  /* 0x0000e200ff04cb82 */ /* 0x000e640000000a00 */
[----:B----4-:R-:W-:Y:S01]  /*1740*/  @!P3 IMAD R34, R34, UR6, R89 ;  /* 0x000000062222bc24 */ /* 0x010fe2000f8e0259 */
[----:B------:R-:W-:Y:S01]  /*1750*/  @!P2 IADD3 R89, PT, PT, R20, UR4, RZ ;  /* 0x000000041459ac10 */ /* 0x000fe2000fffe0ff */
[----:B------:R-:W2:Y:S01]  /*1760*/  @!P0 LDG.E.U16.CONSTANT R50, desc[UR10][R50.64] ;  /* 0x0000000a32328981 */ /* 0x000ea2000c1e9500 */
[----:B-----5:R-:W-:Y:S01]  /*1770*/  @!P4 IMAD R30, R30, UR6, R91 ;  /* 0x000000061e1ecc24 */ /* 0x020fe2000f8e025b */
[----:B------:R-:W-:-:S02]  /*1780*/  @!P3 IADD3 R91, PT, PT, R20, UR4, RZ ;  /* 0x00000004145bbc10 */ /* 0x000fc4000fffe0ff */
[----:B------:R-:W-:Y:S01]  /*1790*/  @!P2 IMAD R89, R46, UR6, R89 ;  /* 0x000000062e59ac24 */ /* 0x000fe2000f8e0259 */
[----:B------:R-:W-:Y:S02]  /*17a0*/  @!P4 IADD3 R20, PT, PT, R20, UR4, RZ ;  /* 0x000000041414cc10 */ /* 0x000fe4000fffe0ff */
[----:B------:R-:W-:Y:S02]  /*17b0*/  @!P3 IMAD R91, R34, UR6, R91 ;  /* 0x00000006225bbc24 */ /* 0x000fe4000f8e025b */
[----:B---3--:R-:W-:-:S04]  /*17c0*/  @!P2 IMAD.WIDE R26, R89, 0x2, R26 ;  /* 0x00000002591aa825 */ /* 0x008fc800078e021a */
[----:B------:R-:W-:Y:S02]  /*17d0*/  @!P4 IMAD R93, R30, UR6, R20 ;  /* 0x000000061e5dcc24 */ /* 0x000fe4000f8e0214 */
[----:B0-----:R-:W-:Y:S01]  /*17e0*/  @!P3 IMAD.WIDE R24, R91, 0x2, R24 ;  /* 0x000000025b18b825 */ /* 0x001fe200078e0218 */
[----:B------:R0:W3:Y:S03]  /*17f0*/  @!P2 LDG.E.U16.CONSTANT R26, desc[UR10][R26.64] ;  /* 0x0000000a1a1aa981 */ /* 0x0000e6000c1e9500 */
[----:B-1----:R-:W-:Y:S02]  /*1800*/  @!P4 IMAD.WIDE R4, R93, 0x2, R4 ;  /* 0x000000025d04c825 */ /* 0x002fe400078e0204 */
[----:B------:R-:W4:Y:S04]  /*1810*/  @!P3 LDG.E.U16.CONSTANT R24, desc[UR10][R24.64] ;  /* 0x0000000a1818b981 */ /* 0x000f28000c1e9500 */
[----:B------:R1:W5:Y:S01]  /*1820*/  @!P4 LDG.E.U16.CONSTANT R30, desc[UR10][R4.64] ;  /* 0x0000000a041ec981 */ /* 0x000362000c1e9500 */
[----:B------:R-:W0:Y:S01]  /*1830*/  S2UR UR6, SR_CgaCtaId ;  /* 0x00000000000679c3 */ /* 0x000e220000008800 */
[----:B------:R-:W-:-:S02]  /*1840*/  UMOV UR5, 0x400 ;  /* 0x0000040000057882 */ /* 0x000fc40000000000 */
[----:B------:R-:W-:Y:S01]  /*1850*/  UIADD3 UR5, UPT, UPT, UR5, 0x2400, URZ ;  /* 0x0000240005057890 */ /* 0x000fe2000fffe0ff */
[----:B------:R-:W-:-:S04]  /*1860*/  SHF.L.U32 R16, R16, 0x1, RZ ;  /* 0x0000000110107819 */ /* 0x000fc800000006ff */
[----:B------:R-:W-:Y:S01]  /*1870*/  LOP3.LUT R16, R16, 0x7e, RZ, 0xc0, !PT ;  /* 0x0000007e10107812 */ /* 0x000fe200078ec0ff */
[----:B0-----:R-:W-:-:S06]  /*1880*/  ULEA UR5, UR6, UR5, 0x18 ;  /* 0x0000000506057291 */ /* 0x001fcc000f8ec0ff */
[----:B------:R-:W-:-:S05]  /*1890*/  IADD3 R16, PT, PT, R16, UR5, RZ ;  /* 0x0000000510107c10 */ /* 0x000fca000fffe0ff */
[C-C-:B------:R-:W-:Y:S02]  /*18a0*/  @!P0 IMAD R27, R33.reuse, 0x90, R16.reuse ;  /* 0x00000090211b8824 */ /* 0x140fe400078e0210 */
[--C-:B------:R-:W-:Y:S02]  /*18b0*/  @P0 IMAD R33, R33, 0x90, R16.reuse ;  /* 0x0000009021210824 */ /* 0x100fe400078e0210 */
[C-C-:B-1----:R-:W-:Y:S02]  /*18c0*/  @P2 IMAD R4, R37.reuse, 0x90, R16.reuse ;  /* 0x0000009025042824 */ /* 0x142fe400078e0210 */
[--C-:B------:R-:W-:Y:S02]  /*18d0*/  @!P2 IMAD R37, R37, 0x90, R16.reuse ;  /* 0x000000902525a824 */ /* 0x100fe400078e0210 */
[C-C-:B------:R-:W-:Y:S02]  /*18e0*/  @P3 IMAD R5, R87.reuse, 0x90, R16.reuse ;  /* 0x0000009057053824 */ /* 0x140fe400078e0210 */
[----:B------:R-:W-:-:S02]  /*18f0*/  @!P3 IMAD R87, R87, 0x90, R16 ;  /* 0x000000905757b824 */ /* 0x000fc400078e0210 */
[C-C-:B------:R-:W-:Y:S02]  /*1900*/  @P4 IMAD R20, R45.reuse, 0x90, R16.reuse ;  /* 0x000000902d144824 */ /* 0x140fe400078e0210 */
[----:B------:R-:W-:Y:S01]  /*1910*/  @!P4 IMAD R45, R45, 0x90, R16 ;  /* 0x000000902d2dc824 */ /* 0x000fe200078e0210 */
[----:B------:R-:W0:Y:S01]  /*1920*/  S2R R25, SR_TID.X ;  /* 0x0000000000197919 */ /* 0x000e220000002100 */
[----:B--2---:R1:W-:Y:S04]  /*1930*/  @!P0 STS.U16 [R27], R50 ;  /* 0x000000321b008388 */ /* 0x0043e80000000400 */
[----:B------:R1:W-:Y:S04]  /*1940*/  @P0 STS.U16 [R33], RZ ;  /* 0x000000ff21000388 */ /* 0x0003e80000000400 */
[----:B------:R1:W-:Y:S01]  /*1950*/  @P2 STS.U16 [R4], RZ ;  /* 0x000000ff04002388 */ /* 0x0003e20000000400 */
[----:B------:R-:W-:-:S03]  /*1960*/  ISETP.GE.U32.AND P0, PT, R2, 0xf00, PT ;  /* 0x00000f000200780c */ /* 0x000fc60003f06070 */
[----:B---3--:R1:W-:Y:S04]  /*1970*/  @!P2 STS.U16 [R37], R26 ;  /* 0x0000001a2500a388 */ /* 0x0083e80000000400 */
[----:B------:R1:W-:Y:S04]  /*1980*/  @P3 STS.U16 [R5], RZ ;  /* 0x000000ff05003388 */ /* 0x0003e80000000400 */
[----:B----4-:R1:W-:Y:S04]  /*1990*/  @!P3 STS.U16 [R87], R24 ;  /* 0x000000185700b388 */ /* 0x0103e80000000400 */
[----:B------:R1:W-:Y:S04]  /*19a0*/  @P4 STS.U16 [R20], RZ ;  /* 0x000000ff14004388 */ /* 0x0003e80000000400 */
[----:B-----5:R1:W-:Y:S01]  /*19b0*/  @!P4 STS.U16 [R45], R30 ;  /* 0x0000001e2d00c388 */ /* 0x0203e20000000400 */
[----:B------:R-:W-:Y:S01]  /*19c0*/  IADD3 R2, PT, PT, R2, 0x100, RZ ;  /* 0x0000010002027810 */ /* 0x000fe20007ffe0ff */
[----:B0-----:R-:W-:Y:S06]  /*19d0*/  @!P0 BRA `(.L_x_52) ;  /* 0xfffffff800c08947 */ /* 0x001fec000383ffff */
.L_x_42:
[----:B------:R-:W-:Y:S05]  /*19e0*/  BSYNC.RECONVERGENT B0 ;  /* 0x0000000000007941 */ /* 0x000fea0003800200 */
.L_x_41:
[----:B------:R-:W-:Y:S01]  /*19f0*/  BAR.SYNC.DEFER_BLOCKING 0x0 ;  /* 0x0000000000007b1d */ /* 0x000fe20000010000 */
[----:B------:R-:W-:-:S07]  /*1a00*/  HFMA2 R46, -RZ, RZ, 0, 0 ;  /* 0x00000000ff2e7431 */ /* 0x000fce00000001ff */
.L_x_53:
[----:B01--4-:R-:W0:Y:S01]  /*1a10*/  S2R R5, SR_CgaCtaId ;  /* 0x0000000000057919 */ /* 0x013e220000008800 */
[----:B------:R-:W-:Y:S01]  /*1a20*/  MOV R4, 0x400 ;  /* 0x0000040000047802 */ /* 0x000fe20000000f00 */
[----:B------:R-:W1:Y:S03]  /*1a30*/  S2R R0, SR_TID.Y ;  /* 0x0000000000007919 */ /* 0x000e660000002200 */
[----:B------:R-:W-:Y:S01]  /*1a40*/  IADD3 R10, PT, PT, R4, 0x2400, RZ ;  /* 0x00002400040a7810 */ /* 0x000fe20007ffe0ff */
[----:B------:R-:W4:Y:S01]  /*1a50*/  S2R R2, SR_TID.X ;  /* 0x0000000000027919 */ /* 0x000f220000002100 */
[C---:B0-----:R-:W-:Y:S02]  /*1a60*/  LEA R51, R5.reuse, R4, 0x18 ;  /* 0x0000000405337211 */ /* 0x041fe400078ec0ff */
[----:B------:R-:W-:Y:S02]  /*1a70*/  LEA R45, R5, R10, 0x18 ;  /* 0x0000000a052d7211 */ /* 0x000fe400078ec0ff */
[----:B------:R-:W-:-:S02]  /*1a80*/  LEA R51, R46, R51, 0x1 ;  /* 0x000000332e337211 */ /* 0x000fc400078e08ff */
[C---:B------:R-:W-:Y:S02]  /*1a90*/  LEA R45, R46.reuse, R45, 0x1 ;  /* 0x0000002d2e2d7211 */ /* 0x040fe400078e08ff */
[----:B------:R-:W-:Y:S01]  /*1aa0*/  IADD3 R46, PT, PT, R46, 0x8, RZ ;  /* 0x000000082e2e7810 */ /* 0x000fe20007ffe0ff */
[----:B-1----:R-:W-:Y:S02]  /*1ab0*/  IMAD R51, R0, 0x480, R51 ;  /* 0x0000048000337824 */ /* 0x002fe400078e0233 */
[----:B----4-:R-:W-:Y:S01]  /*1ac0*/  IMAD R45, R2, 0x480, R45 ;  /* 0x00000480022d7824 */ /* 0x010fe200078e022d */
[----:B------:R-:W-:Y:S02]  /*1ad0*/  ISETP.NE.AND P0, PT, R46, 0x40, PT ;  /* 0x000000402e00780c */ /* 0x000fe40003f05270 */
[----:B--2---:R-:W0:Y:S04]  /*1ae0*/  LDS.U16 R26, [R51+0x1b0] ;  /* 0x0001b000331a7984 */ /* 0x004e280000000400 */
[----:B------:R-:W1:Y:S04]  /*1af0*/  LDS.U16 R5, [R45] ;  /* 0x000000002d057984 */ /* 0x000e680000000400 */
[----:B------:R-:W2:Y:S04]  /*1b00*/  LDS.U16 R24, [R51+0x90] ;  /* 0x0000900033187984 */ /* 0x000ea80000000400 */
[----:B------:R-:W4:Y:S04]  /*1b10*/  LDS.U16 R89, [R45+0x90] ;  /* 0x000090002d597984 */ /* 0x000f280000000400 */
[----:B------:R-:W5:Y:S04]  /*1b20*/  LDS.U16 R20, [R51] ;  /* 0x0000000033147984 */ /* 0x000f680000000400 */
[----:B------:R-:W5:Y:S04]  /*1b30*/  LDS.U16 R25, [R51+0x120] ;  /* 0x0001200033197984 */ /* 0x000f680000000400 */
[----:B------:R-:W5:Y:S04]  /*1b40*/  LDS.U16 R27, [R51+0x240] ;  /* 0x00024000331b7984 */ /* 0x000f680000000400 */
[----:B------:R-:W5:Y:S04]  /*1b50*/  LDS.U16 R33, [R51+0x2d0] ;  /* 0x0002d00033217984 */ /* 0x000f680000000400 */
[----:B---3--:R-:W3:Y:S04]  /*1b60*/  LDS.U16 R34, [R51+0x360] ;  /* 0x0003600033227984 */ /* 0x008ee80000000400 */
[----:B------:R-:W3:Y:S04]  /*1b70*/  LDS.U16 R4, [R51+0x3f0] ;  /* 0x0003f00033047984 */ /* 0x000ee80000000400 */
[----:B------:R-:W3:Y:S01]  /*1b80*/  LDS.U16 R88, [R45+0x120] ;  /* 0x000120002d587984 */ /* 0x000ee20000000400 */
[----:B0-----:R-:W-:-:S03]  /*1b90*/  HADD2.F32 R26, -RZ, R26.H0_H0 ;  /* 0x2000001aff1a7230 */ /* 0x001fc60000004100 */
[----:B------:R-:W0:Y:S01]  /*1ba0*/  LDS.U16 R10, [R45+0x1b0] ;  /* 0x0001b0002d0a7984 */ /* 0x000e220000000400 */
[----:B-1----:R-:W-:-:S03]  /*1bb0*/  HADD2.F32 R5, -RZ, R5.H0_H0 ;  /* 0x20000005ff057230 */ /* 0x002fc60000004100 */
[----:B------:R-:W1:Y:S01]  /*1bc0*/  LDS.U16 R87, [R45+0x240] ;  /* 0x000240002d577984 */ /* 0x000e620000000400 */
[----:B--2---:R-:W-:Y:S02]  /*1bd0*/  HADD2.F32 R24, -RZ, R24.H0_H0 ;  /* 0x20000018ff187230 */ /* 0x004fe40000004100 */
[C---:B------:R-:W-:Y:S01]  /*1be0*/  FFMA R30, R5.reuse, R26, R85 ;  /* 0x0000001a051e7223 */ /* 0x040fe20000000055 */
[----:B------:R-:W2:Y:S01]  /*1bf0*/  LDS.U16 R86, [R45+0x2d0] ;  /* 0x0002d0002d567984 */ /* 0x000ea20000000400 */
[----:B----4-:R-:W-:Y:S02]  /*1c00*/  HADD2.F32 R89, -RZ, R89.H0_H0 ;  /* 0x20000059ff597230 */ /* 0x010fe40000004100 */
[-C--:B------:R-:W-:Y:S01]  /*1c10*/  FFMA R53, R5, R24.reuse, R53 ;  /* 0x0000001805357223 */ /* 0x080fe20000000035 */
[----:B------:R-:W4:Y:S01]  /*1c20*/  LDS.U16 R85, [R45+0x360] ;  /* 0x000360002d557984 */ /* 0x000f220000000400 */
[----:B-----5:R-:W-:Y:S02]  /*1c30*/  HADD2.F32 R20, -RZ, R20.H0_H0 ;  /* 0x20000014ff147230 */ /* 0x020fe40000004100 */
[C---:B------:R-:W-:Y:S01]  /*1c40*/  FFMA R50, R89.reuse, R24, R84 ;  /* 0x0000001859327223 */ /* 0x040fe20000000054 */
[----:B------:R-:W-:Y:S01]  /*1c50*/  FFMA R42, R89, R26, R42 ;  /* 0x0000001a592a7223 */ /* 0x000fe2000000002a */
[----:B------:R-:W5:Y:S01]  /*1c60*/  LDS.U16 R84, [R45+0x3f0] ;  /* 0x0003f0002d547984 */ /* 0x000f620000000400 */
[----:B------:R-:W-:-:S02]  /*1c70*/  HADD2.F32 R25, -RZ, R25.H0_H0 ;  /* 0x20000019ff197230 */ /* 0x000fc40000004100 */
[C---:B------:R-:W-:Y:S01]  /*1c80*/  FFMA R44, R20.reuse, R5, R44 ;  /* 0x00000005142c7223 */ /* 0x040fe2000000002c */
[----:B------:R-:W-:Y:S01]  /*1c90*/  FFMA R36, R20, R89, R36 ;  /* 0x0000005914247223 */ /* 0x000fe20000000024 */
[----:B------:R-:W-:Y:S01]  /*1ca0*/  HADD2.F32 R27, -RZ, R27.H0_H0 ;  /* 0x2000001bff1b7230 */ /* 0x000fe20000004100 */
[----:B------:R-:W5:Y:S01]  /*1cb0*/  LDS.U16 R92, [R51+0x2] ;  /* 0x00000200335c7984 */ /* 0x000f620000000400 */
[-C--:B------:R-:W-:Y:S01]  /*1cc0*/  FFMA R38, R5, R25.reuse, R38 ;  /* 0x0000001905267223 */ /* 0x080fe20000000026 */
[----:B------:R-:W-:Y:S01]  /*1cd0*/  FFMA R37, R89, R25, R83 ;  /* 0x0000001959257223 */ /* 0x000fe20000000053 */
[----:B------:R-:W-:Y:S02]  /*1ce0*/  HADD2.F32 R33, -RZ, R33.H0_H0 ;  /* 0x20000021ff217230 */ /* 0x000fe40000004100 */
[-C--:B------:R-:W-:Y:S01]  /*1cf0*/  FFMA R55, R5, R27.reuse, R55 ;  /* 0x0000001b05377223 */ /* 0x080fe20000000037 */
[----:B------:R-:W-:Y:S01]  /*1d00*/  FFMA R16, R89, R27, R82 ;  /* 0x0000001b59107223 */ /* 0x000fe20000000052 */
[----:B------:R-:W-:Y:S01]  /*1d10*/  LDS.U16 R90, [R51+0x92] ;  /* 0x00009200335a7984 */ /* 0x000fe20000000400 */
[----:B---3--:R-:W-:-:S02]  /*1d20*/  HADD2.F32 R34, -RZ, R34.H0_H0 ;  /* 0x20000022ff227230 */ /* 0x008fc40000004100 */
[CC--:B------:R-:W-:Y:S01]  /*1d30*/  FFMA R54, R5.reuse, R33.reuse, R54 ;  /* 0x0000002105367223 */ /* 0x0c0fe20000000036 */
[----:B------:R-:W-:Y:S02]  /*1d40*/  HADD2.F32 R4, -RZ, R4.H0_H0 ;  /* 0x20000004ff047230 */ /* 0x000fe40000004100 */
[-C--:B------:R-:W-:Y:S01]  /*1d50*/  FFMA R64, R5, R34.reuse, R64 ;  /* 0x0000002205407223 */ /* 0x080fe20000000040 */
[----:B------:R-:W-:Y:S01]  /*1d60*/  FFMA R65, R89, R34, R65 ;  /* 0x0000002259417223 */ /* 0x000fe20000000041 */
[----:B------:R-:W-:Y:S02]  /*1d70*/  HADD2.F32 R83, -RZ, R88.H0_H0 ;  /* 0x20000058ff537230 */ /* 0x000fe40000004100 */
[-C--:B------:R-:W-:Y:S01]  /*1d80*/  FFMA R78, R5, R4.reuse, R78 ;  /* 0x00000004054e7223 */ /* 0x080fe2000000004e */
[C---:B------:R-:W-:Y:S01]  /*1d90*/  FFMA R5, R89.reuse, R33, R81 ;  /* 0x0000002159057223 */ /* 0x040fe20000000051 */
[----:B------:R-:W-:Y:S01]  /*1da0*/  FFMA R76, R89, R4, R76 ;  /* 0x00000004594c7223 */ /* 0x000fe2000000004c */
[----:B0-----:R-:W-:-:S02]  /*1db0*/  HADD2.F32 R81, -RZ, R10.H0_H0 ;  /* 0x2000000aff517230 */ /* 0x001fc40000004100 */
[C---:B------:R-:W-:Y:S01]  /*1dc0*/  FFMA R43, R20.reuse, R83, R43 ;  /* 0x00000053142b7223 */ /* 0x040fe2000000002b */
[C---:B------:R-:W-:Y:S01]  /*1dd0*/  FFMA R10, R83.reuse, R24, R80 ;  /* 0x00000018530a7223 */ /* 0x040fe20000000050 */
[C---:B------:R-:W-:Y:S01]  /*1de0*/  FFMA R29, R83.reuse, R25, R29 ;  /* 0x00000019531d7223 */ /* 0x040fe2000000001d */
[----:B-1----:R-:W-:Y:S02]  /*1df0*/  HADD2.F32 R87, -RZ, R87.H0_H0 ;  /* 0x20000057ff577230 */ /* 0x002fe40000004100 */
[C---:B------:R-:W-:Y:S01]  /*1e00*/  FFMA R40, R83.reuse, R26, R40 ;  /* 0x0000001a53287223 */ /* 0x040fe20000000028 */
[C---:B------:R-:W-:Y:S01]  /*1e10*/  FFMA R41, R83.reuse, R27, R41 ;  /* 0x0000001b53297223 */ /* 0x040fe20000000029 */
[C---:B------:R-:W-:Y:S01]  /*1e20*/  FFMA R8, R83.reuse, R33, R8 ;  /* 0x0000002153087223 */ /* 0x040fe20000000008 */
[C---:B------:R-:W-:Y:S01]  /*1e30*/  FFMA R66, R83.reuse, R34, R66 ;  /* 0x0000002253427223 */ /* 0x040fe20000000042 */
[----:B------:R-:W-:Y:S01]  /*1e40*/  FFMA R74, R83, R4, R74 ;  /* 0x00000004534a7223 */ /* 0x000fe2000000004a */
[----:B------:R-:W-:Y:S01]  /*1e50*/  FFMA R83, R20, R81, R9 ;  /* 0x0000005114537223 */ /* 0x000fe20000000009 */
[----:B------:R-:W-:Y:S01]  /*1e60*/  FFMA R9, R81, R24, R79 ;  /* 0x0000001851097223 */ /* 0x000fe2000000004f */
[----:B--2---:R-:W-:-:S02]  /*1e70*/  HADD2.F32 R79, -RZ, R86.H0_H0 ;  /* 0x20000056ff4f7230 */ /* 0x004fc40000004100 */
[----:B------:R-:W-:Y:S01]  /*1e80*/  FFMA R82, R87, R24, R75 ;  /* 0x0000001857527223 */ /* 0x000fe2000000004b */
[----:B----4-:R-:W-:Y:S02]  /*1e90*/  HADD2.F32 R75, -RZ, R85.H0_H0 ;  /* 0x20000055ff4b7230 */ /* 0x010fe40000004100 */
[C---:B------:R-:W-:Y:S01]  /*1ea0*/  FFMA R28, R81.reuse, R25, R28 ;  /* 0x00000019511c7223 */ /* 0x040fe2000000001c */
[----:B------:R-:W-:Y:S01]  /*1eb0*/  FFMA R23, R81, R26, R23 ;  /* 0x0000001a51177223 */ /* 0x000fe20000000017 */
[-C--:B------:R-:W-:Y:S01]  /*1ec0*/  FFMA R85, R79, R24.reuse, R73 ;  /* 0x000000184f557223 */ /* 0x080fe20000000049 */
[----:B------:R-:W-:Y:S01]  /*1ed0*/  FFMA R88, R20, R79, R21 ;  /* 0x0000004f14587223 */ /* 0x000fe20000000015 */
[----:B------:R-:W-:Y:S01]  /*1ee0*/  FFMA R89, R75, R24, R35 ;  /* 0x000000184b597223 */ /* 0x000fe20000000023 */
[----:B------:R-:W0:Y:S01]  /*1ef0*/  LDS.U16 R73, [R45+0x1b2] ;  /* 0x0001b2002d497984 */ /* 0x000e220000000400 */
[----:B------:R-:W-:Y:S01]  /*1f00*/  FFMA R21, R79, R26, R59 ;  /* 0x0000001a4f157223 */ /* 0x000fe2000000003b */
[----:B-----5:R-:W-:-:S02]  /*1f10*/  HADD2.F32 R59, -RZ, R84.H0_H0 ;  /* 0x20000054ff3b7230 */ /* 0x020fc40000004100 */
[C---:B------:R-:W-:Y:S01]  /*1f20*/  FFMA R15, R81.reuse, R27, R15 ;  /* 0x0000001b510f7223 */ /* 0x040fe2000000000f */
[----:B------:R-:W1:Y:S01]  /*1f30*/  LDS.U16 R35, [R45+0x242] ;  /* 0x000242002d237984 */ /* 0x000e620000000400 */
[C---:B------:R-:W-:Y:S01]  /*1f40*/  FFMA R7, R81.reuse, R33, R7 ;  /* 0x0000002151077223 */ /* 0x040fe20000000007 */
[C---:B------:R-:W-:Y:S01]  /*1f50*/  FFMA R67, R81.reuse, R34, R67 ;  /* 0x0000002251437223 */ /* 0x040fe20000000043 */
[----:B------:R-:W-:Y:S01]  /*1f60*/  FFMA R72, R81, R4, R72 ;  /* 0x0000000451487223 */ /* 0x000fe20000000048 */
[C---:B------:R-:W-:Y:S01]  /*1f70*/  FFMA R86, R20.reuse, R87, R52 ;  /* 0x0000005714567223 */ /* 0x040fe20000000034 */
[C---:B------:R-:W-:Y:S01]  /*1f80*/  FFMA R91, R20.reuse, R75, R12 ;  /* 0x0000004b145b7223 */ /* 0x040fe2000000000c */
[-C--:B------:R-:W-:Y:S01]  /*1f90*/  FFMA R52, R87, R25.reuse, R77 ;  /* 0x0000001957347223 */ /* 0x080fe2000000004d */
[C---:B------:R-:W-:Y:S01]  /*1fa0*/  FFMA R81, R79.reuse, R25, R63 ;  /* 0x000000194f517223 */ /* 0x040fe2000000003f */
[C---:B------:R-:W-:Y:S01]  /*1fb0*/  FFMA R13, R79.reuse, R27, R13 ;  /* 0x0000001b4f0d7223 */ /* 0x040fe2000000000d */
[C---:B------:R-:W-:Y:S01]  /*1fc0*/  FFMA R61, R79.reuse, R33, R61 ;  /* 0x000000214f3d7223 */ /* 0x040fe2000000003d */
[C---:B------:R-:W-:Y:S01]  /*1fd0*/  FFMA R69, R79.reuse, R34, R69 ;  /* 0x000000224f457223 */ /* 0x040fe20000000045 */
[----:B------:R-:W-:Y:S01]  /*1fe0*/  FFMA R47, R79, R4, R47 ;  /* 0x000000044f2f7223 */ /* 0x000fe2000000002f */
[C---:B------:R-:W-:Y:S01]  /*1ff0*/  FFMA R84, R75.reuse, R25, R56 ;  /* 0x000000194b547223 */ /* 0x040fe20000000038 */
[C---:B------:R-:W-:Y:S01]  /*2000*/  FFMA R80, R75.reuse, R26, R57 ;  /* 0x0000001a4b507223 */ /* 0x040fe20000000039 */
[C---:B------:R-:W-:Y:S01]  /*2010*/  FFMA R12, R75.reuse, R27, R58 ;  /* 0x0000001b4b0c7223 */ /* 0x040fe2000000003a */
[C---:B------:R-:W-:Y:S01]  /*2020*/  FFMA R62, R75.reuse, R33, R62 ;  /* 0x000000214b3e7223 */ /* 0x040fe2000000003e */
[C---:B------:R-:W-:Y:S01]  /*2030*/  FFMA R70, R75.reuse, R34, R70 ;  /* 0x000000224b467223 */ /* 0x040fe20000000046 */
[----:B------:R-:W-:Y:S01]  /*2040*/  FFMA R39, R75, R4, R39 ;  /* 0x000000044b277223 */ /* 0x000fe20000000027 */
[----:B------:R-:W2:Y:S01]  /*2050*/  LDS.U16 R79, [R45+0x2] ;  /* 0x000002002d4f7984 */ /* 0x000ea20000000400 */
[----:B------:R-:W-:Y:S01]  /*2060*/  FFMA R3, R20, R59, R3 ;  /* 0x0000003b14037223 */ /* 0x000fe20000000003 */
[----:B------:R-:W-:Y:S01]  /*2070*/  FFMA R63, R59, R33, R19 ;  /* 0x000000213b3f7223 */ /* 0x000fe20000000013 */
[C---:B------:R-:W-:Y:S01]  /*2080*/  FFMA R22, R87.reuse, R26, R22 ;  /* 0x0000001a57167223 */ /* 0x040fe20000000016 */
[----:B------:R-:W3:Y:S01]  /*2090*/  LDS.U16 R77, [R45+0x92] ;  /* 0x000092002d4d7984 */ /* 0x000ee20000000400 */
[C---:B------:R-:W-:Y:S01]  /*20a0*/  FFMA R14, R87.reuse, R27, R14 ;  /* 0x0000001b570e7223 */ /* 0x040fe2000000000e */
[C---:B------:R-:W-:Y:S01]  /*20b0*/  FFMA R6, R87.reuse, R33, R6 ;  /* 0x0000002157067223 */ /* 0x040fe20000000006 */
[C---:B------:R-:W-:Y:S01]  /*20c0*/  FFMA R68, R87.reuse, R34, R68 ;  /* 0x0000002257447223 */ /* 0x040fe20000000044 */
[----:B------:R-:W4:Y:S01]  /*20d0*/  LDS.U16 R75, [R45+0x122] ;  /* 0x000122002d4b7984 */ /* 0x000f220000000400 */
[----:B------:R-:W-:Y:S01]  /*20e0*/  FFMA R60, R87, R4, R60 ;  /* 0x00000004573c7223 */ /* 0x000fe2000000003c */
[C---:B------:R-:W-:Y:S01]  /*20f0*/  FFMA R25, R59.reuse, R25, R11 ;  /* 0x000000193b197223 */ /* 0x040fe2000000000b */
[C---:B------:R-:W-:Y:S01]  /*2100*/  FFMA R87, R59.reuse, R26, R17 ;  /* 0x0000001a3b577223 */ /* 0x040fe20000000011 */
[----:B------:R-:W5:Y:S01]  /*2110*/  LDS.U16 R58, [R45+0x2d2] ;  /* 0x0002d2002d3a7984 */ /* 0x000f620000000400 */
[C---:B------:R-:W-:Y:S01]  /*2120*/  FFMA R32, R59.reuse, R24, R32 ;  /* 0x000000183b207223 */ /* 0x040fe20000000020 */
[C---:B------:R-:W-:Y:S01]  /*2130*/  FFMA R11, R59.reuse, R27, R18 ;  /* 0x0000001b3b0b7223 */ /* 0x040fe20000000012 */
[C---:B------:R-:W-:Y:S01]  /*2140*/  FFMA R71, R59.reuse, R34, R71 ;  /* 0x000000223b477223 */ /* 0x040fe20000000047 */
[----:B------:R-:W5:Y:S01]  /*2150*/  LDS.U16 R57, [R45+0x362] ;  /* 0x000362002d397984 */ /* 0x000f620000000400 */
[----:B------:R-:W-:Y:S01]  /*2160*/  FFMA R31, R59, R4, R31 ;  /* 0x000000043b1f7223 */ /* 0x000fe2000000001f */
[----:B------:R-:W-:-:S02]  /*2170*/  HADD2.F32 R33, -RZ, R92.H0_H0 ;  /* 0x2000005cff217230 */ /* 0x000fc40000004100 */
[----:B------:R-:W5:Y:S01]  /*2180*/  LDS.U16 R56, [R45+0x3f2] ;  /* 0x0003f2002d387984 */ /* 0x000f620000000400 */
[----:B0-----:R-:W-:Y:S02]  /*2190*/  HADD2.F32 R73, -RZ, R73.H0_H0 ;  /* 0x20000049ff497230 */ /* 0x001fe40000004100 */
[----:B------:R-:W-:Y:S01]  /*21a0*/  HADD2.F32 R27, -RZ, R90.H0_H0 ;  /* 0x2000005aff1b7230 */ /* 0x000fe20000004100 */
[----:B------:R-:W0:Y:S01]  /*21b0*/  LDS.U16 R20, [R51+0x122] ;  /* 0x0001220033147984 */ /* 0x000e220000000400 */
[----:B-1----:R-:W-:Y:S02]  /*21c0*/  HADD2.F32 R59, -RZ, R35.H0_H0 ;  /* 0x20000023ff3b7230 */ /* 0x002fe40000004100 */
[----:B------:R-:W-:Y:S01]  /*21d0*/  FFMA R18, R33, R73, R83 ;  /* 0x0000004921127223 */ /* 0x000fe20000000053 */
[----:B------:R-:W1:Y:S01]  /*21e0*/  LDS.U16 R19, [R51+0x242] ;  /* 0x0002420033137984 */ /* 0x000e620000000400 */
[-C--:B------:R-:W-:Y:S01]  /*21f0*/  FFMA R9, R73, R27.reuse, R9 ;  /* 0x0000001b49097223 */ /* 0x080fe20000000009 */
[----:B------:R-:W-:Y:S01]  /*2200*/  FFMA R35, R59, R27, R82 ;  /* 0x0000001b3b237223 */ /* 0x000fe20000000052 */
[----:B------:R-:W-:Y:S01]  /*2210*/  FFMA R17, R33, R59, R86 ;  /* 0x0000003b21117223 */ /* 0x000fe20000000056 */
[----:B------:R-:W1:Y:S04]  /*2220*/  LDS.U16 R26, [R51+0x1b2] ;  /* 0x0001b200331a7984 */ /* 0x000e680000000400 */
[----:B------:R-:W1:Y:S04]  /*2230*/  LDS.U16 R83, [R51+0x362] ;  /* 0x0003620033537984 */ /* 0x000e680000000400 */
[----:B------:R-:W1:Y:S01]  /*2240*/  LDS.U16 R82, [R51+0x3f2] ;  /* 0x0003f20033527984 */ /* 0x000e620000000400 */
[----:B--2---:R-:W-:-:S02]  /*2250*/  HADD2.F32 R79, -RZ, R79.H0_H0 ;  /* 0x2000004fff4f7230 */ /* 0x004fc40000004100 */
[----:B---3--:R-:W-:Y:S01]  /*2260*/  HADD2.F32 R77, -RZ, R77.H0_H0 ;  /* 0x2000004dff4d7230 */ /* 0x008fe20000004100 */
[----:B------:R-:W2:Y:S02]  /*2270*/  LDS.U16 R90, [R51+0x2d2] ;  /* 0x0002d200335a7984 */ /* 0x000ea40000000400 */
[----:B------:R-:W-:Y:S01]  /*2280*/  FFMA R44, R33, R79, R44 ;  /* 0x0000004f212c7223 */ /* 0x000fe2000000002c */
[----:B------:R-:W-:Y:S01]  /*2290*/  FFMA R53, R79, R27, R53 ;  /* 0x0000001b4f357223 */ /* 0x000fe20000000035 */
[----:B----4-:R-:W-:Y:S02]  /*22a0*/  HADD2.F32 R75, -RZ, R75.H0_H0 ;  /* 0x2000004bff4b7230 */ /* 0x010fe40000004100 */
[----:B------:R-:W-:Y:S01]  /*22b0*/  FFMA R36, R33, R77, R36 ;  /* 0x0000004d21247223 */ /* 0x000fe20000000024 */
[----:B------:R-:W-:Y:S01]  /*22c0*/  FFMA R50, R77, R27, R50 ;  /* 0x0000001b4d327223 */ /* 0x000fe20000000032 */
[----:B------:R-:W3:Y:S01]  /*22d0*/  LDS.U16 R86, [R45+0x2d4] ;  /* 0x0002d4002d567984 */ /* 0x000ee20000000400 */
[----:B-----5:R-:W-:-:S02]  /*22e0*/  HADD2.F32 R58, -RZ, R58.H0_H0 ;  /* 0x2000003aff3a7230 */ /* 0x020fc40000004100 */
[----:B------:R-:W-:Y:S01]  /*22f0*/  FFMA R43, R33, R75, R43 ;  /* 0x0000004b212b7223 */ /* 0x000fe2000000002b */
[-C--:B------:R-:W-:Y:S01]  /*2300*/  FFMA R10, R75, R27.reuse, R10 ;  /* 0x0000001b4b0a7223 */ /* 0x080fe2000000000a */
[----:B------:R-:W-:Y:S02]  /*2310*/  HADD2.F32 R57, -RZ, R57.H0_H0 ;  /* 0x20000039ff397230 */ /* 0x000fe40000004100 */
[C---:B------:R-:W-:Y:S01]  /*2320*/  FFMA R4, R33.reuse, R58, R88 ;  /* 0x0000003a21047223 */ /* 0x040fe20000000058 */
[----:B------:R-:W-:Y:S01]  /*2330*/  FFMA R34, R58, R27, R85 ;  /* 0x0000001b3a227223 */ /* 0x000fe20000000055 */
[----:B------:R-:W-:Y:S01]  /*2340*/  LDS.U16 R88, [R45+0x1b4] ;  /* 0x0001b4002d587984 */ /* 0x000fe20000000400 */
[----:B------:R-:W-:Y:S02]  /*2350*/  HADD2.F32 R56, -RZ, R56.H0_H0 ;  /* 0x20000038ff387230 */ /* 0x000fe40000004100 */
[----:B------:R-:W-:Y:S02]  /*2360*/  FFMA R24, R33, R57, R91 ;  /* 0x0000003921187223 */ /* 0x000fe4000000005b */
[----:B------:R-:W-:Y:S01]  /*2370*/  LDS.U16 R91, [R45+0x94] ;  /* 0x000094002d5b7984 */ /* 0x000fe20000000400 */
[----:B0-----:R-:W-:-:S02]  /*2380*/  HADD2.F32 R20, -RZ, R20.H0_H0 ;  /* 0x20000014ff147230 */ /* 0x001fc40000004100 */
[----:B------:R-:W-:Y:S01]  /*2390*/  FFMA R3, R33, R56, R3 ;  /* 0x0000003821037223 */ /* 0x000fe20000000003 */
[-C--:B------:R-:W-:Y:S01]  /*23a0*/  FFMA R33, R57, R27.reuse, R89 ;  /* 0x0000001b39217223 */ /* 0x080fe20000000059 */
[----:B------:R-:W-:Y:S01]  /*23b0*/  FFMA R32, R56, R27, R32 ;  /* 0x0000001b38207223 */ /* 0x000fe20000000020 */
[----:B------:R-:W-:Y:S01]  /*23c0*/  LDS.U16 R89, [R51+0x4] ;  /* 0x0000040033597984 */ /* 0x000fe20000000400 */
[CC--:B------:R-:W-:Y:S01]  /*23d0*/  FFMA R27, R58.reuse, R20.reuse, R81 ;  /* 0x000000143a1b7223 */ /* 0x0c0fe20000000051 */
[----:B-1----:R-:W-:Y:S02]  /*23e0*/  HADD2.F32 R81, -RZ, R19.H0_H0 ;  /* 0x20000013ff517230 */ /* 0x002fe40000004100 */
[-C--:B------:R-:W-:Y:S01]  /*23f0*/  FFMA R38, R79, R20.reuse, R38 ;  /* 0x000000144f267223 */ /* 0x080fe20000000026 */
[----:B------:R-:W-:Y:S02]  /*2400*/  HADD2.F32 R85, -RZ, R26.H0_H0 ;  /* 0x2000001aff557230 */ /* 0x000fe40000004100 */
[-C--:B------:R-:W-:Y:S01]  /*2410*/  FFMA R37, R77, R20.reuse, R37 ;  /* 0x000000144d257223 */ /* 0x080fe20000000025 */
        /* <DEDUP_REMOVED lines=8> */
[C---:B------:R-:W-:Y:S01]  /*24a0*/  FFMA R11, R56.reuse, R81, R11 ;  /* 0x00000051380b7223 */ /* 0x040fe2000000000b */
[-C--:B------:R-:W-:Y:S01]  /*24b0*/  FFMA R28, R73, R20.reuse, R28 ;  /* 0x00000014491c7223 */ /* 0x080fe2000000001c */
[----:B------:R-:W0:Y:S01]  /*24c0*/  LDS.U16 R81, [R45+0x3f4] ;  /* 0x0003f4002d517984 */ /* 0x000e220000000400 */
[-C--:B------:R-:W-:Y:S01]  /*24d0*/  FFMA R52, R59, R20.reuse, R52 ;  /* 0x000000143b347223 */ /* 0x080fe20000000034 */
[CC--:B------:R-:W-:Y:S01]  /*24e0*/  FFMA R26, R57.reuse, R20.reuse, R84 ;  /* 0x00000014391a7223 */ /* 0x0c0fe20000000054 */
[----:B------:R-:W-:Y:S01]  /*24f0*/  FFMA R25, R56, R20, R25 ;  /* 0x0000001438197223 */ /* 0x000fe20000000019 */
[----:B------:R-:W-:Y:S01]  /*2500*/  FFMA R20, R57, R85, R80 ;  /* 0x0000005539147223 */ /* 0x000fe20000000050 */
[----:B------:R-:W-:-:S02]  /*2510*/  HADD2.F32 R80, -RZ, R83.H0_H0 ;  /* 0x20000053ff507230 */ /* 0x000fc40000004100 */
[CC--:B------:R-:W-:Y:S01]  /*2520*/  FFMA R19, R56.reuse, R85.reuse, R87 ;  /* 0x0000005538137223 */ /* 0x0c0fe20000000057 */
[----:B------:R-:W-:Y:S02]  /*2530*/  HADD2.F32 R83, -RZ, R82.H0_H0 ;  /* 0x20000052ff537230 */ /* 0x000fe40000004100 */
[C---:B------:R-:W-:Y:S01]  /*2540*/  FFMA R30, R79.reuse, R85, R30 ;  /* 0x000000554f1e7223 */ /* 0x040fe2000000001e */
[----:B------:R-:W1:Y:S01]  /*2550*/  LDS.U16 R82, [R45+0x364] ;  /* 0x000364002d527984 */ /* 0x000e620000000400 */
[----:B--2---:R-:W-:Y:S02]  /*2560*/  HADD2.F32 R90, -RZ, R90.H0_H0 ;  /* 0x2000005aff5a7230 */ /* 0x004fe40000004100 */
[-C--:B------:R-:W-:Y:S01]  /*2570*/  FFMA R64, R79, R80.reuse, R64 ;  /* 0x000000504f407223 */ /* 0x080fe20000000040 */
[-C--:B------:R-:W-:Y:S01]  /*2580*/  FFMA R65, R77, R80.reuse, R65 ;  /* 0x000000504d417223 */ /* 0x080fe20000000041 */
[-C--:B------:R-:W-:Y:S01]  /*2590*/  FFMA R66, R75, R80.reuse, R66 ;  /* 0x000000504b427223 */ /* 0x080fe20000000042 */
[----:B------:R-:W-:Y:S01]  /*25a0*/  FFMA R67, R73, R80, R67 ;  /* 0x0000005049437223 */ /* 0x000fe20000000043 */
[----:B------:R-:W-:Y:S01]  /*25b0*/  FFMA R63, R56, R90, R63 ;  /* 0x0000005a383f7223 */ /* 0x000fe2000000003f */
[-C--:B------:R-:W-:Y:S01]  /*25c0*/  FFMA R68, R59, R80.reuse, R68 ;  /* 0x000000503b447223 */ /* 0x080fe20000000044 */
[-C--:B------:R-:W-:Y:S01]  /*25d0*/  FFMA R69, R58, R80.reuse, R69 ;  /* 0x000000503a457223 */ /* 0x080fe20000000045 */
[-C--:B------:R-:W-:Y:S01]  /*25e0*/  FFMA R70, R57, R80.reuse, R70 ;  /* 0x0000005039467223 */ /* 0x080fe20000000046 */
[C---:B------:R-:W-:Y:S01]  /*25f0*/  FFMA R71, R56.reuse, R80, R71 ;  /* 0x0000005038477223 */ /* 0x040fe20000000047 */
[-C--:B------:R-:W-:Y:S01]  /*2600*/  FFMA R31, R56, R83.reuse, R31 ;  /* 0x00000053381f7223 */ /* 0x080fe2000000001f */
[-C--:B------:R-:W-:Y:S01]  /*2610*/  FFMA R54, R79, R90.reuse, R54 ;  /* 0x0000005a4f367223 */ /* 0x080fe20000000036 */
[-C--:B------:R-:W-:Y:S01]  /*2620*/  FFMA R5, R77, R90.reuse, R5 ;  /* 0x0000005a4d057223 */ /* 0x080fe20000000005 */
[-C--:B------:R-:W-:Y:S01]  /*2630*/  FFMA R8, R75, R90.reuse, R8 ;  /* 0x0000005a4b087223 */ /* 0x080fe20000000008 */
[-C--:B------:R-:W-:Y:S01]  /*2640*/  FFMA R7, R73, R90.reuse, R7 ;  /* 0x0000005a49077223 */ /* 0x080fe20000000007 */
[-C--:B------:R-:W-:Y:S01]  /*2650*/  FFMA R6, R59, R90.reuse, R6 ;  /* 0x0000005a3b067223 */ /* 0x080fe20000000006 */
[CC--:B------:R-:W-:Y:S01]  /*2660*/  FFMA R61, R58.reuse, R90.reuse, R61 ;  /* 0x0000005a3a3d7223 */ /* 0x0c0fe2000000003d */
[----:B------:R-:W-:Y:S01]  /*2670*/  FFMA R62, R57, R90, R62 ;  /* 0x0000005a393e7223 */ /* 0x000fe2000000003e */
[-C--:B------:R-:W-:Y:S01]  /*2680*/  FFMA R78, R79, R83.reuse, R78 ;  /* 0x000000534f4e7223 */ /* 0x080fe2000000004e */
[----:B------:R-:W2:Y:S01]  /*2690*/  LDS.U16 R80, [R51+0x124] ;  /* 0x0001240033507984 */ /* 0x000ea20000000400 */
[-C--:B------:R-:W-:Y:S01]  /*26a0*/  FFMA R39, R57, R83.reuse, R39 ;  /* 0x0000005339277223 */ /* 0x080fe20000000027 */
[-C--:B------:R-:W-:Y:S01]  /*26b0*/  FFMA R76, R77, R83.reuse, R76 ;  /* 0x000000534d4c7223 */ /* 0x080fe2000000004c */
[-C--:B------:R-:W-:Y:S01]  /*26c0*/  FFMA R74, R75, R83.reuse, R74 ;  /* 0x000000534b4a7223 */ /* 0x080fe2000000004a */
[----:B------:R-:W4:Y:S01]  /*26d0*/  LDS.U16 R79, [R45+0x4] ;  /* 0x000004002d4f7984 */ /* 0x000f220000000400 */
[-C--:B------:R-:W-:Y:S01]  /*26e0*/  FFMA R72, R73, R83.reuse, R72 ;  /* 0x0000005349487223 */ /* 0x080fe20000000048 */
[-C--:B------:R-:W-:Y:S01]  /*26f0*/  FFMA R60, R59, R83.reuse, R60 ;  /* 0x000000533b3c7223 */ /* 0x080fe2000000003c */
[C---:B------:R-:W-:Y:S01]  /*2700*/  FFMA R47, R58.reuse, R83, R47 ;  /* 0x000000533a2f7223 */ /* 0x040fe2000000002f */
[----:B------:R-:W5:Y:S01]  /*2710*/  LDS.U16 R90, [R45+0x124] ;  /* 0x000124002d5a7984 */ /* 0x000f620000000400 */
[----:B------:R-:W-:Y:S01]  /*2720*/  FFMA R21, R58, R85, R21 ;  /* 0x000000553a157223 */ /* 0x000fe20000000015 */
[----:B---3--:R-:W-:-:S02]  /*2730*/  HADD2.F32 R58, -RZ, R86.H0_H0 ;  /* 0x20000056ff3a7230 */ /* 0x008fc40000004100 */
[-C--:B------:R-:W-:Y:S01]  /*2740*/  FFMA R42, R77, R85.reuse, R42 ;  /* 0x000000554d2a7223 */ /* 0x080fe2000000002a */
[----:B0-----:R-:W-:Y:S01]  /*2750*/  HADD2.F32 R56, -RZ, R81.H0_H0 ;  /* 0x20000051ff387230 */ /* 0x001fe20000004100 */
[----:B------:R-:W0:Y:S01]  /*2760*/  LDS.U16 R87, [R45+0x244] ;  /* 0x000244002d577984 */ /* 0x000e220000000400 */
[-C--:B------:R-:W-:Y:S01]  /*2770*/  FFMA R40, R75, R85.reuse, R40 ;  /* 0x000000554b287223 */ /* 0x080fe20000000028 */
[-C--:B------:R-:W-:Y:S01]  /*2780*/  FFMA R23, R73, R85.reuse, R23 ;  /* 0x0000005549177223 */ /* 0x080fe20000000017 */
[----:B------:R-:W-:Y:S01]  /*2790*/  FFMA R22, R59, R85, R22 ;  /* 0x000000553b167223 */ /* 0x000fe20000000016 */
[----:B------:R-:W3:Y:S01]  /*27a0*/  LDS.U16 R81, [R51+0x364] ;  /* 0x0003640033517984 */ /* 0x000ee20000000400 */
[----:B------:R-:W-:Y:S02]  /*27b0*/  HADD2.F32 R77, -RZ, R91.H0_H0 ;  /* 0x2000005bff4d7230 */ /* 0x000fe40000004100 */
[----:B-1----:R-:W-:Y:S01]  /*27c0*/  HADD2.F32 R57, -RZ, R82.H0_H0 ;  /* 0x20000052ff397230 */ /* 0x002fe20000004100 */
[----:B------:R-:W1:Y:S01]  /*27d0*/  LDS.U16 R83, [R51+0x244] ;  /* 0x0002440033537984 */ /* 0x000e620000000400 */
[----:B------:R-:W-:-:S02]  /*27e0*/  HADD2.F32 R73, -RZ, R88.H0_H0 ;  /* 0x20000058ff497230 */ /* 0x000fc40000004100 */
[----:B------:R-:W-:Y:S01]  /*27f0*/  HADD2.F32 R89, -RZ, R89.H0_H0 ;  /* 0x20000059ff597230 */ /* 0x000fe20000004100 */
[----:B------:R-:W1:Y:S04]  /*2800*/  LDS.U16 R82, [R51+0x2d4] ;  /* 0x0002d40033527984 */ /* 0x000e680000000400 */
[----:B------:R-:W1:Y:S01]  /*2810*/  LDS.U16 R85, [R51+0x94] ;  /* 0x0000940033557984 */ /* 0x000e620000000400 */
[C---:B------:R-:W-:Y:S01]  /*2820*/  FFMA R3, R89.reuse, R56, R3 ;  /* 0x0000003859037223 */ /* 0x040fe20000000003 */
[C---:B------:R-:W-:Y:S01]  /*2830*/  FFMA R24, R89.reuse, R57, R24 ;  /* 0x0000003959187223 */ /* 0x040fe20000000018 */
[C---:B------:R-:W-:Y:S01]  /*2840*/  FFMA R4, R89.reuse, R58, R4 ;  /* 0x0000003a59047223 */ /* 0x040fe20000000004 */
[----:B------:R-:W1:Y:S01]  /*2850*/  LDS.U16 R84, [R51+0x1b4] ;  /* 0x0001b40033547984 */ /* 0x000e620000000400 */
[C---:B------:R-:W-:Y:S01]  /*2860*/  FFMA R36, R89.reuse, R77, R36 ;  /* 0x0000004d59247223 */ /* 0x040fe20000000024 */
[----:B------:R-:W-:-:S02]  /*2870*/  FFMA R18, R89, R73, R18 ;  /* 0x0000004959127223 */ /* 0x000fc40000000012 */
[----:B------:R-:W-:Y:S01]  /*2880*/  LDS.U16 R91, [R45+0x96] ;  /* 0x000096002d5b7984 */ /* 0x000fe20000000400 */
[----:B--2---:R-:W-:-:S03]  /*2890*/  HADD2.F32 R86, -RZ, R80.H0_H0 ;  /* 0x20000050ff567230 */ /* 0x004fc60000004100 */
[----:B------:R-:W-:Y:S01]  /*28a0*/  LDS.U16 R88, [R45+0x1b6] ;  /* 0x0001b6002d587984 */ /* 0x000fe20000000400 */
[----:B----4-:R-:W-:-:S03]  /*28b0*/  HADD2.F32 R79, -RZ, R79.H0_H0 ;  /* 0x2000004fff4f7230 */ /* 0x010fc60000004100 */
[----:B------:R-:W2:Y:S01]  /*28c0*/  LDS.U16 R80, [R51+0x3f4] ;  /* 0x0003f40033507984 */ /* 0x000ea20000000400 */
[-C--:B------:R-:W-:Y:S01]  /*28d0*/  FFMA R37, R77, R86.reuse, R37 ;  /* 0x000000564d257223 */ /* 0x080fe20000000025 */
[-C--:B------:R-:W-:Y:S01]  /*28e0*/  FFMA R28, R73, R86.reuse, R28 ;  /* 0x00000056491c7223 */ /* 0x080fe2000000001c */
[----:B-----5:R-:W-:Y:S02]  /*28f0*/  HADD2.F32 R75, -RZ, R90.H0_H0 ;  /* 0x2000005aff4b7230 */ /* 0x020fe40000004100 */
[-C--:B------:R-:W-:Y:S01]  /*2900*/  FFMA R38, R79, R86.reuse, R38 ;  /* 0x000000564f267223 */ /* 0x080fe20000000026 */
[-C--:B------:R-:W-:Y:S01]  /*2910*/  FFMA R27, R58, R86.reuse, R27 ;  /* 0x000000563a1b7223 */ /* 0x080fe2000000001b */
[-C--:B------:R-:W-:Y:S01]  /*2920*/  FFMA R26, R57, R86.reuse, R26 ;  /* 0x00000056391a7223 */ /* 0x080fe2000000001a */
[-C--:B------:R-:W-:Y:S01]  /*2930*/  FFMA R25, R56, R86.reuse, R25 ;  /* 0x0000005638197223 */ /* 0x080fe20000000019 */
[----:B0-----:R-:W-:Y:S02]  /*2940*/  HADD2.F32 R59, -RZ, R87.H0_H0 ;  /* 0x20000057ff3b7230 */ /* 0x001fe40000004100 */
[----:B------:R-:W-:Y:S01]  /*2950*/  FFMA R29, R75, R86, R29 ;  /* 0x000000564b1d7223 */ /* 0x000fe2000000001d */
[----:B------:R-:W-:Y:S01]  /*2960*/  FFMA R44, R89, R79, R44 ;  /* 0x0000004f592c7223 */ /* 0x000fe2000000002c */
[----:B------:R-:W-:Y:S01]  /*2970*/  LDS.U16 R90, [R45+0x126] ;  /* 0x000126002d5a7984 */ /* 0x000fe20000000400 */
[----:B---3--:R-:W-:-:S02]  /*2980*/  HADD2.F32 R81, -RZ, R81.H0_H0 ;  /* 0x20000051ff517230 */ /* 0x008fc40000004100 */
[----:B------:R-:W-:Y:S01]  /*2990*/  FFMA R52, R59, R86, R52 ;  /* 0x000000563b347223 */ /* 0x000fe20000000034 */
[----:B------:R-:W-:Y:S01]  /*29a0*/  FFMA R43, R89, R75, R43 ;  /* 0x0000004b592b7223 */ /* 0x000fe2000000002b */
[----:B------:R-:W-:Y:S01]  /*29b0*/  LDS.U16 R86, [R45+0x2d6] ;  /* 0x0002d6002d567984 */ /* 0x000fe20000000400 */
[----:B-1----:R-:W-:Y:S02]  /*29c0*/  HADD2.F32 R83, -RZ, R83.H0_H0 ;  /* 0x20000053ff537230 */ /* 0x002fe40000004100 */
[-C--:B------:R-:W-:Y:S01]  /*29d0*/  FFMA R64, R79, R81.reuse, R64 ;  /* 0x000000514f407223 */ /* 0x080fe20000000040 */
[-C--:B------:R-:W-:Y:S01]  /*29e0*/  FFMA R65, R77, R81.reuse, R65 ;  /* 0x000000514d417223 */ /* 0x080fe20000000041 */
[-C--:B------:R-:W-:Y:S01]  /*29f0*/  FFMA R66, R75, R81.reuse, R66 ;  /* 0x000000514b427223 */ /* 0x080fe20000000042 */
[-C--:B------:R-:W-:Y:S01]  /*2a00*/  FFMA R67, R73, R81.reuse, R67 ;  /* 0x0000005149437223 */ /* 0x080fe20000000043 */
[-C--:B------:R-:W-:Y:S01]  /*2a10*/  FFMA R68, R59, R81.reuse, R68 ;  /* 0x000000513b447223 */ /* 0x080fe20000000044 */
[-C--:B------:R-:W-:Y:S01]  /*2a20*/  FFMA R69, R58, R81.reuse, R69 ;  /* 0x000000513a457223 */ /* 0x080fe20000000045 */
[-C--:B------:R-:W-:Y:S01]  /*2a30*/  FFMA R70, R57, R81.reuse, R70 ;  /* 0x0000005139467223 */ /* 0x080fe20000000046 */
[----:B------:R-:W-:Y:S01]  /*2a40*/  FFMA R71, R56, R81, R71 ;  /* 0x0000005138477223 */ /* 0x000fe20000000047 */
[----:B------:R-:W-:Y:S01]  /*2a50*/  HADD2.F32 R82, -RZ, R82.H0_H0 ;  /* 0x20000052ff527230 */ /* 0x000fe20000004100 */
[----:B------:R-:W0:Y:S01]  /*2a60*/  LDS.U16 R81, [R45+0x3f6] ;  /* 0x0003f6002d517984 */ /* 0x000e220000000400 */
        /* <DEDUP_REMOVED lines=11> */
[-C--:B------:R-:W-:Y:S01]  /*2b20*/  FFMA R15, R73, R83.reuse, R15 ;  /* 0x00000053490f7223 */ /* 0x080fe2000000000f */
[----:B------:R-:W1:Y:S01]  /*2b30*/  LDS.U16 R82, [R45+0x366] ;  /* 0x000366002d527984 */ /* 0x000e620000000400 */
[-C--:B------:R-:W-:Y:S01]  /*2b40*/  FFMA R14, R59, R83.reuse, R14 ;  /* 0x000000533b0e7223 */ /* 0x080fe2000000000e */
[-C--:B------:R-:W-:Y:S01]  /*2b50*/  FFMA R13, R58, R83.reuse, R13 ;  /* 0x000000533a0d7223 */ /* 0x080fe2000000000d */
[-C--:B------:R-:W-:Y:S01]  /*2b60*/  FFMA R12, R57, R83.reuse, R12 ;  /* 0x00000053390c7223 */ /* 0x080fe2000000000c */
[----:B------:R-:W-:Y:S01]  /*2b70*/  FFMA R11, R56, R83, R11 ;  /* 0x00000053380b7223 */ /* 0x000fe2000000000b */
[----:B------:R-:W-:Y:S01]  /*2b80*/  HADD2.F32 R85, -RZ, R85.H0_H0 ;  /* 0x20000055ff557230 */ /* 0x000fe20000004100 */
[----:B------:R-:W3:Y:S01]  /*2b90*/  LDS.U16 R87, [R45+0x246] ;  /* 0x000246002d577984 */ /* 0x000ee20000000400 */
[----:B------:R-:W-:-:S02]  /*2ba0*/  HADD2.F32 R84, -RZ, R84.H0_H0 ;  /* 0x20000054ff547230 */ /* 0x000fc40000004100 */
[----:B------:R-:W-:Y:S01]  /*2bb0*/  FFMA R17, R89, R59, R17 ;  /* 0x0000003b59117223 */ /* 0x000fe20000000011 */
[----:B--2---:R-:W-:Y:S02]  /*2bc0*/  HADD2.F32 R83, -RZ, R80.H0_H0 ;  /* 0x20000050ff537230 */ /* 0x004fe40000004100 */
[CC--:B------:R-:W-:Y:S01]  /*2bd0*/  FFMA R32, R56.reuse, R85.reuse, R32 ;  /* 0x0000005538207223 */ /* 0x0c0fe20000000020 */
[----:B------:R-:W2:Y:S01]  /*2be0*/  LDS.U16 R80, [R51+0x126] ;  /* 0x0001260033507984 */ /* 0x000ea20000000400 */
[CC--:B------:R-:W-:Y:S01]  /*2bf0*/  FFMA R19, R56.reuse, R84.reuse, R19 ;  /* 0x0000005438137223 */ /* 0x0c0fe20000000013 */
[C---:B------:R-:W-:Y:S01]  /*2c00*/  FFMA R53, R79.reuse, R85, R53 ;  /* 0x000000554f357223 */ /* 0x040fe20000000035 */
[-C--:B------:R-:W-:Y:S01]  /*2c10*/  FFMA R31, R56, R83.reuse, R31 ;  /* 0x00000053381f7223 */ /* 0x080fe2000000001f */
[CC--:B------:R-:W-:Y:S01]  /*2c20*/  FFMA R30, R79.reuse, R84.reuse, R30 ;  /* 0x000000544f1e7223 */ /* 0x0c0fe2000000001e */
[----:B------:R-:W-:Y:S01]  /*2c30*/  FFMA R78, R79, R83, R78 ;  /* 0x000000534f4e7223 */ /* 0x000fe2000000004e */
[C---:B------:R-:W-:Y:S01]  /*2c40*/  FFMA R33, R57.reuse, R85, R33 ;  /* 0x0000005539217223 */ /* 0x040fe20000000021 */
[----:B------:R-:W4:Y:S01]  /*2c50*/  LDS.U16 R79, [R45+0x6] ;  /* 0x000006002d4f7984 */ /* 0x000f220000000400 */
[CC--:B------:R-:W-:Y:S01]  /*2c60*/  FFMA R20, R57.reuse, R84.reuse, R20 ;  /* 0x0000005439147223 */ /* 0x0c0fe20000000014 */
[-C--:B------:R-:W-:Y:S01]  /*2c70*/  FFMA R39, R57, R83.reuse, R39 ;  /* 0x0000005339277223 */ /* 0x080fe20000000027 */
[-C--:B------:R-:W-:Y:S01]  /*2c80*/  FFMA R76, R77, R83.reuse, R76 ;  /* 0x000000534d4c7223 */ /* 0x080fe2000000004c */
[-C--:B------:R-:W-:Y:S01]  /*2c90*/  FFMA R74, R75, R83.reuse, R74 ;  /* 0x000000534b4a7223 */ /* 0x080fe2000000004a */
[-C--:B------:R-:W-:Y:S01]  /*2ca0*/  FFMA R72, R73, R83.reuse, R72 ;  /* 0x0000005349487223 */ /* 0x080fe20000000048 */
[-C--:B------:R-:W-:Y:S01]  /*2cb0*/  FFMA R60, R59, R83.reuse, R60 ;  /* 0x000000533b3c7223 */ /* 0x080fe2000000003c */
[C---:B------:R-:W-:Y:S01]  /*2cc0*/  FFMA R47, R58.reuse, R83, R47 ;  /* 0x000000533a2f7223 */ /* 0x040fe2000000002f */
[C---:B------:R-:W-:Y:S01]  /*2cd0*/  FFMA R34, R58.reuse, R85, R34 ;  /* 0x000000553a227223 */ /* 0x040fe20000000022 */
[----:B0-----:R-:W-:Y:S01]  /*2ce0*/  HADD2.F32 R56, -RZ, R81.H0_H0 ;  /* 0x20000051ff387230 */ /* 0x001fe20000004100 */
[----:B------:R-:W0:Y:S01]  /*2cf0*/  LDS.U16 R83, [R51+0x246] ;  /* 0x0002460033537984 */ /* 0x000e220000000400 */
[----:B------:R-:W-:Y:S01]  /*2d00*/  FFMA R21, R58, R84, R21 ;  /* 0x000000543a157223 */ /* 0x000fe20000000015 */
[----:B------:R-:W-:-:S02]  /*2d10*/  HADD2.F32 R58, -RZ, R86.H0_H0 ;  /* 0x20000056ff3a7230 */ /* 0x000fc40000004100 */
[-C--:B------:R-:W-:Y:S01]  /*2d20*/  FFMA R50, R77, R85.reuse, R50 ;  /* 0x000000554d327223 */ /* 0x080fe20000000032 */
[----:B------:R-:W5:Y:S01]  /*2d30*/  LDS.U16 R81, [R51+0x366] ;  /* 0x0003660033517984 */ /* 0x000f620000000400 */
[-C--:B------:R-:W-:Y:S01]  /*2d40*/  FFMA R10, R75, R85.reuse, R10 ;  /* 0x000000554b0a7223 */ /* 0x080fe2000000000a */
[-C--:B------:R-:W-:Y:S01]  /*2d50*/  FFMA R9, R73, R85.reuse, R9 ;  /* 0x0000005549097223 */ /* 0x080fe20000000009 */
[----:B------:R-:W-:Y:S01]  /*2d60*/  FFMA R35, R59, R85, R35 ;  /* 0x000000553b237223 */ /* 0x000fe20000000023 */
[-C--:B------:R-:W-:Y:S01]  /*2d70*/  FFMA R42, R77, R84.reuse, R42 ;  /* 0x000000544d2a7223 */ /* 0x080fe2000000002a */
[-C--:B------:R-:W-:Y:S01]  /*2d80*/  FFMA R40, R75, R84.reuse, R40 ;  /* 0x000000544b287223 */ /* 0x080fe20000000028 */
[-C--:B------:R-:W-:Y:S01]  /*2d90*/  FFMA R23, R73, R84.reuse, R23 ;  /* 0x0000005449177223 */ /* 0x080fe20000000017 */
[----:B------:R-:W-:Y:S01]  /*2da0*/  FFMA R22, R59, R84, R22 ;  /* 0x000000543b167223 */ /* 0x000fe20000000016 */
[----:B-1----:R-:W-:Y:S01]  /*2db0*/  HADD2.F32 R57, -RZ, R82.H0_H0 ;  /* 0x20000052ff397230 */ /* 0x002fe20000004100 */
[----:B------:R-:W-:Y:S01]  /*2dc0*/  LDS.U16 R89, [R51+0x6] ;  /* 0x0000060033597984 */ /* 0x000fe20000000400 */
[----:B------:R-:W-:-:S02]  /*2dd0*/  HADD2.F32 R77, -RZ, R91.H0_H0 ;  /* 0x2000005bff4d7230 */ /* 0x000fc40000004100 */
[----:B------:R-:W-:Y:S01]  /*2de0*/  HADD2.F32 R75, -RZ, R90.H0_H0 ;  /* 0x2000005aff4b7230 */ /* 0x000fe20000004100 */
[----:B------:R-:W1:Y:S01]  /*2df0*/  LDS.U16 R82, [R51+0x2d6] ;  /* 0x0002d60033527984 */ /* 0x000e620000000400 */
[----:B------:R-:W-:Y:S02]  /*2e00*/  HADD2.F32 R73, -RZ, R88.H0_H0 ;  /* 0x20000058ff497230 */ /* 0x000fe40000004100 */
[----:B---3--:R-:W-:Y:S01]  /*2e10*/  HADD2.F32 R59, -RZ, R87.H0_H0 ;  /* 0x20000057ff3b7230 */ /* 0x008fe20000004100 */
[----:B------:R-:W-:Y:S01]  /*2e20*/  LDS.U16 R85, [R51+0x96] ;  /* 0x0000960033557984 */ /* 0x000fe20000000400 */
[----:B--2---:R-:W-:-:S03]  /*2e30*/  HADD2.F32 R86, -RZ, R80.H0_H0 ;  /* 0x20000050ff567230 */ /* 0x004fc60000004100 */
[----:B------:R-:W2:Y:S02]  /*2e40*/  LDS.U16 R80, [R51+0x3f6] ;  /* 0x0003f60033507984 */ /* 0x000ea40000000400 */
[-C--:B------:R-:W-:Y:S02]  /*2e50*/  FFMA R37, R77, R86.reuse, R37 ;  /* 0x000000564d257223 */ /* 0x080fe40000000025 */
[----:B------:R-:W3:Y:S01]  /*2e60*/  LDS.U16 R84, [R51+0x1b6] ;  /* 0x0001b60033547984 */ /* 0x000ee20000000400 */
[----:B----4-:R-:W-:Y:S02]  /*2e70*/  HADD2.F32 R79, -RZ, R79.H0_H0 ;  /* 0x2000004fff4f7230 */ /* 0x010fe40000004100 */
[-C--:B------:R-:W-:Y:S01]  /*2e80*/  FFMA R29, R75, R86.reuse, R29 ;  /* 0x000000564b1d7223 */ /* 0x080fe2000000001d */
[-C--:B------:R-:W-:Y:S01]  /*2e90*/  FFMA R28, R73, R86.reuse, R28 ;  /* 0x00000056491c7223 */ /* 0x080fe2000000001c */
[-C--:B------:R-:W-:Y:S01]  /*2ea0*/  FFMA R52, R59, R86.reuse, R52 ;  /* 0x000000563b347223 */ /* 0x080fe20000000034 */
[-C--:B------:R-:W-:Y:S01]  /*2eb0*/  FFMA R27, R58, R86.reuse, R27 ;  /* 0x000000563a1b7223 */ /* 0x080fe2000000001b */
[-C--:B------:R-:W-:Y:S01]  /*2ec0*/  FFMA R38, R79, R86.reuse, R38 ;  /* 0x000000564f267223 */ /* 0x080fe20000000026 */
[-C--:B------:R-:W-:Y:S01]  /*2ed0*/  FFMA R26, R57, R86.reuse, R26 ;  /* 0x00000056391a7223 */ /* 0x080fe2000000001a */
[----:B------:R-:W-:Y:S01]  /*2ee0*/  FFMA R25, R56, R86, R25 ;  /* 0x0000005638197223 */ /* 0x000fe20000000019 */
[----:B------:R-:W-:Y:S01]  /*2ef0*/  LDS.U16 R91, [R45+0x98] ;  /* 0x000098002d5b7984 */ /* 0x000fe20000000400 */
[----:B0-----:R-:W-:-:S03]  /*2f00*/  HADD2.F32 R83, -RZ, R83.H0_H0 ;  /* 0x20000053ff537230 */ /* 0x001fc60000004100 */
[----:B------:R-:W-:Y:S01]  /*2f10*/  LDS.U16 R86, [R45+0x2d8] ;  /* 0x0002d8002d567984 */ /* 0x000fe20000000400 */
[----:B-----5:R-:W-:Y:S02]  /*2f20*/  HADD2.F32 R81, -RZ, R81.H0_H0 ;  /* 0x20000051ff517230 */ /* 0x020fe40000004100 */
[-C--:B------:R-:W-:Y:S01]  /*2f30*/  FFMA R55, R79, R83.reuse, R55 ;  /* 0x000000534f377223 */ /* 0x080fe20000000037 */
[-C--:B------:R-:W-:Y:S01]  /*2f40*/  FFMA R16, R77, R83.reuse, R16 ;  /* 0x000000534d107223 */ /* 0x080fe20000000010 */
[-C--:B------:R-:W-:Y:S01]  /*2f50*/  FFMA R41, R75, R83.reuse, R41 ;  /* 0x000000534b297223 */ /* 0x080fe20000000029 */
[----:B------:R-:W-:Y:S01]  /*2f60*/  FFMA R15, R73, R83, R15 ;  /* 0x00000053490f7223 */ /* 0x000fe2000000000f */
        /* <DEDUP_REMOVED lines=8> */
[----:B-1----:R-:W-:Y:S01]  /*2ff0*/  HADD2.F32 R82, -RZ, R82.H0_H0 ;  /* 0x20000052ff527230 */ /* 0x002fe20000004100 */
[----:B------:R-:W0:Y:S01]  /*3000*/  LDS.U16 R81, [R45+0x3f8] ;  /* 0x0003f8002d517984 */ /* 0x000e220000000400 */
[-C--:B------:R-:W-:Y:S01]  /*3010*/  FFMA R14, R59, R83.reuse, R14 ;  /* 0x000000533b0e7223 */ /* 0x080fe2000000000e */
[CC--:B------:R-:W-:Y:S01]  /*3020*/  FFMA R13, R58.reuse, R83.reuse, R13 ;  /* 0x000000533a0d7223 */ /* 0x0c0fe2000000000d */
        /* <DEDUP_REMOVED lines=9> */
[----:B------:R-:W-:Y:S01]  /*30c0*/  FFMA R11, R56, R83, R11 ;  /* 0x00000053380b7223 */ /* 0x000fe2000000000b */
[----:B------:R-:W1:Y:S01]  /*30d0*/  LDS.U16 R82, [R45+0x368] ;  /* 0x000368002d527984 */ /* 0x000e620000000400 */
[----:B--2---:R-:W-:-:S02]  /*30e0*/  HADD2.F32 R83, -RZ, R80.H0_H0 ;  /* 0x20000050ff537230 */ /* 0x004fc40000004100 */
[----:B------:R-:W-:Y:S01]  /*30f0*/  HADD2.F32 R89, -RZ, R89.H0_H0 ;  /* 0x20000059ff597230 */ /* 0x000fe20000004100 */
[----:B------:R-:W2:Y:S01]  /*3100*/  LDS.U16 R80, [R51+0x128] ;  /* 0x0001280033507984 */ /* 0x000ea20000000400 */
[----:B------:R-:W-:Y:S02]  /*3110*/  HADD2.F32 R85, -RZ, R85.H0_H0 ;  /* 0x20000055ff557230 */ /* 0x000fe40000004100 */
[----:B------:R-:W-:Y:S01]  /*3120*/  FFMA R72, R73, R83, R72 ;  /* 0x0000005349487223 */ /* 0x000fe20000000048 */
[----:B---3--:R-:W-:Y:S02]  /*3130*/  HADD2.F32 R84, -RZ, R84.H0_H0 ;  /* 0x20000054ff547230 */ /* 0x008fe40000004100 */
[C---:B------:R-:W-:Y:S01]  /*3140*/  FFMA R18, R89.reuse, R73, R18 ;  /* 0x0000004959127223 */ /* 0x040fe20000000012 */
[----:B------:R-:W-:Y:S01]  /*3150*/  FFMA R44, R89, R79, R44 ;  /* 0x0000004f592c7223 */ /* 0x000fe2000000002c */
[-C--:B------:R-:W-:Y:S01]  /*3160*/  FFMA R9, R73, R85.reuse, R9 ;  /* 0x0000005549097223 */ /* 0x080fe20000000009 */
[----:B------:R-:W-:Y:S01]  /*3170*/  FFMA R53, R79, R85, R53 ;  /* 0x000000554f357223 */ /* 0x000fe20000000035 */
[-C--:B------:R-:W-:Y:S01]  /*3180*/  FFMA R23, R73, R84.reuse, R23 ;  /* 0x0000005449177223 */ /* 0x080fe20000000017 */
[CC--:B------:R-:W-:Y:S01]  /*3190*/  FFMA R30, R79.reuse, R84.reuse, R30 ;  /* 0x000000544f1e7223 */ /* 0x0c0fe2000000001e */
[----:B------:R-:W-:Y:S01]  /*31a0*/  FFMA R78, R79, R83, R78 ;  /* 0x000000534f4e7223 */ /* 0x000fe2000000004e */
[----:B------:R-:W3:Y:S01]  /*31b0*/  LDS.U16 R90, [R45+0x128] ;  /* 0x000128002d5a7984 */ /* 0x000ee20000000400 */
[----:B------:R-:W-:Y:S01]  /*31c0*/  FFMA R24, R89, R57, R24 ;  /* 0x0000003959187223 */ /* 0x000fe20000000018 */
[C---:B------:R-:W-:Y:S01]  /*31d0*/  FFMA R33, R57.reuse, R85, R33 ;  /* 0x0000005539217223 */ /* 0x040fe20000000021 */
[CC--:B------:R-:W-:Y:S01]  /*31e0*/  FFMA R20, R57.reuse, R84.reuse, R20 ;  /* 0x0000005439147223 */ /* 0x0c0fe20000000014 */
[----:B------:R-:W4:Y:S01]  /*31f0*/  LDS.U16 R79, [R45+0x8] ;  /* 0x000008002d4f7984 */ /* 0x000f220000000400 */
[-C--:B------:R-:W-:Y:S01]  /*3200*/  FFMA R39, R57, R83.reuse, R39 ;  /* 0x0000005339277223 */ /* 0x080fe20000000027 */
[-C--:B------:R-:W-:Y:S01]  /*3210*/  FFMA R57, R56, R83.reuse, R31 ;  /* 0x0000005338397223 */ /* 0x080fe2000000001f */
[-C--:B------:R-:W-:Y:S01]  /*3220*/  FFMA R76, R77, R83.reuse, R76 ;  /* 0x000000534d4c7223 */ /* 0x080fe2000000004c */
[----:B------:R-:W5:Y:S01]  /*3230*/  LDS.U16 R88, [R45+0x1b8] ;  /* 0x0001b8002d587984 */ /* 0x000f620000000400 */
[-C--:B------:R-:W-:Y:S01]  /*3240*/  FFMA R74, R75, R83.reuse, R74 ;  /* 0x000000534b4a7223 */ /* 0x080fe2000000004a */
[-C--:B------:R-:W-:Y:S01]  /*3250*/  FFMA R60, R59, R83.reuse, R60 ;  /* 0x000000533b3c7223 */ /* 0x080fe2000000003c */
[----:B------:R-:W-:Y:S01]  /*3260*/  FFMA R47, R58, R83, R47 ;  /* 0x000000533a2f7223 */ /* 0x000fe2000000002f */
[----:B0-----:R-:W-:Y:S01]  /*3270*/  HADD2.F32 R73, -RZ, R81.H0_H0 ;  /* 0x20000051ff497230 */ /* 0x001fe20000004100 */
[----:B------:R-:W0:Y:S01]  /*3280*/  LDS.U16 R87, [R45+0x248] ;  /* 0x000248002d577984 */ /* 0x000e220000000400 */
[----:B------:R-:W-:Y:S01]  /*3290*/  FFMA R36, R89, R77, R36 ;  /* 0x0000004d59247223 */ /* 0x000fe20000000024 */
[C---:B------:R-:W-:Y:S01]  /*32a0*/  FFMA R50, R77.reuse, R85, R50 ;  /* 0x000000554d327223 */ /* 0x040fe20000000032 */
[----:B------:R-:W-:Y:S01]  /*32b0*/  FFMA R42, R77, R84, R42 ;  /* 0x000000544d2a7223 */ /* 0x000fe2000000002a */
[----:B------:R-:W0:Y:S01]  /*32c0*/  LDS.U16 R81, [R51+0x368] ;  /* 0x0003680033517984 */ /* 0x000e220000000400 */
[----:B------:R-:W-:-:S02]  /*32d0*/  HADD2.F32 R77, -RZ, R86.H0_H0 ;  /* 0x20000056ff4d7230 */ /* 0x000fc40000004100 */
[C---:B------:R-:W-:Y:S01]  /*32e0*/  FFMA R43, R89.reuse, R75, R43 ;  /* 0x0000004b592b7223 */ /* 0x040fe2000000002b */
[C---:B------:R-:W-:Y:S01]  /*32f0*/  FFMA R17, R89.reuse, R59, R17 ;  /* 0x0000003b59117223 */ /* 0x040fe20000000011 */
[----:B------:R-:W0:Y:S01]  /*3300*/  LDS.U16 R83, [R51+0x248] ;  /* 0x0002480033537984 */ /* 0x000e220000000400 */
[C---:B------:R-:W-:Y:S01]  /*3310*/  FFMA R4, R89.reuse, R58, R4 ;  /* 0x0000003a59047223 */ /* 0x040fe20000000004 */
[----:B------:R-:W-:Y:S01]  /*3320*/  FFMA R3, R89, R56, R3 ;  /* 0x0000003859037223 */ /* 0x000fe20000000003 */
[-C--:B------:R-:W-:Y:S01]  /*3330*/  FFMA R10, R75, R85.reuse, R10 ;  /* 0x000000554b0a7223 */ /* 0x080fe2000000000a */
[----:B-1----:R-:W-:Y:S02]  /*3340*/  HADD2.F32 R31, -RZ, R82.H0_H0 ;  /* 0x20000052ff1f7230 */ /* 0x002fe40000004100 */
[-C--:B------:R-:W-:Y:S01]  /*3350*/  FFMA R35, R59, R85.reuse, R35 ;  /* 0x000000553b237223 */ /* 0x080fe20000000023 */
[----:B------:R-:W1:Y:S01]  /*3360*/  LDS.U16 R82, [R51+0x2d8] ;  /* 0x0002d80033527984 */ /* 0x000e620000000400 */
[----:B------:R-:W-:Y:S01]  /*3370*/  FFMA R34, R58, R85, R34 ;  /* 0x000000553a227223 */ /* 0x000fe20000000022 */
[----:B--2---:R-:W-:-:S02]  /*3380*/  HADD2.F32 R86, -RZ, R80.H0_H0 ;  /* 0x20000050ff567230 */ /* 0x004fc40000004100 */
[----:B------:R-:W-:Y:S01]  /*3390*/  FFMA R32, R56, R85, R32 ;  /* 0x0000005538207223 */ /* 0x000fe20000000020 */
[----:B------:R-:W2:Y:S01]  /*33a0*/  LDS.U16 R80, [R51+0x3f8] ;  /* 0x0003f80033507984 */ /* 0x000ea20000000400 */
[-C--:B------:R-:W-:Y:S01]  /*33b0*/  FFMA R40, R75, R84.reuse, R40 ;  /* 0x000000544b287223 */ /* 0x080fe20000000028 */
[-C--:B------:R-:W-:Y:S01]  /*33c0*/  FFMA R22, R59, R84.reuse, R22 ;  /* 0x000000543b167223 */ /* 0x080fe20000000016 */
[-C--:B------:R-:W-:Y:S01]  /*33d0*/  FFMA R21, R58, R84.reuse, R21 ;  /* 0x000000543a157223 */ /* 0x080fe20000000015 */
[----:B------:R-:W-:Y:S01]  /*33e0*/  FFMA R19, R56, R84, R19 ;  /* 0x0000005438137223 */ /* 0x000fe20000000013 */
[----:B------:R-:W2:Y:S01]  /*33f0*/  LDS.U16 R89, [R51+0x8] ;  /* 0x0000080033597984 */ /* 0x000ea20000000400 */
[----:B------:R-:W-:Y:S02]  /*3400*/  HADD2.F32 R59, -RZ, R91.H0_H0 ;  /* 0x2000005bff3b7230 */ /* 0x000fe40000004100 */
[-C--:B------:R-:W-:Y:S01]  /*3410*/  FFMA R27, R77, R86.reuse, R27 ;  /* 0x000000564d1b7223 */ /* 0x080fe2000000001b */
[----:B------:R-:W-:Y:S01]  /*3420*/  FFMA R26, R31, R86, R26 ;  /* 0x000000561f1a7223 */ /* 0x000fe2000000001a */
[----:B------:R-:W2:Y:S01]  /*3430*/  LDS.U16 R85, [R51+0x98] ;  /* 0x0000980033557984 */ /* 0x000ea20000000400 */
[----:B---3--:R-:W-:-:S02]  /*3440*/  HADD2.F32 R58, -RZ, R90.H0_H0 ;  /* 0x2000005aff3a7230 */ /* 0x008fc40000004100 */
[-C--:B------:R-:W-:Y:S01]  /*3450*/  FFMA R37, R59, R86.reuse, R37 ;  /* 0x000000563b257223 */ /* 0x080fe20000000025 */
[-C--:B------:R-:W-:Y:S01]  /*3460*/  FFMA R25, R73, R86.reuse, R25 ;  /* 0x0000005649197223 */ /* 0x080fe20000000019 */
[----:B------:R-:W3:Y:S01]  /*3470*/  LDS.U16 R84, [R51+0x1b8] ;  /* 0x0001b80033547984 */ /* 0x000ee20000000400 */
[----:B----4-:R-:W-:Y:S02]  /*3480*/  HADD2.F32 R79, -RZ, R79.H0_H0 ;  /* 0x2000004fff4f7230 */ /* 0x010fe40000004100 */
[-C--:B------:R-:W-:Y:S01]  /*3490*/  FFMA R29, R58, R86.reuse, R29 ;  /* 0x000000563a1d7223 */ /* 0x080fe2000000001d */
[----:B-----5:R-:W-:Y:S01]  /*34a0*/  HADD2.F32 R75, -RZ, R88.H0_H0 ;  /* 0x20000058ff4b7230 */ /* 0x020fe20000004100 */
[----:B------:R-:W-:Y:S01]  /*34b0*/  LDS.U16 R91, [R45+0x9a] ;  /* 0x00009a002d5b7984 */ /* 0x000fe20000000400 */
[-C--:B------:R-:W-:Y:S01]  /*34c0*/  FFMA R38, R79, R86.reuse, R38 ;  /* 0x000000564f267223 */ /* 0x080fe20000000026 */
[----:B0-----:R-:W-:Y:S02]  /*34d0*/  HADD2.F32 R56, -RZ, R87.H0_H0 ;  /* 0x20000057ff387230 */ /* 0x001fe40000004100 */
[----:B------:R-:W-:Y:S01]  /*34e0*/  FFMA R28, R75, R86, R28 ;  /* 0x000000564b1c7223 */ /* 0x000fe2000000001c */
[----:B------:R-:W-:Y:S01]  /*34f0*/  LDS.U16 R90, [R45+0x12a] ;  /* 0x00012a002d5a7984 */ /* 0x000fe20000000400 */
[----:B------:R-:W-:-:S02]  /*3500*/  HADD2.F32 R81, -RZ, R81.H0_H0 ;  /* 0x20000051ff517230 */ /* 0x000fc40000004100 */
[----:B------:R-:W-:Y:S01]  /*3510*/  FFMA R52, R56, R86, R52 ;  /* 0x0000005638347223 */ /* 0x000fe20000000034 */
[----:B------:R-:W-:Y:S01]  /*3520*/  LDS.U16 R88, [R45+0x1ba] ;  /* 0x0001ba002d587984 */ /* 0x000fe20000000400 */
        /* <DEDUP_REMOVED lines=12> */
[-C--:B------:R-:W-:Y:S01]  /*35f0*/  FFMA R16, R59, R83.reuse, R16 ;  /* 0x000000533b107223 */ /* 0x080fe20000000010 */
[CC--:B------:R-:W-:Y:S01]  /*3600*/  FFMA R41, R58.reuse, R83.reuse, R41 ;  /* 0x000000533a297223 */ /* 0x0c0fe20000000029 */
[-C--:B------:R-:W-:Y:S01]  /*3610*/  FFMA R54, R79, R82.reuse, R54 ;  /* 0x000000524f367223 */ /* 0x080fe20000000036 */
[-C--:B------:R-:W-:Y:S01]  /*3620*/  FFMA R5, R59, R82.reuse, R5 ;  /* 0x000000523b057223 */ /* 0x080fe20000000005 */
[-C--:B------:R-:W-:Y:S01]  /*3630*/  FFMA R8, R58, R82.reuse, R8 ;  /* 0x000000523a087223 */ /* 0x080fe20000000008 */
[-C--:B------:R-:W-:Y:S01]  /*3640*/  FFMA R7, R75, R82.reuse, R7 ;  /* 0x000000524b077223 */ /* 0x080fe20000000007 */
[CC--:B------:R-:W-:Y:S01]  /*3650*/  FFMA R6, R56.reuse, R82.reuse, R6 ;  /* 0x0000005238067223 */ /* 0x0c0fe20000000006 */
        /* <DEDUP_REMOVED lines=9> */
[----:B--2---:R-:W-:Y:S01]  /*36f0*/  HADD2.F32 R83, -RZ, R80.H0_H0 ;  /* 0x20000050ff537230 */ /* 0x004fe20000004100 */
[----:B------:R-:W2:Y:S01]  /*3700*/  LDS.U16 R86, [R45+0x2da] ;  /* 0x0002da002d567984 */ /* 0x000ea20000000400 */
[----:B------:R-:W-:-:S02]  /*3710*/  HADD2.F32 R89, -RZ, R89.H0_H0 ;  /* 0x20000059ff597230 */ /* 0x000fc40000004100 */
[----:B------:R-:W-:Y:S01]  /*3720*/  HADD2.F32 R85, -RZ, R85.H0_H0 ;  /* 0x20000055ff557230 */ /* 0x000fe20000004100 */
[----:B------:R-:W4:Y:S01]  /*3730*/  LDS.U16 R80, [R51+0x12a] ;  /* 0x00012a0033507984 */ /* 0x000f220000000400 */
[----:B---3--:R-:W-:Y:S02]  /*3740*/  HADD2.F32 R84, -RZ, R84.H0_H0 ;  /* 0x20000054ff547230 */ /* 0x008fe40000004100 */
[----:B------:R-:W-:Y:S01]  /*3750*/  FFMA R24, R89, R31, R24 ;  /* 0x0000001f59187223 */ /* 0x000fe20000000018 */
[C---:B------:R-:W-:Y:S01]  /*3760*/  FFMA R39, R31.reuse, R83, R39 ;  /* 0x000000531f277223 */ /* 0x040fe20000000027 */
[----:B------:R-:W-:Y:S01]  /*3770*/  FFMA R33, R31, R85, R33 ;  /* 0x000000551f217223 */ /* 0x000fe20000000021 */
[----:B------:R-:W-:Y:S01]  /*3780*/  FFMA R44, R89, R79, R44 ;  /* 0x0000004f592c7223 */ /* 0x000fe2000000002c */
[-C--:B------:R-:W-:Y:S01]  /*3790*/  FFMA R20, R31, R84.reuse, R20 ;  /* 0x000000541f147223 */ /* 0x080fe20000000014 */
[C---:B------:R-:W-:Y:S01]  /*37a0*/  FFMA R53, R79.reuse, R85, R53 ;  /* 0x000000554f357223 */ /* 0x040fe20000000035 */
[CC--:B------:R-:W-:Y:S01]  /*37b0*/  FFMA R30, R79.reuse, R84.reuse, R30 ;  /* 0x000000544f1e7223 */ /* 0x0c0fe2000000001e */
[----:B------:R-:W-:Y:S01]  /*37c0*/  FFMA R78, R79, R83, R78 ;  /* 0x000000534f4e7223 */ /* 0x000fe2000000004e */
[----:B------:R-:W3:Y:S01]  /*37d0*/  LDS.U16 R87, [R45+0x24a] ;  /* 0x00024a002d577984 */ /* 0x000ee20000000400 */
[----:B------:R-:W-:Y:S01]  /*37e0*/  FFMA R36, R89, R59, R36 ;  /* 0x0000003b59247223 */ /* 0x000fe20000000024 */
[C---:B------:R-:W-:Y:S01]  /*37f0*/  FFMA R50, R59.reuse, R85, R50 ;  /* 0x000000553b327223 */ /* 0x040fe20000000032 */
[C---:B------:R-:W-:Y:S01]  /*3800*/  FFMA R42, R59.reuse, R84, R42 ;  /* 0x000000543b2a7223 */ /* 0x040fe2000000002a */
[----:B------:R-:W5:Y:S01]  /*3810*/  LDS.U16 R79, [R45+0xa] ;  /* 0x00000a002d4f7984 */ /* 0x000f620000000400 */
[----:B------:R-:W-:Y:S01]  /*3820*/  FFMA R76, R59, R83, R76 ;  /* 0x000000533b4c7223 */ /* 0x000fe2000000004c */
[----:B------:R-:W-:Y:S01]  /*3830*/  FFMA R43, R89, R58, R43 ;  /* 0x0000003a592b7223 */ /* 0x000fe2000000002b */
[----:B0-----:R-:W-:-:S02]  /*3840*/  HADD2.F32 R31, -RZ, R81.H0_H0 ;  /* 0x20000051ff1f7230 */ /* 0x001fc40000004100 */
[----:B------:R-:W-:Y:S01]  /*3850*/  FFMA R3, R89, R73, R3 ;  /* 0x0000004959037223 */ /* 0x000fe20000000003 */
[----:B------:R-:W0:Y:S01]  /*3860*/  LDS.U16 R81, [R51+0x36a] ;  /* 0x00036a0033517984 */ /* 0x000e220000000400 */
[CC--:B------:R-:W-:Y:S01]  /*3870*/  FFMA R10, R58.reuse, R85.reuse, R10 ;  /* 0x000000553a0a7223 */ /* 0x0c0fe2000000000a */
[C---:B------:R-:W-:Y:S01]  /*3880*/  FFMA R32, R73.reuse, R85, R32 ;  /* 0x0000005549207223 */ /* 0x040fe20000000020 */
[CC--:B------:R-:W-:Y:S01]  /*3890*/  FFMA R40, R58.reuse, R84.reuse, R40 ;  /* 0x000000543a287223 */ /* 0x0c0fe20000000028 */
[----:B------:R-:W-:Y:S01]  /*38a0*/  FFMA R19, R73, R84, R19 ;  /* 0x0000005449137223 */ /* 0x000fe20000000013 */
[-C--:B------:R-:W-:Y:S01]  /*38b0*/  FFMA R74, R58, R83.reuse, R74 ;  /* 0x000000533a4a7223 */ /* 0x080fe2000000004a */
[-C--:B------:R-:W-:Y:S01]  /*38c0*/  FFMA R72, R75, R83.reuse, R72 ;  /* 0x000000534b487223 */ /* 0x080fe20000000048 */
[-C--:B------:R-:W-:Y:S01]  /*38d0*/  FFMA R60, R56, R83.reuse, R60 ;  /* 0x00000053383c7223 */ /* 0x080fe2000000003c */
[-C--:B------:R-:W-:Y:S01]  /*38e0*/  FFMA R47, R77, R83.reuse, R47 ;  /* 0x000000534d2f7223 */ /* 0x080fe2000000002f */
[----:B------:R-:W-:Y:S01]  /*38f0*/  FFMA R73, R73, R83, R57 ;  /* 0x0000005349497223 */ /* 0x000fe20000000039 */
[----:B------:R-:W-:Y:S01]  /*3900*/  FFMA R18, R89, R75, R18 ;  /* 0x0000004b59127223 */ /* 0x000fe20000000012 */
[----:B-1----:R-:W-:-:S02]  /*3910*/  HADD2.F32 R59, -RZ, R82.H0_H0 ;  /* 0x20000052ff3b7230 */ /* 0x002fc40000004100 */
[C---:B------:R-:W-:Y:S01]  /*3920*/  FFMA R17, R89.reuse, R56, R17 ;  /* 0x0000003859117223 */ /* 0x040fe20000000011 */
[----:B------:R-:W1:Y:S01]  /*3930*/  LDS.U16 R82, [R51+0x2da] ;  /* 0x0002da0033527984 */ /* 0x000e620000000400 */
[----:B------:R-:W-:Y:S01]  /*3940*/  FFMA R4, R89, R77, R4 ;  /* 0x0000004d59047223 */ /* 0x000fe20000000004 */
[-C--:B------:R-:W-:Y:S01]  /*3950*/  FFMA R9, R75, R85.reuse, R9 ;  /* 0x000000554b097223 */ /* 0x080fe20000000009 */
[CC--:B------:R-:W-:Y:S01]  /*3960*/  FFMA R35, R56.reuse, R85.reuse, R35 ;  /* 0x0000005538237223 */ /* 0x0c0fe20000000023 */
[----:B--2---:R-:W-:Y:S02]  /*3970*/  HADD2.F32 R58, -RZ, R86.H0_H0 ;  /* 0x20000056ff3a7230 */ /* 0x004fe40000004100 */
[----:B------:R-:W-:Y:S01]  /*3980*/  FFMA R34, R77, R85, R34 ;  /* 0x000000554d227223 */ /* 0x000fe20000000022 */
[-C--:B------:R-:W-:Y:S01]  /*3990*/  FFMA R23, R75, R84.reuse, R23 ;  /* 0x000000544b177223 */ /* 0x080fe20000000017 */
[-C--:B------:R-:W-:Y:S01]  /*39a0*/  FFMA R22, R56, R84.reuse, R22 ;  /* 0x0000005438167223 */ /* 0x080fe20000000016 */
[----:B------:R-:W-:Y:S01]  /*39b0*/  FFMA R21, R77, R84, R21 ;  /* 0x000000544d157223 */ /* 0x000fe20000000015 */
[----:B------:R-:W2:Y:S01]  /*39c0*/  LDS.U16 R83, [R51+0x24a] ;  /* 0x00024a0033537984 */ /* 0x000ea20000000400 */
[----:B----4-:R-:W-:-:S02]  /*39d0*/  HADD2.F32 R86, -RZ, R80.H0_H0 ;  /* 0x20000050ff567230 */ /* 0x010fc40000004100 */
[----:B------:R-:W-:Y:S01]  /*39e0*/  HADD2.F32 R77, -RZ, R91.H0_H0 ;  /* 0x2000005bff4d7230 */ /* 0x000fe20000004100 */
[----:B------:R-:W4:Y:S01]  /*39f0*/  LDS.U16 R89, [R51+0xa] ;  /* 0x00000a0033597984 */ /* 0x000f220000000400 */
[----:B------:R-:W-:Y:S02]  /*3a00*/  HADD2.F32 R56, -RZ, R90.H0_H0 ;  /* 0x2000005aff387230 */ /* 0x000fe40000004100 */
[-C--:B------:R-:W-:Y:S01]  /*3a10*/  FFMA R27, R58, R86.reuse, R27 ;  /* 0x000000563a1b7223 */ /* 0x080fe2000000001b */
[----:B------:R-:W-:Y:S01]  /*3a20*/  HADD2.F32 R75, -RZ, R88.H0_H0 ;  /* 0x20000058ff4b7230 */ /* 0x000fe20000004100 */
[----:B------:R-:W4:Y:S01]  /*3a30*/  LDS.U16 R85, [R51+0x9a] ;  /* 0x00009a0033557984 */ /* 0x000f220000000400 */
[----:B---3--:R-:W-:Y:S02]  /*3a40*/  HADD2.F32 R57, -RZ, R87.H0_H0 ;  /* 0x20000057ff397230 */ /* 0x008fe40000004100 */
[-C--:B------:R-:W-:Y:S01]  /*3a50*/  FFMA R37, R77, R86.reuse, R37 ;  /* 0x000000564d257223 */ /* 0x080fe20000000025 */
[----:B------:R-:W-:Y:S01]  /*3a60*/  FFMA R29, R56, R86, R29 ;  /* 0x00000056381d7223 */ /* 0x000fe2000000001d */
[----:B------:R-:W3:Y:S01]  /*3a70*/  LDS.U16 R84, [R51+0x1ba] ;  /* 0x0001ba0033547984 */ /* 0x000ee20000000400 */
[----:B-----5:R-:W-:-:S02]  /*3a80*/  HADD2.F32 R79, -RZ, R79.H0_H0 ;  /* 0x2000004fff4f7230 */ /* 0x020fc40000004100 */
[-C--:B------:R-:W-:Y:S01]  /*3a90*/  FFMA R28, R75, R86.reuse, R28 ;  /* 0x000000564b1c7223 */ /* 0x080fe2000000001c */
[-C--:B------:R-:W-:Y:S01]  /*3aa0*/  FFMA R52, R57, R86.reuse, R52 ;  /* 0x0000005639347223 */ /* 0x080fe20000000034 */
[----:B------:R-:W5:Y:S01]  /*3ab0*/  LDS.U16 R80, [R51+0x3fa] ;  /* 0x0003fa0033507984 */ /* 0x000f620000000400 */
[-C--:B------:R-:W-:Y:S01]  /*3ac0*/  FFMA R26, R59, R86.reuse, R26 ;  /* 0x000000563b1a7223 */ /* 0x080fe2000000001a */
[----:B0-----:R-:W-:Y:S02]  /*3ad0*/  HADD2.F32 R81, -RZ, R81.H0_H0 ;  /* 0x20000051ff517230 */ /* 0x001fe40000004100 */
[-C--:B------:R-:W-:Y:S01]  /*3ae0*/  FFMA R38, R79, R86.reuse, R38 ;  /* 0x000000564f267223 */ /* 0x080fe20000000026 */
[----:B------:R-:W-:Y:S01]  /*3af0*/  FFMA R25, R31, R86, R25 ;  /* 0x000000561f197223 */ /* 0x000fe20000000019 */
[----:B------:R-:W-:Y:S01]  /*3b00*/  LDS.U16 R90, [R45+0x9c] ;  /* 0x00009c002d5a7984 */ /* 0x000fe20000000400 */
        /* <DEDUP_REMOVED lines=9> */
[----:B------:R-:W0:Y:S04]  /*3ba0*/  LDS.U16 R81, [R45+0x3fc] ;  /* 0x0003fc002d517984 */ /* 0x000e280000000400 */
[-C--:B------:R-:W-:Y:S01]  /*3bb0*/  FFMA R54, R79, R82.reuse, R54 ;  /* 0x000000524f367223 */ /* 0x080fe20000000036 */
[-C--:B------:R-:W-:Y:S01]  /*3bc0*/  FFMA R5, R77, R82.reuse, R5 ;  /* 0x000000524d057223 */ /* 0x080fe20000000005 */
[-C--:B------:R-:W-:Y:S01]  /*3bd0*/  FFMA R8, R56, R82.reuse, R8 ;  /* 0x0000005238087223 */ /* 0x080fe20000000008 */
[----:B------:R-:W-:Y:S01]  /*3be0*/  FFMA R7, R75, R82, R7 ;  /* 0x000000524b077223 */ /* 0x000fe20000000007 */
[----:B--2---:R-:W-:-:S02]  /*3bf0*/  HADD2.F32 R83, -RZ, R83.H0_H0 ;  /* 0x20000053ff537230 */ /* 0x004fc40000004100 */
[-C--:B------:R-:W-:Y:S01]  /*3c00*/  FFMA R6, R57, R82.reuse, R6 ;  /* 0x0000005239067223 */ /* 0x080fe20000000006 */
[-C--:B------:R-:W-:Y:S01]  /*3c10*/  FFMA R61, R58, R82.reuse, R61 ;  /* 0x000000523a3d7223 */ /* 0x080fe2000000003d */
[-C--:B------:R-:W-:Y:S01]  /*3c20*/  FFMA R62, R59, R82.reuse, R62 ;  /* 0x000000523b3e7223 */ /* 0x080fe2000000003e */
[----:B------:R-:W-:Y:S01]  /*3c30*/  FFMA R63, R31, R82, R63 ;  /* 0x000000521f3f7223 */ /* 0x000fe2000000003f */
[----:B----4-:R-:W-:Y:S02]  /*3c40*/  HADD2.F32 R89, -RZ, R89.H0_H0 ;  /* 0x20000059ff597230 */ /* 0x010fe40000004100 */
[-C--:B------:R-:W-:Y:S01]  /*3c50*/  FFMA R55, R79, R83.reuse, R55 ;  /* 0x000000534f377223 */ /* 0x080fe20000000037 */
[-C--:B------:R-:W-:Y:S01]  /*3c60*/  FFMA R16, R77, R83.reuse, R16 ;  /* 0x000000534d107223 */ /* 0x080fe20000000010 */
[----:B------:R-:W-:Y:S02]  /*3c70*/  HADD2.F32 R85, -RZ, R85.H0_H0 ;  /* 0x20000055ff557230 */ /* 0x000fe40000004100 */
[-C--:B------:R-:W-:Y:S01]  /*3c80*/  FFMA R41, R56, R83.reuse, R41 ;  /* 0x0000005338297223 */ /* 0x080fe20000000029 */
[-C--:B------:R-:W-:Y:S01]  /*3c90*/  FFMA R15, R75, R83.reuse, R15 ;  /* 0x000000534b0f7223 */ /* 0x080fe2000000000f */
[----:B------:R-:W-:Y:S01]  /*3ca0*/  FFMA R14, R57, R83, R14 ;  /* 0x00000053390e7223 */ /* 0x000fe2000000000e */
[----:B---3--:R-:W-:-:S02]  /*3cb0*/  HADD2.F32 R84, -RZ, R84.H0_H0 ;  /* 0x20000054ff547230 */ /* 0x008fc40000004100 */
[-C--:B------:R-:W-:Y:S01]  /*3cc0*/  FFMA R13, R58, R83.reuse, R13 ;  /* 0x000000533a0d7223 */ /* 0x080fe2000000000d */
[-C--:B------:R-:W-:Y:S01]  /*3cd0*/  FFMA R12, R59, R83.reuse, R12 ;  /* 0x000000533b0c7223 */ /* 0x080fe2000000000c */
[----:B------:R-:W-:Y:S01]  /*3ce0*/  FFMA R11, R31, R83, R11 ;  /* 0x000000531f0b7223 */ /* 0x000fe2000000000b */
[----:B-----5:R-:W-:Y:S02]  /*3cf0*/  HADD2.F32 R82, -RZ, R80.H0_H0 ;  /* 0x20000050ff527230 */ /* 0x020fe40000004100 */
[----:B------:R-:W-:Y:S01]  /*3d00*/  FFMA R44, R89, R79, R44 ;  /* 0x0000004f592c7223 */ /* 0x000fe2000000002c */
        /* <DEDUP_REMOVED lines=14> */
[----:B------:R-:W2:Y:S01]  /*3df0*/  LDS.U16 R91, [R45+0xc] ;  /* 0x00000c002d5b7984 */ /* 0x000ea20000000400 */
[-C--:B------:R-:W-:Y:S01]  /*3e00*/  FFMA R35, R57, R85.reuse, R35 ;  /* 0x0000005539237223 */ /* 0x080fe20000000023 */
[-C--:B------:R-:W-:Y:S01]  /*3e10*/  FFMA R34, R58, R85.reuse, R34 ;  /* 0x000000553a227223 */ /* 0x080fe20000000022 */
[-C--:B------:R-:W-:Y:S01]  /*3e20*/  FFMA R33, R59, R85.reuse, R33 ;  /* 0x000000553b217223 */ /* 0x080fe20000000021 */
[----:B------:R-:W3:Y:S01]  /*3e30*/  LDS.U16 R88, [R45+0x12c] ;  /* 0x00012c002d587984 */ /* 0x000ee20000000400 */
[----:B------:R-:W-:Y:S01]  /*3e40*/  FFMA R32, R31, R85, R32 ;  /* 0x000000551f207223 */ /* 0x000fe20000000020 */
[----:B------:R-:W-:Y:S01]  /*3e50*/  FFMA R24, R89, R59, R24 ;  /* 0x0000003b59187223 */ /* 0x000fe20000000018 */
[-C--:B------:R-:W-:Y:S01]  /*3e60*/  FFMA R39, R59, R82.reuse, R39 ;  /* 0x000000523b277223 */ /* 0x080fe20000000027 */
        /* <DEDUP_REMOVED lines=8> */
[----:B------:R-:W5:Y:S01]  /*3ef0*/  LDS.U16 R79, [R45+0x2dc] ;  /* 0x0002dc002d4f7984 */ /* 0x000f620000000400 */
[----:B0-----:R-:W-:-:S02]  /*3f00*/  HADD2.F32 R59, -RZ, R81.H0_H0 ;  /* 0x20000051ff3b7230 */ /* 0x001fc40000004100 */
[C---:B------:R-:W-:Y:S01]  /*3f10*/  FFMA R3, R89.reuse, R31, R3 ;  /* 0x0000001f59037223 */ /* 0x040fe20000000003 */
[C---:B------:R-:W-:Y:S01]  /*3f20*/  FFMA R36, R89.reuse, R77, R36 ;  /* 0x0000004d59247223 */ /* 0x040fe20000000024 */
[----:B------:R-:W0:Y:S01]  /*3f30*/  LDS.U16 R84, [R45+0x36c] ;  /* 0x00036c002d547984 */ /* 0x000e220000000400 */
[C---:B------:R-:W-:Y:S01]  /*3f40*/  FFMA R43, R89.reuse, R56, R43 ;  /* 0x00000038592b7223 */ /* 0x040fe2000000002b */
[C---:B------:R-:W-:Y:S01]  /*3f50*/  FFMA R18, R89.reuse, R75, R18 ;  /* 0x0000004b59127223 */ /* 0x040fe20000000012 */
[C---:B------:R-:W-:Y:S01]  /*3f60*/  FFMA R17, R89.reuse, R57, R17 ;  /* 0x0000003959117223 */ /* 0x040fe20000000011 */
[----:B------:R-:W0:Y:S01]  /*3f70*/  LDS.U16 R80, [R51+0x12c] ;  /* 0x00012c0033507984 */ /* 0x000e220000000400 */
[----:B------:R-:W-:Y:S01]  /*3f80*/  FFMA R4, R89, R58, R4 ;  /* 0x0000003a59047223 */ /* 0x000fe20000000004 */
[----:B------:R-:W-:Y:S02]  /*3f90*/  HADD2.F32 R31, -RZ, R90.H0_H0 ;  /* 0x2000005aff1f7230 */ /* 0x000fe40000004100 */
[----:B------:R-:W0:Y:S04]  /*3fa0*/  LDS.U16 R85, [R51+0x1bc] ;  /* 0x0001bc0033557984 */ /* 0x000e280000000400 */
[----:B------:R-:W0:Y:S04]  /*3fb0*/  LDS.U16 R82, [R51+0x24c] ;  /* 0x00024c0033527984 */ /* 0x000e280000000400 */
[----:B------:R-:W-:Y:S01]  /*3fc0*/  LDS.U16 R81, [R51+0x2dc] ;  /* 0x0002dc0033517984 */ /* 0x000fe20000000400 */
[----:B-1----:R-:W-:-:S02]  /*3fd0*/  HADD2.F32 R83, -RZ, R83.H0_H0 ;  /* 0x20000053ff537230 */ /* 0x002fc40000004100 */
[----:B--2---:R-:W-:Y:S01]  /*3fe0*/  HADD2.F32 R75, -RZ, R91.H0_H0 ;  /* 0x2000005bff4b7230 */ /* 0x004fe20000004100 */
[----:B------:R-:W1:Y:S02]  /*3ff0*/  LDS.U16 R89, [R51+0xc] ;  /* 0x00000c0033597984 */ /* 0x000e640000000400 */
[-C--:B------:R-:W-:Y:S01]  /*4000*/  FFMA R32, R59, R83.reuse, R32 ;  /* 0x000000533b207223 */ /* 0x080fe20000000020 */
[----:B---3--:R-:W-:Y:S02]  /*4010*/  HADD2.F32 R58, -RZ, R88.H0_H0 ;  /* 0x20000058ff3a7230 */ /* 0x008fe40000004100 */
[----:B------:R-:W-:Y:S01]  /*4020*/  FFMA R53, R75, R83, R53 ;  /* 0x000000534b357223 */ /* 0x000fe20000000035 */
[----:B------:R-:W-:Y:S01]  /*4030*/  LDS.U16 R91, [R51+0xe] ;  /* 0x00000e00335b7984 */ /* 0x000fe20000000400 */
[----:B----4-:R-:W-:-:S03]  /*4040*/  HADD2.F32 R56, -RZ, R87.H0_H0 ;  /* 0x20000057ff387230 */ /* 0x010fc60000004100 */
[----:B------:R-:W-:Y:S01]  /*4050*/  LDS.U16 R90, [R51+0x9e] ;  /* 0x00009e00335a7984 */ /* 0x000fe20000000400 */
[----:B-----5:R-:W-:-:S03]  /*4060*/  HADD2.F32 R77, -RZ, R86.H0_H0 ;  /* 0x20000056ff4d7230 */ /* 0x020fc60000004100 */
[----:B------:R-:W-:Y:S01]  /*4070*/  LDS.U16 R88, [R51+0x24e] ;  /* 0x00024e0033587984 */ /* 0x000fe20000000400 */
[----:B------:R-:W-:Y:S02]  /*4080*/  HADD2.F32 R79, -RZ, R79.H0_H0 ;  /* 0x2000004fff4f7230 */ /* 0x000fe40000004100 */
[-C--:B------:R-:W-:Y:S01]  /*4090*/  FFMA R35, R77, R83.reuse, R35 ;  /* 0x000000534d237223 */ /* 0x080fe20000000023 */
[----:B------:R-:W-:Y:S01]  /*40a0*/  LDS.U16 R87, [R51+0x2de] ;  /* 0x0002de0033577984 */ /* 0x000fe20000000400 */
[----:B0-----:R-:W-:Y:S02]  /*40b0*/  HADD2.F32 R57, -RZ, R84.H0_H0 ;  /* 0x20000054ff397230 */ /* 0x001fe40000004100 */
[-C--:B------:R-:W-:Y:S01]  /*40c0*/  FFMA R84, R31, R83.reuse, R50 ;  /* 0x000000531f547223 */ /* 0x080fe20000000032 */
[-C--:B------:R-:W-:Y:S01]  /*40d0*/  FFMA R50, R56, R83.reuse, R9 ;  /* 0x0000005338327223 */ /* 0x080fe20000000009 */
[----:B------:R-:W-:Y:S01]  /*40e0*/  FFMA R34, R79, R83, R34 ;  /* 0x000000534f227223 */ /* 0x000fe20000000022 */
[----:B------:R-:W-:-:S02]  /*40f0*/  HADD2.F32 R86, -RZ, R80.H0_H0 ;  /* 0x20000050ff567230 */ /* 0x000fc40000004100 */
[CC--:B------:R-:W-:Y:S01]  /*4100*/  FFMA R80, R58.reuse, R83.reuse, R10 ;  /* 0x000000533a507223 */ /* 0x0c0fe2000000000a */
[----:B------:R-:W-:Y:S01]  /*4110*/  FFMA R33, R57, R83, R33 ;  /* 0x0000005339217223 */ /* 0x000fe20000000021 */
        /* <DEDUP_REMOVED lines=10> */
[----:B------:R-:W2:Y:S01]  /*41c0*/  LDS.U16 R52, [R51+0x3fc] ;  /* 0x0003fc0033347984 */ /* 0x000ea20000000400 */
[----:B------:R-:W-:-:S02]  /*41d0*/  HADD2.F32 R10, -RZ, R82.H0_H0 ;  /* 0x20000052ff0a7230 */ /* 0x000fc40000004100 */
[----:B-1----:R-:W-:Y:S02]  /*41e0*/  HADD2.F32 R89, -RZ, R89.H0_H0 ;  /* 0x20000059ff597230 */ /* 0x002fe40000004100 */
[-C--:B------:R-:W-:Y:S01]  /*41f0*/  FFMA R85, R75, R86.reuse, R30 ;  /* 0x000000564b557223 */ /* 0x080fe2000000001e */
[----:B------:R-:W-:Y:S01]  /*4200*/  FFMA R30, R79, R86, R21 ;  /* 0x000000564f1e7223 */ /* 0x000fe20000000015 */
[----:B------:R-:W-:Y:S02]  /*4210*/  HADD2.F32 R21, -RZ, R81.H0_H0 ;  /* 0x20000051ff157230 */ /* 0x000fe40000004100 */
[-C--:B------:R-:W-:Y:S01]  /*4220*/  FFMA R82, R31, R10.reuse, R16 ;  /* 0x0000000a1f527223 */ /* 0x080fe20000000010 */
[-C--:B------:R-:W-:Y:S01]  /*4230*/  FFMA R16, R57, R10.reuse, R12 ;  /* 0x0000000a39107223 */ /* 0x080fe2000000000c */
[-C--:B------:R-:W-:Y:S01]  /*4240*/  FFMA R55, R75, R10.reuse, R55 ;  /* 0x0000000a4b377223 */ /* 0x080fe20000000037 */
        /* <DEDUP_REMOVED lines=13> */
[----:B------:R-:W-:Y:S01]  /*4320*/  FFMA R13, R79, R10, R13 ;  /* 0x0000000a4f0d7223 */ /* 0x000fe2000000000d */
[C---:B------:R-:W-:Y:S01]  /*4330*/  FFMA R44, R89.reuse, R75, R44 ;  /* 0x0000004b592c7223 */ /* 0x040fe2000000002c */
[C---:B------:R-:W-:Y:S01]  /*4340*/  FFMA R36, R89.reuse, R31, R36 ;  /* 0x0000001f59247223 */ /* 0x040fe20000000024 */
[C---:B------:R-:W-:Y:S01]  /*4350*/  FFMA R43, R89.reuse, R58, R43 ;  /* 0x0000003a592b7223 */ /* 0x040fe2000000002b */
[C---:B------:R-:W-:Y:S01]  /*4360*/  FFMA R18, R89.reuse, R56, R18 ;  /* 0x0000003859127223 */ /* 0x040fe20000000012 */
[C---:B------:R-:W-:Y:S01]  /*4370*/  FFMA R17, R89.reuse, R77, R17 ;  /* 0x0000004d59117223 */ /* 0x040fe20000000011 */
[C---:B------:R-:W-:Y:S01]  /*4380*/  FFMA R4, R89.reuse, R79, R4 ;  /* 0x0000004f59047223 */ /* 0x040fe20000000004 */
[C---:B------:R-:W-:Y:S01]  /*4390*/  FFMA R24, R89.reuse, R57, R24 ;  /* 0x0000003959187223 */ /* 0x040fe20000000018 */
[----:B------:R-:W-:Y:S01]  /*43a0*/  FFMA R3, R89, R59, R3 ;  /* 0x0000003b59037223 */ /* 0x000fe20000000003 */
[-C--:B------:R-:W-:Y:S01]  /*43b0*/  FFMA R42, R31, R86.reuse, R42 ;  /* 0x000000561f2a7223 */ /* 0x080fe2000000002a */
[-C--:B------:R-:W-:Y:S01]  /*43c0*/  FFMA R40, R58, R86.reuse, R40 ;  /* 0x000000563a287223 */ /* 0x080fe20000000028 */
[-C--:B------:R-:W-:Y:S01]  /*43d0*/  FFMA R23, R56, R86.reuse, R23 ;  /* 0x0000005638177223 */ /* 0x080fe20000000017 */
[-C--:B------:R-:W-:Y:S01]  /*43e0*/  FFMA R22, R77, R86.reuse, R22 ;  /* 0x000000564d167223 */ /* 0x080fe20000000016 */
[-C--:B------:R-:W-:Y:S01]  /*43f0*/  FFMA R20, R57, R86.reuse, R20 ;  /* 0x0000005639147223 */ /* 0x080fe20000000014 */
[C---:B------:R-:W-:Y:S01]  /*4400*/  FFMA R19, R59.reuse, R86, R19 ;  /* 0x000000563b137223 */ /* 0x040fe20000000013 */
[----:B------:R-:W-:Y:S01]  /*4410*/  FFMA R10, R59, R10, R11 ;  /* 0x0000000a3b0a7223 */ /* 0x000fe2000000000b */
[----:B0-----:R-:W-:Y:S01]  /*4420*/  HADD2.F32 R9, -RZ, R9.H0_H0 ;  /* 0x20000009ff097230 */ /* 0x001fe20000004100 */
[----:B------:R-:W0:Y:S01]  /*4430*/  LDS.U16 R11, [R51+0x12e] ;  /* 0x00012e00330b7984 */ /* 0x000e220000000400 */
[----:B------:R-:W-:-:S02]  /*4440*/  HADD2.F32 R91, -RZ, R91.H0_H0 ;  /* 0x2000005bff5b7230 */ /* 0x000fc40000004100 */
[----:B------:R-:W-:Y:S01]  /*4450*/  HADD2.F32 R90, -RZ, R90.H0_H0 ;  /* 0x2000005aff5a7230 */ /* 0x000fe20000004100 */
[----:B------:R-:W3:Y:S01]  /*4460*/  LDS.U16 R89, [R51+0x1be] ;  /* 0x0001be0033597984 */ /* 0x000ee20000000400 */
[-C--:B------:R-:W-:Y:S01]  /*4470*/  FFMA R64, R75, R9.reuse, R64 ;  /* 0x000000094b407223 */ /* 0x080fe20000000040 */
[-C--:B------:R-:W-:Y:S01]  /*4480*/  FFMA R65, R31, R9.reuse, R65 ;  /* 0x000000091f417223 */ /* 0x080fe20000000041 */
[-C--:B------:R-:W-:Y:S01]  /*4490*/  FFMA R66, R58, R9.reuse, R66 ;  /* 0x000000093a427223 */ /* 0x080fe20000000042 */
[----:B------:R2:W4:Y:S01]  /*44a0*/  LDS.U16 R86, [R51+0x36e] ;  /* 0x00036e0033567984 */ /* 0x0005220000000400 */
[-C--:B------:R-:W-:Y:S01]  /*44b0*/  FFMA R67, R56, R9.reuse, R67 ;  /* 0x0000000938437223 */ /* 0x080fe20000000043 */
[-C--:B------:R-:W-:Y:S01]  /*44c0*/  FFMA R68, R77, R9.reuse, R68 ;  /* 0x000000094d447223 */ /* 0x080fe20000000044 */
[-C--:B------:R-:W-:Y:S01]  /*44d0*/  FFMA R69, R79, R9.reuse, R69 ;  /* 0x000000094f457223 */ /* 0x080fe20000000045 */
[-C--:B------:R-:W-:Y:S01]  /*44e0*/  FFMA R70, R57, R9.reuse, R70 ;  /* 0x0000000939467223 */ /* 0x080fe20000000046 */
[----:B------:R-:W-:Y:S01]  /*44f0*/  FFMA R71, R59, R9, R71 ;  /* 0x000000093b477223 */ /* 0x000fe20000000047 */
[----:B------:R-:W5:Y:S01]  /*4500*/  LDS.U16 R63, [R45+0x12e] ;  /* 0x00012e002d3f7984 */ /* 0x000f620000000400 */
[----:B------:R-:W-:-:S02]  /*4510*/  HADD2.F32 R88, -RZ, R88.H0_H0 ;  /* 0x20000058ff587230 */ /* 0x000fc40000004100 */
[----:B--2---:R-:W-:Y:S01]  /*4520*/  HADD2.F32 R51, -RZ, R52.H0_H0 ;  /* 0x20000034ff337230 */ /* 0x004fe20000004100 */
[----:B------:R-:W2:Y:S01]  /*4530*/  LDS.U16 R9, [R45+0x24e] ;  /* 0x00024e002d097984 */ /* 0x000ea20000000400 */
[----:B------:R-:W-:-:S03]  /*4540*/  HADD2.F32 R87, -RZ, R87.H0_H0 ;  /* 0x20000057ff577230 */ /* 0x000fc60000004100 */
[----:B------:R-:W2:Y:S01]  /*4550*/  LDS.U16 R52, [R45+0x1be] ;  /* 0x0001be002d347984 */ /* 0x000ea20000000400 */
[-C--:B------:R-:W-:Y:S01]  /*4560*/  FFMA R78, R75, R51.reuse, R78 ;  /* 0x000000334b4e7223 */ /* 0x080fe2000000004e */
[-C--:B------:R-:W-:Y:S01]  /*4570*/  FFMA R76, R31, R51.reuse, R76 ;  /* 0x000000331f4c7223 */ /* 0x080fe2000000004c */
[-C--:B------:R-:W-:Y:S01]  /*4580*/  FFMA R72, R56, R51.reuse, R72 ;  /* 0x0000003338487223 */ /* 0x080fe20000000048 */
[----:B------:R-:W2:Y:S01]  /*4590*/  LDS.U16 R75, [R45+0x9e] ;  /* 0x00009e002d4b7984 */ /* 0x000ea20000000400 */
[----:B-1----:R-:W-:Y:S02]  /*45a0*/  HADD2.F32 R56, -RZ, R21.H0_H0 ;  /* 0x20000015ff387230 */ /* 0x002fe40000004100 */
[-C--:B------:R-:W-:Y:S01]  /*45b0*/  FFMA R47, R79, R51.reuse, R47 ;  /* 0x000000334f2f7223 */ /* 0x080fe2000000002f */
[----:B------:R-:W-:Y:S01]  /*45c0*/  HADD2.F32 R31, -RZ, R12.H0_H0 ;  /* 0x2000000cff1f7230 */ /* 0x000fe20000004100 */
[----:B------:R-:W-:Y:S01]  /*45d0*/  LDS.U16 R21, [R45+0x2de] ;  /* 0x0002de002d157984 */ /* 0x000fe20000000400 */
[----:B------:R-:W-:Y:S01]  /*45e0*/  FFMA R60, R77, R51, R60 ;  /* 0x000000334d3c7223 */ /* 0x000fe2000000003c */
[----:B------:R-:W-:Y:S01]  /*45f0*/  FFMA R44, R91, R56, R44 ;  /* 0x000000385b2c7223 */ /* 0x000fe2000000002c */
[C---:B------:R-:W-:Y:S01]  /*4600*/  FFMA R53, R56.reuse, R90, R53 ;  /* 0x0000005a38357223 */ /* 0x040fe20000000035 */
[----:B------:R-:W1:Y:S01]  /*4610*/  LDS.U16 R12, [R45+0x36e] ;  /* 0x00036e002d0c7984 */ /* 0x000e620000000400 */
[C---:B------:R-:W-:Y:S01]  /*4620*/  FFMA R55, R56.reuse, R88, R55 ;  /* 0x0000005838377223 */ /* 0x040fe20000000037 */
[C---:B------:R-:W-:Y:S01]  /*4630*/  FFMA R54, R56.reuse, R87, R54 ;  /* 0x0000005738367223 */ /* 0x040fe20000000036 */
[----:B------:R-:W-:Y:S01]  /*4640*/  FFMA R78, R56, R31, R78 ;  /* 0x0000001f384e7223 */ /* 0x000fe2000000004e */
[----:B------:R-:W1:Y:S01]  /*4650*/  LDS.U16 R45, [R45+0x3fe] ;  /* 0x0003fe002d2d7984 */ /* 0x000e620000000400 */
[----:B------:R-:W-:Y:S01]  /*4660*/  FFMA R74, R58, R51, R74 ;  /* 0x000000333a4a7223 */ /* 0x000fe2000000004a */
[----:B0-----:R-:W-:-:S02]  /*4670*/  HADD2.F32 R11, -RZ, R11.H0_H0 ;  /* 0x2000000bff0b7230 */ /* 0x001fc40000004100 */
[-C--:B------:R-:W-:Y:S01]  /*4680*/  FFMA R39, R57, R51.reuse, R39 ;  /* 0x0000003339277223 */ /* 0x080fe20000000027 */
[----:B------:R-:W-:Y:S01]  /*4690*/  FFMA R51, R59, R51, R73 ;  /* 0x000000333b337223 */ /* 0x000fe20000000049 */
[----:B---3--:R-:W-:Y:S02]  /*46a0*/  HADD2.F32 R89, -RZ, R89.H0_H0 ;  /* 0x20000059ff597230 */ /* 0x008fe40000004100 */
[C---:B------:R-:W-:Y:S01]  /*46b0*/  FFMA R38, R56.reuse, R11, R38 ;  /* 0x0000000b38267223 */ /* 0x040fe20000000026 */
[----:B----4-:R-:W-:Y:S02]  /*46c0*/  HADD2.F32 R86, -RZ, R86.H0_H0 ;  /* 0x20000056ff567230 */ /* 0x010fe40000004100 */
[----:B------:R-:W-:-:S03]  /*46d0*/  FFMA R85, R56, R89, R85 ;  /* 0x0000005938557223 */ /* 0x000fc60000000055 */
[----:B------:R-:W-:Y:S01]  /*46e0*/  FFMA R64, R56, R86, R64 ;  /* 0x0000005638407223 */ /* 0x000fe20000000040 */
[----:B-----5:R-:W-:Y:S02]  /*46f0*/  HADD2.F32 R63, -RZ, R63.H0_H0 ;  /* 0x2000003fff3f7230 */ /* 0x020fe40000004100 */
[----:B--2---:R-:W-:-:S03]  /*4700*/  HADD2.F32 R56, -RZ, R9.H0_H0 ;  /* 0x20000009ff387230 */ /* 0x004fc60000004100 */
[----:B------:R-:W-:Y:S01]  /*4710*/  FFMA R43, R91, R63, R43 ;  /* 0x0000003f5b2b7223 */ /* 0x000fe2000000002b */
[C---:B------:R-:W-:Y:S01]  /*4720*/  FFMA R80, R63.reuse, R90, R80 ;  /* 0x0000005a3f507223 */ /* 0x040fe20000000050 */
[-C--:B------:R-:W-:Y:S01]  /*4730*/  FFMA R29, R63, R11.reuse, R29 ;  /* 0x0000000b3f1d7223 */ /* 0x080fe2000000001d */
[----:B------:R-:W-:Y:S02]  /*4740*/  HADD2.F32 R52, -RZ, R52.H0_H0 ;  /* 0x20000034ff347230 */ /* 0x000fe40000004100 */
[C---:B------:R-:W-:Y:S01]  /*4750*/  FFMA R77, R56.reuse, R11, R37 ;  /* 0x0000000b384d7223 */ /* 0x040fe20000000025 */
[C---:B------:R-:W-:Y:S01]  /*4760*/  FFMA R22, R56.reuse, R89, R22 ;  /* 0x0000005938167223 */ /* 0x040fe20000000016 */
[----:B------:R-:W-:Y:S01]  /*4770*/  FFMA R14, R56, R88, R14 ;  /* 0x00000058380e7223 */ /* 0x000fe2000000000e */
[----:B------:R-:W-:Y:S02]  /*4780*/  HADD2.F32 R75, -RZ, R75.H0_H0 ;  /* 0x2000004bff4b7230 */ /* 0x000fe40000004100 */
        /* <DEDUP_REMOVED lines=8> */
[----:B------:R-:W-:Y:S01]  /*4810*/  FFMA R52, R91, R56, R17 ;  /* 0x000000385b347223 */ /* 0x000fe20000000011 */
[----:B-1----:R-:W-:-:S02]  /*4820*/  HADD2.F32 R17, -RZ, R12.H0_H0 ;  /* 0x2000000cff117230 */ /* 0x002fc40000004100 */
[----:B------:R-:W-:Y:S01]  /*4830*/  FFMA R36, R91, R75, R36 ;  /* 0x0000004b5b247223 */ /* 0x000fe20000000024 */
[----:B------:R-:W-:Y:S02]  /*4840*/  HADD2.F32 R18, -RZ, R21.H0_H0 ;  /* 0x20000015ff127230 */ /* 0x000fe40000004100 */
[C---:B------:R-:W-:Y:S01]  /*4850*/  FFMA R84, R75.reuse, R90, R84 ;  /* 0x0000005a4b547223 */ /* 0x040fe20000000054 */
[----:B------:R-:W-:Y:S02]  /*4860*/  HADD2.F32 R45, -RZ, R45.H0_H0 ;  /* 0x2000002dff2d7230 */ /* 0x000fe40000004100 */
[C---:B------:R-:W-:Y:S01]  /*4870*/  FFMA R83, R75.reuse, R11, R83 ;  /* 0x0000000b4b537223 */ /* 0x040fe20000000053 */
        /* <DEDUP_REMOVED lines=13> */
[----:B------:R-:W-:Y:S01]  /*4950*/  FFMA R74, R63, R31, R74 ;  /* 0x0000001f3f4a7223 */ /* 0x000fe2000000004a */
[----:B------:R-:W-:Y:S01]  /*4960*/  FFMA R12, R91, R17, R24 ;  /* 0x000000115b0c7223 */ /* 0x000fe20000000018 */
        /* <DEDUP_REMOVED lines=16> */
[----:B------:R-:W-:Y:S01]  /*4a70*/  FFMA R3, R91, R45, R3 ;  /* 0x0000002d5b037223 */ /* 0x000fe20000000003 */
[C---:B------:R-:W-:Y:S01]  /*4a80*/  FFMA R32, R45.reuse, R90, R32 ;  /* 0x0000005a2d207223 */ /* 0x040fe20000000020 */
[C---:B------:R-:W-:Y:S01]  /*4a90*/  FFMA R11, R45.reuse, R11, R25 ;  /* 0x0000000b2d0b7223 */ /* 0x040fe20000000019 */
[C---:B------:R-:W-:Y:S01]  /*4aa0*/  FFMA R18, R45.reuse, R88, R10 ;  /* 0x000000582d127223 */ /* 0x040fe2000000000a */
[C---:B------:R-:W-:Y:S01]  /*4ab0*/  FFMA R19, R45.reuse, R87, R5 ;  /* 0x000000572d137223 */ /* 0x040fe20000000005 */
[C---:B------:R-:W-:Y:S01]  /*4ac0*/  FFMA R71, R45.reuse, R86, R71 ;  /* 0x000000562d477223 */ /* 0x040fe20000000047 */
[----:B------:R-:W-:Y:S01]  /*4ad0*/  FFMA R31, R45, R31, R51 ;  /* 0x0000001f2d1f7223 */ /* 0x000fe20000000033 */
[----:B------:R-:W-:Y:S06]  /*4ae0*/  @P0 BRA `(.L_x_53) ;  /* 0xffffffcc00c80947 */ /* 0x000fec000383ffff */
[----:B------:R-:W0:Y:S01]  /*4af0*/  LDC R10, c[0x0][0x39c] ;  /* 0x0000e700ff0a7b82 */ /* 0x000e220000000800 */
[----:B------:R-:W-:-:S07]  /*4b00*/  UIADD3 UR4, UPT, UPT, UR4, 0x40, URZ ;  /* 0x0000004004047890 */ /* 0x000fce000fffe0ff */
[----:B------:R-:W-:Y:S01]  /*4b10*/  BAR.SYNC.DEFER_BLOCKING 0x0 ;  /* 0x0000000000007b1d */ /* 0x000fe20000010000 */
[----:B0-----:R-:W-:-:S13]  /*4b20*/  ISETP.LE.AND P0, PT, R10, UR4, PT ;  /* 0x000000040a007c0c */ /* 0x001fda000bf03270 */
[----:B------:R-:W-:Y:S05]  /*4b30*/  @!P0 BRA `(.L_x_54) ;  /* 0xffffffb800048947 */ /* 0x000fea000383ffff */
.L_x_40:
[----:B------:R-:W0:Y:S01]  /*4b40*/  S2R R27, SR_CTAID.X ;  /* 0x00000000001b7919 */ /* 0x000e220000002500 */
[----:B------:R-:W1:Y:S01]  /*4b50*/  S2UR UR5, SR_CTAID.Z ;  /* 0x00000000000579c3 */ /* 0x000e620000002700 */
[----:B------:R-:W2:Y:S07]  /*4b60*/  S2R R37, SR_CTAID.Y ;  /* 0x0000000000257919 */ /* 0x000eae0000002600 */
[----:B------:R-:W3:Y:S01]  /*4b70*/  LDC.64 R4, c[0x0][0x390] ;  /* 0x0000e400ff047b82 */ /* 0x000ee20000000a00 */
[----:B0-----:R-:W-:-:S02]  /*4b80*/  LEA R27, R27, R2, 0x3 ;  /* 0x000000021b1b7211 */ /* 0x001fc400078e18ff */
[----:B--2---:R-:W-:Y:S02]  /*4b90*/  LEA R37, R37, R0, 0x3 ;  /* 0x0000000025257211 */ /* 0x004fe400078e18ff */
[----:B------:R-:W-:Y:S02]  /*4ba0*/  SHF.L.U32 R27, R27, 0x3, RZ ;  /* 0x000000031b1b7819 */ /* 0x000fe400000006ff */
[----:B------:R-:W-:Y:S02]  /*4bb0*/  SHF.L.U32 R37, R37, 0x3, RZ ;  /* 0x0000000325257819 */ /* 0x000fe400000006ff */
[----:B------:R-:W-:Y:S02]  /*4bc0*/  IADD3 R46, PT, PT, R27, 0x1, RZ ;  /* 0x000000011b2e7810 */ /* 0x000fe40007ffe0ff */
[C---:B------:R-:W-:Y:S02]  /*4bd0*/  VIMNMX R25, PT, PT, R37.reuse, R27, !PT ;  /* 0x0000001b25197248 */ /* 0x040fe40007fe0100 */
[----:B------:R-:W-:-:S02]  /*4be0*/  VIMNMX R33, PT, PT, R37, R46, !PT ;  /* 0x0000002e25217248 */ /* 0x000fc40007fe0100 */
[C---:B------:R-:W-:Y:S02]  /*4bf0*/  IADD3 R34, PT, PT, R27.reuse, 0x3, RZ ;  /* 0x000000031b227810 */ /* 0x040fe40007ffe0ff */
[----:B------:R-:W-:Y:S02]  /*4c00*/  IADD3 R30, PT, PT, R27, 0x2, RZ ;  /* 0x000000021b1e7810 */ /* 0x000fe40007ffe0ff */
[-C--:B------:R-:W-:Y:S01]  /*4c10*/  ISETP.GE.AND P5, PT, R33, R10.reuse, PT ;  /* 0x0000000a2100720c */ /* 0x080fe20003fa6270 */
[----:B-1----:R-:W-:Y:S01]  /*4c20*/  IMAD R33, R10, UR5, R37 ;  /* 0x000000050a217c24 */ /* 0x002fe2000f8e0225 */
[----:B------:R-:W-:Y:S02]  /*4c30*/  ISETP.GE.AND P6, PT, R25, R10, PT ;  /* 0x0000000a1900720c */ /* 0x000fe40003fc6270 */
[----:B------:R-:W-:Y:S02]  /*4c40*/  VIMNMX R25, PT, PT, R37, R34, !PT ;  /* 0x0000002225197248 */ /* 0x000fe40007fe0100 */
[----:B------:R-:W-:-:S02]  /*4c50*/  IADD3 R0, PT, PT, R27, 0x4, RZ ;  /* 0x000000041b007810 */ /* 0x000fc40007ffe0ff */
[----:B------:R-:W-:Y:S02]  /*4c60*/  VIMNMX R45, PT, PT, R37, R30, !PT ;  /* 0x0000001e252d7248 */ /* 0x000fe40007fe0100 */
[----:B------:R-:W-:Y:S02]  /*4c70*/  ISETP.GE.AND P1, PT, R25, R10, PT ;  /* 0x0000000a1900720c */ /* 0x000fe40003f26270 */
[----:B------:R-:W-:Y:S02]  /*4c80*/  VIMNMX R25, PT, PT, R37, R0, !PT ;  /* 0x0000000025197248 */ /* 0x000fe40007fe0100 */
[-C--:B------:R-:W-:Y:S02]  /*4c90*/  ISETP.GE.AND P2, PT, R45, R10.reuse, PT ;  /* 0x0000000a2d00720c */ /* 0x080fe40003f46270 */
[----:B------:R-:W-:Y:S02]  /*4ca0*/  IADD3 R26, PT, PT, R27, 0x5, RZ ;  /* 0x000000051b1a7810 */ /* 0x000fe40007ffe0ff */
[-C--:B------:R-:W-:Y:S01]  /*4cb0*/  ISETP.GE.AND P0, PT, R25, R10.reuse, PT ;  /* 0x0000000a1900720c */ /* 0x080fe20003f06270 */
[----:B------:R-:W-:Y:S01]  /*4cc0*/  IMAD R25, R33, R10, R27 ;  /* 0x0000000a21197224 */ /* 0x000fe200078e021b */
[----:B------:R-:W-:-:S02]  /*4cd0*/  VIMNMX R45, PT, PT, R37, R26, !PT ;  /* 0x0000001a252d7248 */ /* 0x000fc40007fe0100 */
[----:B------:R-:W-:Y:S01]  /*4ce0*/  IADD3 R16, PT, PT, R27, 0x6, RZ ;  /* 0x000000061b107810 */ /* 0x000fe20007ffe0ff */
[----:B---3--:R-:W-:Y:S01]  /*4cf0*/  IMAD.WIDE R24, R25, 0x2, R4 ;  /* 0x0000000219187825 */ /* 0x008fe200078e0204 */
[----:B------:R-:W-:Y:S02]  /*4d00*/  @!P5 F2FP.F16.F32.PACK_AB R2, RZ, R36 ;  /* 0x00000024ff02d23e */ /* 0x000fe400000000ff */
[----:B------:R-:W-:Y:S02]  /*4d10*/  IADD3 R36, PT, PT, R27, 0x7, RZ ;  /* 0x000000071b247810 */ /* 0x000fe40007ffe0ff */
[----:B------:R-:W-:Y:S01]  /*4d20*/  ISETP.GE.AND P4, PT, R45, R10, PT ;  /* 0x0000000a2d00720c */ /* 0x000fe20003f86270 */
[----:B------:R0:W-:Y:S01]  /*4d30*/  @!P5 STG.E.U16 desc[UR10][R24.64+0x2], R2 ;  /* 0x000002021800d986 */ /* 0x0001e2000c10150a */
[----:B------:R-:W-:Y:S02]  /*4d40*/  @!P6 F2FP.F16.F32.PACK_AB R44, RZ, R44 ;  /* 0x0000002cff2ce23e */ /* 0x000fe400000000ff */
[----:B------:R-:W-:-:S02]  /*4d50*/  VIMNMX R49, PT, PT, R37, R16, !PT ;  /* 0x0000001025317248 */ /* 0x000fc40007fe0100 */
[----:B------:R-:W-:Y:S01]  /*4d60*/  VIMNMX R45, PT, PT, R37, R36, !PT ;  /* 0x00000024252d7248 */ /* 0x000fe20007fe0100 */
[----:B------:R-:W-:Y:S01]  /*4d70*/  @!P6 STG.E.U16 desc[UR10][R24.64], R44 ;  /* 0x0000002c1800e986 */ /* 0x000fe2000c10150a */
[----:B------:R-:W-:Y:S02]  /*4d80*/  @!P1 F2FP.F16.F32.PACK_AB R9, RZ, R9 ;  /* 0x00000009ff09923e */ /* 0x000fe400000000ff */
[-C--:B------:R-:W-:Y:S02]  /*4d90*/  ISETP.GE.AND P3, PT, R49, R10.reuse, PT ;  /* 0x0000000a3100720c */ /* 0x080fe40003f66270 */
[----:B------:R-:W-:Y:S01]  /*4da0*/  @!P2 F2FP.F16.F32.PACK_AB R20, RZ, R43 ;  /* 0x0000002bff14a23e */ /* 0x000fe200000000ff */
[-C--:B0-----:R-:W-:Y:S01]  /*4db0*/  IMAD R2, R33, R10.reuse, R10 ;  /* 0x0000000a21027224 */ /* 0x081fe200078e020a */
[----:B------:R-:W-:Y:S02]  /*4dc0*/  IADD3 R43, PT, PT, R37, 0x1, RZ ;  /* 0x00000001252b7810 */ /* 0x000fe40007ffe0ff */
[----:B------:R-:W-:Y:S01]  /*4dd0*/  ISETP.GE.AND P6, PT, R45, R10, PT ;  /* 0x0000000a2d00720c */ /* 0x000fe20003fc6270 */
[----:B------:R0:W-:Y:S01]  /*4de0*/  @!P2 STG.E.U16 desc[UR10][R24.64+0x4], R20 ;  /* 0x000004141800a986 */ /* 0x0001e2000c10150a */
[----:B------:R-:W-:-:S02]  /*4df0*/  PRMT R48, R9, 0x7610, R48 ;  /* 0x0000761009307816 */ /* 0x000fc40000000030 */
[----:B------:R-:W-:Y:S02]  /*4e00*/  VIMNMX R9, PT, PT, R30, R43, !PT ;  /* 0x0000002b1e097248 */ /* 0x000fe40007fe0100 */
[----:B------:R-:W-:Y:S01]  /*4e10*/  @!P4 F2FP.F16.F32.PACK_AB R21, RZ, R21 ;  /* 0x00000015ff15c23e */ /* 0x000fe200000000ff */
[----:B------:R-:W-:Y:S01]  /*4e20*/  @!P1 STG.E.U16 desc[UR10][R24.64+0x6], R48 ;  /* 0x0000063018009986 */ /* 0x000fe2000c10150a */
[----:B------:R-:W-:Y:S02]  /*4e30*/  ISETP.GE.AND P1, PT, R9, R10, PT ;  /* 0x0000000a0900720c */ /* 0x000fe40003f26270 */
[-C--:B------:R-:W-:Y:S01]  /*4e40*/  VIMNMX R45, PT, PT, R46, R43.reuse, !PT ;  /* 0x0000002b2e2d7248 */ /* 0x080fe20007fe0100 */
[----:B------:R1:W-:Y:S01]  /*4e50*/  @!P4 STG.E.U16 desc[UR10][R24.64+0xa], R21 ;  /* 0x00000a151800c986 */ /* 0x0003e2000c10150a */
[-C--:B------:R-:W-:Y:S02]  /*4e60*/  VIMNMX R9, PT, PT, R0, R43.reuse, !PT ;  /* 0x0000002b00097248 */ /* 0x080fe40007fe0100 */
[----:B------:R-:W-:-:S02]  /*4e70*/  VIMNMX R49, PT, PT, R27, R43, !PT ;  /* 0x0000002b1b317248 */ /* 0x000fc40007fe0100 */
[----:B------:R-:W-:Y:S02]  /*4e80*/  @!P3 F2FP.F16.F32.PACK_AB R12, RZ, R12 ;  /* 0x0000000cff0cb23e */ /* 0x000fe400000000ff */
[-C--:B------:R-:W-:Y:S02]  /*4e90*/  ISETP.GE.AND P2, PT, R45, R10.reuse, PT ;  /* 0x0000000a2d00720c */ /* 0x080fe40003f46270 */
[----:B------:R-:W-:Y:S01]  /*4ea0*/  @!P6 F2FP.F16.F32.PACK_AB R3, RZ, R3 ;  /* 0x00000003ff03e23e */ /* 0x000fe200000000ff */
[----:B------:R-:W-:Y:S01]  /*4eb0*/  @!P3 STG.E.U16 desc[UR10][R24.64+0xc], R12 ;  /* 0x00000c0c1800b986 */ /* 0x000fe2000c10150a */
[-C--:B------:R-:W-:Y:S02]  /*4ec0*/  ISETP.GE.AND P4, PT, R9, R10.reuse, PT ;  /* 0x0000000a0900720c */ /* 0x080fe40003f86270 */
[----:B------:R-:W-:Y:S02]  /*4ed0*/  VIMNMX R9, PT, PT, R26, R43, !PT ;  /* 0x0000002b1a097248 */ /* 0x000fe40007fe0100 */
[----:B------:R-:W-:-:S02]  /*4ee0*/  ISETP.GE.AND P5, PT, R49, R10, PT ;  /* 0x0000000a3100720c */ /* 0x000fc40003fa6270 */
[----:B------:R-:W-:Y:S02]  /*4ef0*/  @!P0 F2FP.F16.F32.PACK_AB R52, RZ, R52 ;  /* 0x00000034ff34823e */ /* 0x000fe400000000ff */
[----:B0-----:R-:W-:Y:S02]  /*4f00*/  PRMT R20, R3, 0x7610, R20 ;  /* 0x0000761003147816 */ /* 0x001fe40000000014 */
[----:B------:R-:W-:Y:S01]  /*4f10*/  ISETP.GE.AND P3, PT, R9, R10, PT ;  /* 0x0000000a0900720c */ /* 0x000fe20003f66270 */
[----:B------:R-:W-:Y:S01]  /*4f20*/  @!P0 STG.E.U16 desc[UR10][R24.64+0x8], R52 ;  /* 0x0000083418008986 */ /* 0x000fe2000c10150a */
[-C--:B------:R-:W-:Y:S02]  /*4f30*/  VIMNMX R45, PT, PT, R34, R43.reuse, !PT ;  /* 0x0000002b222d7248 */ /* 0x080fe40007fe0100 */
[----:B------:R-:W-:Y:S01]  /*4f40*/  VIMNMX R9, PT, PT, R16, R43, !PT ;  /* 0x0000002b10097248 */ /* 0x000fe20007fe0100 */
[----:B------:R0:W-:Y:S01]  /*4f50*/  @!P6 STG.E.U16 desc[UR10][R24.64+0xe], R20 ;  /* 0x00000e141800e986 */ /* 0x0001e2000c10150a */
[----:B------:R-:W-:-:S02]  /*4f60*/  IADD3 R3, PT, PT, R27, R2, RZ ;  /* 0x000000021b037210 */ /* 0x000fc40007ffe0ff */
[-C--:B------:R-:W-:Y:S02]  /*4f70*/  ISETP.GE.AND P0, PT, R45, R10.reuse, PT ;  /* 0x0000000a2d00720c */ /* 0x080fe40003f06270 */
[----:B------:R-:W-:Y:S01]  /*4f80*/  ISETP.GE.AND P6, PT, R9, R10, PT ;  /* 0x0000000a0900720c */ /* 0x000fe20003fc6270 */
[----:B------:R-:W-:Y:S01]  /*4f90*/  IMAD.WIDE R2, R3, 0x2, R4 ;  /* 0x0000000203027825 */ /* 0x000fe200078e0204 */
[----:B------:R-:W-:Y:S02]  /*4fa0*/  IADD3 R9, PT, PT, R37, 0x2, RZ ;  /* 0x0000000225097810 */ /* 0x000fe40007ffe0ff */
[----:B------:R-:W-:Y:S02]  /*4fb0*/  @!P2 F2FP.F16.F32.PACK_AB R84, RZ, R84 ;  /* 0x00000054ff54a23e */ /* 0x000fe400000000ff */
[----:B-1----:R-:W-:Y:S02]  /*4fc0*/  VIMNMX R21, PT, PT, R27, R9, !PT ;  /* 0x000000091b157248 */ /* 0x002fe40007fe0100 */
[----:B------:R-:W-:Y:S01]  /*4fd0*/  @!P5 F2FP.F16.F32.PACK_AB R53, RZ, R53 ;  /* 0x00000035ff35d23e */ /* 0x000fe200000000ff */
[----:B------:R-:W-:Y:S01]  /*4fe0*/  @!P2 STG.E.U16 desc[UR10][R2.64+0x2], R84 ;  /* 0x000002540200a986 */ /* 0x000fe2000c10150a */
[----:B------:R-:W-:-:S02]  /*4ff0*/  @!P1 F2FP.F16.F32.PACK_AB R80, RZ, R80 ;  /* 0x00000050ff50923e */ /* 0x000fc400000000ff */
[----:B------:R-:W-:Y:S01]  /*5000*/  VIMNMX R43, PT, PT, R36, R43, !PT ;  /* 0x0000002b242b7248 */ /* 0x000fe20007fe0100 */
[----:B------:R-:W-:Y:S01]  /*5010*/  @!P5 STG.E.U16 desc[UR10][R2.64], R53 ;  /* 0x000000350200d986 */ /* 0x000fe2000c10150a */
[-C--:B------:R-:W-:Y:S02]  /*5020*/  ISETP.GE.AND P2, PT, R21, R10.reuse, PT ;  /* 0x0000000a1500720c */ /* 0x080fe40003f46270 */
[----:B------:R-:W-:Y:S01]  /*5030*/  VIMNMX R21, PT, PT, R46, R9, !PT ;  /* 0x000000092e157248 */ /* 0x000fe20007fe0100 */
[----:B------:R-:W-:Y:S01]  /*5040*/  @!P1 STG.E.U16 desc[UR10][R2.64+0x4], R80 ;  /* 0x0000045002009986 */ /* 0x000fe2000c10150a */
[-C--:B------:R-:W-:Y:S02]  /*5050*/  ISETP.GE.AND P5, PT, R43, R10.reuse, PT ;  /* 0x0000000a2b00720c */ /* 0x080fe40003fa6270 */
[----:B------:R-:W-:Y:S02]  /*5060*/  @!P0 F2FP.F16.F32.PACK_AB R79, RZ, R79 ;  /* 0x0000004fff4f823e */ /* 0x000fe400000000ff */
[----:B------:R-:W-:-:S02]  /*5070*/  ISETP.GE.AND P1, PT, R21, R10, PT ;  /* 0x0000000a1500720c */ /* 0x000fc40003f26270 */
[----:B------:R-:W-:Y:S01]  /*5080*/  VIMNMX R21, PT, PT, R30, R9, !PT ;  /* 0x000000091e157248 */ /* 0x000fe20007fe0100 */
[----:B------:R-:W-:Y:S01]  /*5090*/  @!P0 STG.E.U16 desc[UR10][R2.64+0x6], R79 ;  /* 0x0000064f02008986 */ /* 0x000fe2000c10150a */
[----:B------:R-:W-:Y:S02]  /*50a0*/  @!P3 F2FP.F16.F32.PACK_AB R73, RZ, R73 ;  /* 0x00000049ff49b23e */ /* 0x000fe400000000ff */
[----:B------:R-:W-:Y:S02]  /*50b0*/  ISETP.GE.AND P0, PT, R21, R10, PT ;  /* 0x0000000a1500720c */ /* 0x000fe40003f06270 */
[----:B------:R-:W-:Y:S01]  /*50c0*/  @!P4 F2FP.F16.F32.PACK_AB R75, RZ, R75 ;  /* 0x0000004bff4bc23e */ /* 0x000fe200000000ff */
[----:B------:R-:W-:Y:S01]  /*50d0*/  @!P3 STG.E.U16 desc[UR10][R2.64+0xa], R73 ;  /* 0x00000a490200b986 */ /* 0x000fe2000c10150a */
[-C--:B------:R-:W-:Y:S02]  /*50e0*/  VIMNMX R21, PT, PT, R0, R9.reuse, !PT ;  /* 0x0000000900157248 */ /* 0x080fe40007fe0100 */
[----:B0-----:R-:W-:Y:S01]  /*50f0*/  VIMNMX R25, PT, PT, R34, R9, !PT ;  /* 0x0000000922197248 */ /* 0x001fe20007fe0100 */
[----:B------:R-:W-:Y:S01]  /*5100*/  @!P4 STG.E.U16 desc[UR10][R2.64+0x8], R75 ;  /* 0x0000084b0200c986 */ /* 0x000fe2000c10150a */
[----:B------:R-:W-:-:S02]  /*5110*/  @!P6 F2FP.F16.F32.PACK_AB R35, RZ, R35 ;  /* 0x00000023ff23e23e */ /* 0x000fc400000000ff */
[----:B------:R-:W-:Y:S02]  /*5120*/  ISETP.GE.AND P3, PT, R21, R10, PT ;  /* 0x0000000a1500720c */ /* 0x000fe40003f66270 */
[----:B------:R-:W-:Y:S01]  /*5130*/  @!P5 F2FP.F16.F32.PACK_AB R32, RZ, R32 ;  /* 0x00000020ff20d23e */ /* 0x000fe200000000ff */
[----:B------:R-:W-:Y:S01]  /*5140*/  @!P6 STG.E.U16 desc[UR10][R2.64+0xc], R35 ;  /* 0x00000c230200e986 */ /* 0x000fe2000c10150a */
[-C--:B------:R-:W-:Y:S02]  /*5150*/  VIMNMX R21, PT, PT, R26, R9.reuse, !PT ;  /* 0x000000091a157248 */ /* 0x080fe40007fe0100 */
[----:B------:R-:W-:Y:S01]  /*5160*/  IADD3 R12, PT, PT, R33, 0x2, RZ ;  /* 0x00000002210c7810 */ /* 0x000fe20007ffe0ff */
[----:B------:R0:W-:Y:S01]  /*5170*/  @!P5 STG.E.U16 desc[UR10][R2.64+0xe], R32 ;  /* 0x00000e200200d986 */ /* 0x0001e2000c10150a */
[----:B------:R-:W-:Y:S02]  /*5180*/  ISETP.GE.AND P4, PT, R25, R10, PT ;  /* 0x0000000a1900720c */ /* 0x000fe40003f86270 */
[----:B------:R-:W-:-:S02]  /*5190*/  VIMNMX R25, PT, PT, R16, R9, !PT ;  /* 0x0000000910197248 */ /* 0x000fc40007fe0100 */
[-C--:B------:R-:W-:Y:S01]  /*51a0*/  ISETP.GE.AND P6, PT, R21, R10.reuse, PT ;  /* 0x0000000a1500720c */ /* 0x080fe20003fc6270 */
[-C--:B------:R-:W-:Y:S01]  /*51b0*/  IMAD R21, R12, R10.reuse, R27 ;  /* 0x0000000a0c157224 */ /* 0x080fe200078e021b */
[----:B------:R-:W-:Y:S02]  /*51c0*/  ISETP.GE.AND P5, PT, R25, R10, PT ;  /* 0x0000000a1900720c */ /* 0x000fe40003fa6270 */
[----:B------:R-:W-:Y:S01]  /*51d0*/  IADD3 R25, PT, PT, R37, 0x3, RZ ;  /* 0x0000000325197810 */ /* 0x000fe20007ffe0ff */
[----:B------:R-:W-:Y:S01]  /*51e0*/  IMAD.WIDE R20, R21, 0x2, R4 ;  /* 0x0000000215147825 */ /* 0x000fe200078e0204 */
[----:B------:R-:W-:Y:S02]  /*51f0*/  @!P1 F2FP.F16.F32.PACK_AB R83, RZ, R83 ;  /* 0x00000053ff53923e */ /* 0x000fe400000000ff */
[----:B0-----:R-:W-:Y:S02]  /*5200*/  VIMNMX R3, PT, PT, R27, R25, !PT ;  /* 0x000000191b037248 */ /* 0x001fe40007fe0100 */
        /* <DEDUP_REMOVED lines=8> */
[----:B------:R-:W-:Y:S02]  /*5290*/  ISETP.GE.AND P2, PT, R9, R10, PT ;  /* 0x0000000a0900720c */ /* 0x000fe40003f46270 */
        /* <DEDUP_REMOVED lines=9> */
[----:B------:R-:W-:Y:S01]  /*5330*/  VIMNMX R9, PT, PT, R34, R25, !PT ;  /* 0x0000001922097248 */ /* 0x000fe20007fe0100 */
[----:B------:R-:W-:Y:S01]  /*5340*/  @!P3 STG.E.U16 desc[UR10][R20.64+0x8], R77 ;  /* 0x0000084d1400b986 */ /* 0x000fe2000c10150a */
[----:B------:R-:W-:-:S02]  /*5350*/  @!P5 F2FP.F16.F32.PACK_AB R56, RZ, R56 ;  /* 0x00000038ff38d23e */ /* 0x000fc400000000ff */
[-C--:B------:R-:W-:Y:S02]  /*5360*/  ISETP.GE.AND P6, PT, R3, R10.reuse, PT ;  /* 0x0000000a0300720c */ /* 0x080fe40003fc6270 */
        /* <DEDUP_REMOVED lines=16> */
[----:B------:R-:W-:-:S02]  /*5470*/  ISETP.GE.AND P0, PT, R11, R10, PT ;  /* 0x0000000a0b00720c */ /* 0x000fc40003f06270 */
[----:B------:R-:W-:Y:S01]  /*5480*/  @!P1 F2FP.F16.F32.PACK_AB R85, RZ, R85 ;  /* 0x00000055ff55923e */ /* 0x000fe200000000ff */
[----:B------:R-:W-:Y:S01]  /*5490*/  @!P4 STG.E.U16 desc[UR10][R2.64+0x4], R40 ;  /* 0x000004280200c986 */ /* 0x000fe2000c10150a */
[----:B------:R-:W-:Y:S02]  /*54a0*/  VIMNMX R11, PT, PT, R46, R9, !PT ;  /* 0x000000092e0b7248 */ /* 0x000fe40007fe0100 */
[----:B------:R-:W-:Y:S01]  /*54b0*/  VIMNMX R25, PT, PT, R36, R25, !PT ;  /* 0x0000001924197248 */ /* 0x000fe20007fe0100 */
[----:B------:R-:W-:Y:S01]  /*54c0*/  @!P1 STG.E.U16 desc[UR10][R2.64], R85 ;  /* 0x0000005502009986 */ /* 0x000fe2000c10150a */
[----:B------:R-:W-:Y:S02]  /*54d0*/  @!P3 F2FP.F16.F32.PACK_AB R23, RZ, R23 ;  /* 0x00000017ff17b23e */ /* 0x000fe400000000ff */
[-C--:B------:R-:W-:Y:S02]  /*54e0*/  ISETP.GE.AND P4, PT, R11, R10.reuse, PT ;  /* 0x0000000a0b00720c */ /* 0x080fe40003f86270 */
[----:B------:R-:W-:Y:S01]  /*54f0*/  VIMNMX R11, PT, PT, R30, R9, !PT ;  /* 0x000000091e0b7248 */ /* 0x000fe20007fe0100 */
[----:B------:R-:W-:Y:S01]  /*5500*/  @!P3 STG.E.U16 desc[UR10][R2.64+0x6], R23 ;  /* 0x000006170200b986 */ /* 0x000fe2000c10150a */
[----:B------:R-:W-:-:S02]  /*5510*/  ISETP.GE.AND P1, PT, R25, R10, PT ;  /* 0x0000000a1900720c */ /* 0x000fc40003f26270 */
[----:B------:R-:W-:Y:S02]  /*5520*/  @!P5 F2FP.F16.F32.PACK_AB R59, RZ, R59 ;  /* 0x0000003bff3bd23e */ /* 0x000fe400000000ff */
[----:B------:R-:W-:Y:S02]  /*5530*/  ISETP.GE.AND P3, PT, R11, R10, PT ;  /* 0x0000000a0b00720c */ /* 0x000fe40003f66270 */
[-C--:B------:R-:W-:Y:S01]  /*5540*/  VIMNMX R11, PT, PT, R0, R9.reuse, !PT ;  /* 0x00000009000b7248 */ /* 0x080fe20007fe0100 */
[----:B------:R-:W-:Y:S01]  /*5550*/  @!P5 STG.E.U16 desc[UR10][R2.64+0xa], R59 ;  /* 0x00000a3b0200d986 */ /* 0x000fe2000c10150a */
[----:B------:R-:W-:Y:S02]  /*5560*/  @!P6 F2FP.F16.F32.PACK_AB R22, RZ, R22 ;  /* 0x00000016ff16e23e */ /* 0x000fe400000000ff */
[----:B------:R-:W-:Y:S02]  /*5570*/  VIMNMX R21, PT, PT, R34, R9, !PT ;  /* 0x0000000922157248 */ /* 0x000fe40007fe0100 */
[----:B------:R-:W-:Y:S01]  /*5580*/  ISETP.GE.AND P5, PT, R11, R10, PT ;  /* 0x0000000a0b00720c */ /* 0x000fe20003fa6270 */
[----:B------:R-:W-:Y:S01]  /*5590*/  @!P6 STG.E.U16 desc[UR10][R2.64+0x8], R22 ;  /* 0x000008160200e986 */ /* 0x000fe2000c10150a */
[----:B------:R-:W-:-:S02]  /*55a0*/  IADD3 R11, PT, PT, R33, 0x4, RZ ;  /* 0x00000004210b7810 */ /* 0x000fc40007ffe0ff */
[----:B------:R-:W-:Y:S02]  /*55b0*/  @!P2 F2FP.F16.F32.PACK_AB R57, RZ, R57 ;  /* 0x00000039ff39a23e */ /* 0x000fe400000000ff */
[-C--:B------:R-:W-:Y:S01]  /*55c0*/  ISETP.GE.AND P6, PT, R21, R10.reuse, PT ;  /* 0x0000000a1500720c */ /* 0x080fe20003fc6270 */
[-C--:B------:R-:W-:Y:S01]  /*55d0*/  IMAD R11, R11, R10.reuse, R27 ;  /* 0x0000000a0b0b7224 */ /* 0x080fe200078e021b */
[----:B------:R-:W-:Y:S01]  /*55e0*/  @!P1 F2FP.F16.F32.PACK_AB R17, RZ, R17 ;  /* 0x00000011ff11923e */ /* 0x000fe200000000ff */
[----:B------:R-:W-:Y:S01]  /*55f0*/  @!P2 STG.E.U16 desc[UR10][R2.64+0xc], R57 ;  /* 0x00000c390200a986 */ /* 0x000fe2000c10150a */
[----:B------:R-:W-:Y:S02]  /*5600*/  VIMNMX R21, PT, PT, R26, R9, !PT ;  /* 0x000000091a157248 */ /* 0x000fe40007fe0100 */
[----:B------:R-:W-:Y:S02]  /*5610*/  PRMT R12, R17, 0x7610, R12 ;  /* 0x00007610110c7816 */ /* 0x000fe4000000000c */
[----:B------:R-:W-:Y:S01]  /*5620*/  ISETP.GE.AND P2, PT, R21, R10, PT ;  /* 0x0000000a1500720c */ /* 0x000fe20003f46270 */
[----:B------:R-:W-:Y:S01]  /*5630*/  IMAD.WIDE R20, R11, 0x2, R4 ;  /* 0x000000020b147825 */ /* 0x000fe200078e0204 */
[----:B------:R-:W-:Y:S01]  /*5640*/  IADD3 R11, PT, PT, R37, 0x5, RZ ;  /* 0x00000005250b7810 */ /* 0x000fe20007ffe0ff */
[----:B------:R0:W-:Y:S01]  /*5650*/  @!P1 STG.E.U16 desc[UR10][R2.64+0xe], R12 ;  /* 0x00000e0c02009986 */ /* 0x0001e2000c10150a */
[----:B------:R-:W-:-:S02]  /*5660*/  @!P4 F2FP.F16.F32.PACK_AB R82, RZ, R82 ;  /* 0x00000052ff52c23e */ /* 0x000fc400000000ff */
[----:B------:R-:W-:Y:S02]  /*5670*/  VIMNMX R17, PT, PT, R16, R9, !PT ;  /* 0x0000000910117248 */ /* 0x000fe40007fe0100 */
[----:B------:R-:W-:Y:S01]  /*5680*/  @!P3 F2FP.F16.F32.PACK_AB R41, RZ, R41 ;  /* 0x00000029ff29b23e */ /* 0x000fe200000000ff */
[----:B------:R-:W-:Y:S01]  /*5690*/  @!P4 STG.E.U16 desc[UR10][R20.64+0x2], R82 ;  /* 0x000002521400c986 */ /* 0x000fe2000c10150a */
[----:B------:R-:W-:Y:S02]  /*56a0*/  @!P0 F2FP.F16.F32.PACK_AB R55, RZ, R55 ;  /* 0x00000037ff37823e */ /* 0x000fe400000000ff */
[----:B------:R-:W-:Y:S01]  /*56b0*/  ISETP.GE.AND P1, PT, R17, R10, PT ;  /* 0x0000000a1100720c */ /* 0x000fe20003f26270 */
[----:B------:R-:W-:Y:S01]  /*56c0*/  @!P3 STG.E.U16 desc[UR10][R20.64+0x4], R41 ;  /* 0x000004291400b986 */ /* 0x000fe2000c10150a */
[----:B------:R-:W-:Y:S02]  /*56d0*/  VIMNMX R9, PT, PT, R36, R9, !PT ;  /* 0x0000000924097248 */ /* 0x000fe40007fe0100 */
[----:B0-----:R-:W-:Y:S01]  /*56e0*/  VIMNMX R3, PT, PT, R27, R11, !PT ;  /* 0x0000000b1b037248 */ /* 0x001fe20007fe0100 */
[----:B------:R-:W-:Y:S01]  /*56f0*/  @!P0 STG.E.U16 desc[UR10][R20.64], R55 ;  /* 0x0000003714008986 */ /* 0x000fe2000c10150a */
[----:B------:R-:W-:-:S02]  /*5700*/  @!P6 F2FP.F16.F32.PACK_AB R15, RZ, R15 ;  /* 0x0000000fff0fe23e */ /* 0x000fc400000000ff */
[----:B------:R-:W-:Y:S02]  /*5710*/  ISETP.GE.AND P4, PT, R3, R10, PT ;  /* 0x0000000a0300720c */ /* 0x000fe40003f86270 */
[-C--:B------:R-:W-:Y:S01]  /*5720*/  VIMNMX R3, PT, PT, R46, R11.reuse, !PT ;  /* 0x0000000b2e037248 */ /* 0x080fe20007fe0100 */
[----:B------:R-:W-:Y:S01]  /*5730*/  @!P6 STG.E.U16 desc[UR10][R20.64+0x6], R15 ;  /* 0x0000060f1400e986 */ /* 0x000fe2000c10150a */
[----:B------:R-:W-:Y:S02]  /*5740*/  @!P5 F2FP.F16.F32.PACK_AB R14, RZ, R14 ;  /* 0x0000000eff0ed23e */ /* 0x000fe400000000ff */
[-C--:B------:R-:W-:Y:S02]  /*5750*/  ISETP.GE.AND P3, PT, R3, R10.reuse, PT ;  /* 0x0000000a0300720c */ /* 0x080fe40003f66270 */
[----:B------:R-:W-:Y:S01]  /*5760*/  ISETP.GE.AND P0, PT, R9, R10, PT ;  /* 0x0000000a0900720c */ /* 0x000fe20003f06270 */
[----:B------:R-:W-:Y:S01]  /*5770*/  @!P5 STG.E.U16 desc[UR10][R20.64+0x8], R14 ;  /* 0x0000080e1400d986 */ /* 0x000fe2000c10150a */
[----:B------:R-:W-:-:S02]  /*5780*/  VIMNMX R3, PT, PT, R30, R11, !PT ;  /* 0x0000000b1e037248 */ /* 0x000fc40007fe0100 */
[----:B------:R-:W-:Y:S02]  /*5790*/  VIMNMX R9, PT, PT, R34, R11, !PT ;  /* 0x0000000b22097248 */ /* 0x000fe40007fe0100 */
[----:B------:R-:W-:Y:S02]  /*57a0*/  @!P2 F2FP.F16.F32.PACK_AB R13, RZ, R13 ;  /* 0x0000000dff0da23e */ /* 0x000fe400000000ff */
[-C--:B------:R-:W-:Y:S02]  /*57b0*/  ISETP.GE.AND P6, PT, R3, R10.reuse, PT ;  /* 0x0000000a0300720c */ /* 0x080fe40003fc6270 */
[----:B------:R-:W-:Y:S01]  /*57c0*/  ISETP.GE.AND P5, PT, R9, R10, PT ;  /* 0x0000000a0900720c */ /* 0x000fe20003fa6270 */
[----:B------:R0:W-:Y:S01]  /*57d0*/  @!P2 STG.E.U16 desc[UR10][R20.64+0xa], R13 ;  /* 0x00000a0d1400a986 */ /* 0x0001e2000c10150a */
[----:B------:R-:W-:Y:S02]  /*57e0*/  VIMNMX R3, PT, PT, R0, R11, !PT ;  /* 0x0000000b00037248 */ /* 0x000fe40007fe0100 */
[----:B------:R-:W-:-:S02]  /*57f0*/  @!P1 F2FP.F16.F32.PACK_AB R58, RZ, R58 ;  /* 0x0000003aff3a923e */ /* 0x000fc400000000ff */
[----:B------:R-:W-:Y:S02]  /*5800*/  ISETP.GE.AND P2, PT, R3, R10, PT ;  /* 0x0000000a0300720c */ /* 0x000fe40003f46270 */
[-C--:B------:R-:W-:Y:S01]  /*5810*/  VIMNMX R3, PT, PT, R26, R11.reuse, !PT ;  /* 0x0000000b1a037248 */ /* 0x080fe20007fe0100 */
[----:B------:R-:W-:Y:S01]  /*5820*/  @!P1 STG.E.U16 desc[UR10][R20.64+0xc], R58 ;  /* 0x00000c3a14009986 */ /* 0x000fe2000c10150a */
[----:B------:R-:W-:Y:S02]  /*5830*/  IADD3 R2, PT, PT, R33, 0x5, RZ ;  /* 0x0000000521027810 */ /* 0x000fe40007ffe0ff */
[----:B------:R-:W-:Y:S02]  /*5840*/  @!P0 F2FP.F16.F32.PACK_AB R18, RZ, R18 ;  /* 0x00000012ff12823e */ /* 0x000fe400000000ff */
[-C--:B------:R-:W-:Y:S01]  /*5850*/  ISETP.GE.AND P1, PT, R3, R10.reuse, PT ;  /* 0x0000000a0300720c */ /* 0x080fe20003f26270 */
[----:B------:R-:W-:Y:S01]  /*5860*/  IMAD R3, R2, R10, R27 ;  /* 0x0000000a02037224 */ /* 0x000fe200078e021b */
[----:B------:R-:W-:Y:S01]  /*5870*/  VIMNMX R9, PT, PT, R16, R11, !PT ;  /* 0x0000000b10097248 */ /* 0x000fe20007fe0100 */
[----:B------:R-:W-:Y:S01]  /*5880*/  @!P0 STG.E.U16 desc[UR10][R20.64+0xe], R18 ;  /* 0x00000e1214008986 */ /* 0x000fe2000c10150a */
[----:B------:R-:W-:Y:S01]  /*5890*/  @!P5 F2FP.F16.F32.PACK_AB R7, RZ, R7 ;  /* 0x00000007ff07d23e */ /* 0x000fe200000000ff */
[----:B------:R-:W-:Y:S01]  /*58a0*/  IMAD.WIDE R2, R3, 0x2, R4 ;  /* 0x0000000203027825 */ /* 0x000fe200078e0204 */
[----:B------:R-:W-:-:S02]  /*58b0*/  @!P4 F2FP.F16.F32.PACK_AB R54, RZ, R54 ;  /* 0x00000036ff36c23e */ /* 0x000fc400000000ff */
[----:B------:R-:W-:Y:S02]  /*58c0*/  ISETP.GE.AND P0, PT, R9, R10, PT ;  /* 0x0000000a0900720c */ /* 0x000fe40003f06270 */
[----:B------:R-:W-:Y:S01]  /*58d0*/  IADD3 R9, PT, PT, R37, 0x6, RZ ;  /* 0x0000000625097810 */ /* 0x000fe20007ffe0ff */
[----:B------:R-:W-:Y:S01]  /*58e0*/  @!P4 STG.E.U16 desc[UR10][R2.64], R54 ;  /* 0x000000360200c986 */ /* 0x000fe2000c10150a */
[----:B------:R-:W-:Y:S02]  /*58f0*/  VIMNMX R11, PT, PT, R36, R11, !PT ;  /* 0x0000000b240b7248 */ /* 0x000fe40007fe0100 */
[----:B------:R-:W-:Y:S02]  /*5900*/  PRMT R12, R7, 0x7610, R12 ;  /* 0x00007610070c7816 */ /* 0x000fe4000000000c */
[----:B------:R-:W-:Y:S02]  /*5910*/  @!P6 F2FP.F16.F32.PACK_AB R8, RZ, R8 ;  /* 0x00000008ff08e23e */ /* 0x000fe400000000ff */
[----:B------:R-:W-:Y:S01]  /*5920*/  VIMNMX R7, PT, PT, R30, R9, !PT ;  /* 0x000000091e077248 */ /* 0x000fe20007fe0100 */
[----:B------:R-:W-:Y:S01]  /*5930*/  @!P5 STG.E.U16 desc[UR10][R2.64+0x6], R12 ;  /* 0x0000060c0200d986 */ /* 0x000fe2000c10150a */
[----:B------:R-:W-:-:S02]  /*5940*/  ISETP.GE.AND P4, PT, R11, R10, PT ;  /* 0x0000000a0b00720c */ /* 0x000fc40003f86270 */
[----:B------:R-:W-:Y:S01]  /*5950*/  @!P3 F2FP.F16.F32.PACK_AB R81, RZ, R81 ;  /* 0x00000051ff51b23e */ /* 0x000fe200000000ff */
[----:B------:R-:W-:Y:S01]  /*5960*/  @!P6 STG.E.U16 desc[UR10][R2.64+0x4], R8 ;  /* 0x000004080200e986 */ /* 0x000fe2000c10150a */
[----:B------:R-:W-:Y:S02]  /*5970*/  VIMNMX R11, PT, PT, R46, R9, !PT ;  /* 0x000000092e0b7248 */ /* 0x000fe40007fe0100 */
[----:B------:R-:W-:Y:S01]  /*5980*/  @!P1 F2FP.F16.F32.PACK_AB R61, RZ, R61 ;  /* 0x0000003dff3d923e */ /* 0x000fe200000000ff */
[----:B------:R-:W-:Y:S01]  /*5990*/  @!P3 STG.E.U16 desc[UR10][R2.64+0x2], R81 ;  /* 0x000002510200b986 */ /* 0x000fe2000c10150a */
[----:B0-----:R-:W-:Y:S02]  /*59a0*/  VIMNMX R13, PT, PT, R27, R9, !PT ;  /* 0x000000091b0d7248 */ /* 0x001fe40007fe0100 */
[----:B------:R-:W-:Y:S01]  /*59b0*/  ISETP.GE.AND P5, PT, R7, R10, PT ;  /* 0x0000000a0700720c */ /* 0x000fe20003fa6270 */
[----:B------:R-:W-:Y:S01]  /*59c0*/  @!P1 STG.E.U16 desc[UR10][R2.64+0xa], R61 ;  /* 0x00000a3d02009986 */ /* 0x000fe2000c10150a */
[----:B------:R-:W-:-:S02]  /*59d0*/  @!P2 F2FP.F16.F32.PACK_AB R6, RZ, R6 ;  /* 0x00000006ff06a23e */ /* 0x000fc400000000ff */
[-C--:B------:R-:W-:Y:S02]  /*59e0*/  VIMNMX R7, PT, PT, R0, R9.reuse, !PT ;  /* 0x0000000900077248 */ /* 0x080fe40007fe0100 */
[-C--:B------:R-:W-:Y:S02]  /*59f0*/  ISETP.GE.AND P6, PT, R11, R10.reuse, PT ;  /* 0x0000000a0b00720c */ /* 0x080fe40003fc6270 */
[----:B------:R-:W-:Y:S02]  /*5a00*/  ISETP.GE.AND P3, PT, R13, R10, PT ;  /* 0x0000000a0d00720c */ /* 0x000fe40003f66270 */
[----:B------:R-:W-:Y:S02]  /*5a10*/  @!P0 F2FP.F16.F32.PACK_AB R62, RZ, R62 ;  /* 0x0000003eff3e823e */ /* 0x000fe400000000ff */
[----:B------:R-:W-:Y:S02]  /*5a20*/  PRMT R13, R6, 0x7610, R13 ;  /* 0x00007610060d7816 */ /* 0x000fe4000000000d */
[----:B------:R-:W-:Y:S01]  /*5a30*/  ISETP.GE.AND P1, PT, R7, R10, PT ;  /* 0x0000000a0700720c */ /* 0x000fe20003f26270 */
[----:B------:R-:W-:Y:S01]  /*5a40*/  @!P0 STG.E.U16 desc[UR10][R2.64+0xc], R62 ;  /* 0x00000c3e02008986 */ /* 0x000fe2000c10150a */
[----:B------:R-:W-:-:S02]  /*5a50*/  VIMNMX R7, PT, PT, R26, R9, !PT ;  /* 0x000000091a077248 */ /* 0x000fc40007fe0100 */
[----:B------:R-:W-:Y:S01]  /*5a60*/  IADD3 R6, PT, PT, R33, 0x6, RZ ;  /* 0x0000000621067810 */ /* 0x000fe20007ffe0ff */
[----:B------:R-:W-:Y:S01]  /*5a70*/  @!P2 STG.E.U16 desc[UR10][R2.64+0x8], R13 ;  /* 0x0000080d0200a986 */ /* 0x000fe2000c10150a */
[-C--:B------:R-:W-:Y:S02]  /*5a80*/  ISETP.GE.AND P0, PT, R7, R10.reuse, PT ;  /* 0x0000000a0700720c */ /* 0x080fe40003f06270 */
[----:B------:R-:W-:Y:S01]  /*5a90*/  @!P4 F2FP.F16.F32.PACK_AB R19, RZ, R19 ;  /* 0x00000013ff13c23e */ /* 0x000fe200000000ff */
[-C--:B------:R-:W-:Y:S01]  /*5aa0*/  IMAD R7, R6, R10.reuse, R27 ;  /* 0x0000000a06077224 */ /* 0x080fe200078e021b */
[----:B------:R-:W-:Y:S02]  /*5ab0*/  VIMNMX R11, PT, PT, R34, R9, !PT ;  /* 0x00000009220b7248 */ /* 0x000fe40007fe0100 */
[----:B------:R-:W-:Y:S01]  /*5ac0*/  IADD3 R37, PT, PT, R37, 0x7, RZ ;  /* 0x0000000725257810 */ /* 0x000fe20007ffe0ff */
[----:B------:R-:W-:Y:S01]  /*5ad0*/  IMAD.WIDE R6, R7, 0x2, R4 ;  /* 0x0000000207067825 */ /* 0x000fe200078e0204 */
[----:B------:R-:W-:Y:S01]  /*5ae0*/  @!P6 F2FP.F16.F32.PACK_AB R65, RZ, R65 ;  /* 0x00000041ff41e23e */ /* 0x000fe200000000ff */
[----:B------:R0:W-:Y:S01]  /*5af0*/  @!P4 STG.E.U16 desc[UR10][R2.64+0xe], R19 ;  /* 0x00000e130200c986 */ /* 0x0001e2000c10150a */
[----:B------:R-:W-:-:S02]  /*5b00*/  ISETP.GE.AND P2, PT, R11, R10, PT ;  /* 0x0000000a0b00720c */ /* 0x000fc40003f46270 */
[-C--:B------:R-:W-:Y:S01]  /*5b10*/  VIMNMX R11, PT, PT, R16, R9.reuse, !PT ;  /* 0x00000009100b7248 */ /* 0x080fe20007fe0100 */
[----:B------:R1:W-:Y:S01]  /*5b20*/  @!P6 STG.E.U16 desc[UR10][R6.64+0x2], R65 ;  /* 0x000002410600e986 */ /* 0x0003e2000c10150a */
[----:B------:R-:W-:Y:S02]  /*5b30*/  @!P5 F2FP.F16.F32.PACK_AB R66, RZ, R66 ;  /* 0x00000042ff42d23e */ /* 0x000fe400000000ff */
[----:B------:R-:W-:Y:S02]  /*5b40*/  @!P3 F2FP.F16.F32.PACK_AB R64, RZ, R64 ;  /* 0x00000040ff40b23e */ /* 0x000fe400000000ff */
[----:B------:R-:W-:Y:S01]  /*5b50*/  ISETP.GE.AND P4, PT, R11, R10, PT ;  /* 0x0000000a0b00720c */ /* 0x000fe20003f86270 */
[----:B------:R1:W-:Y:S01]  /*5b60*/  @!P5 STG.E.U16 desc[UR10][R6.64+0x4], R66 ;  /* 0x000004420600d986 */ /* 0x0003e2000c10150a */
[----:B------:R-:W-:Y:S02]  /*5b70*/  VIMNMX R9, PT, PT, R36, R9, !PT ;  /* 0x0000000924097248 */ /* 0x000fe40007fe0100 */
[----:B0-----:R-:W-:Y:S01]  /*5b80*/  VIMNMX R3, PT, PT, R46, R37, !PT ;  /* 0x000000252e037248 */ /* 0x001fe20007fe0100 */
[----:B------:R1:W-:Y:S01]  /*5b90*/  @!P3 STG.E.U16 desc[UR10][R6.64], R64 ;  /* 0x000000400600b986 */ /* 0x0003e2000c10150a */
[----:B------:R-:W-:-:S02]  /*5ba0*/  @!P1 F2FP.F16.F32.PACK_AB R68, RZ, R68 ;  /* 0x00000044ff44923e */ /* 0x000fc400000000ff */
[-C--:B------:R-:W-:Y:S02]  /*5bb0*/  ISETP.GE.AND P6, PT, R3, R10.reuse, PT ;  /* 0x0000000a0300720c */ /* 0x080fe40003fc6270 */
[-C--:B------:R-:W-:Y:S01]  /*5bc0*/  VIMNMX R3, PT, PT, R30, R37.reuse, !PT ;  /* 0x000000251e037248 */ /* 0x080fe20007fe0100 */
[----:B------:R1:W-:Y:S01]  /*5bd0*/  @!P1 STG.E.U16 desc[UR10][R6.64+0x8], R68 ;  /* 0x0000084406009986 */ /* 0x0003e2000c10150a */
[-C--:B------:R-:W-:Y:S02]  /*5be0*/  ISETP.GE.AND P3, PT, R9, R10.reuse, PT ;  /* 0x0000000a0900720c */ /* 0x080fe40003f66270 */
[----:B------:R-:W-:Y:S02]  /*5bf0*/  ISETP.GE.AND P5, PT, R3, R10, PT ;  /* 0x0000000a0300720c */ /* 0x000fe40003fa6270 */
[----:B------:R-:W-:Y:S02]  /*5c00*/  VIMNMX R3, PT, PT, R27, R37, !PT ;  /* 0x000000251b037248 */ /* 0x000fe40007fe0100 */
[----:B------:R-:W-:-:S02]  /*5c10*/  @!P0 F2FP.F16.F32.PACK_AB R69, RZ, R69 ;  /* 0x00000045ff45823e */ /* 0x000fc400000000ff */
[----:B------:R-:W-:Y:S02]  /*5c20*/  ISETP.GE.AND P1, PT, R3, R10, PT ;  /* 0x0000000a0300720c */ /* 0x000fe40003f26270 */
[-C--:B------:R-:W-:Y:S01]  /*5c30*/  VIMNMX R3, PT, PT, R0, R37.reuse, !PT ;  /* 0x0000002500037248 */ /* 0x080fe20007fe0100 */
[----:B------:R1:W-:Y:S01]  /*5c40*/  @!P0 STG.E.U16 desc[UR10][R6.64+0xa], R69 ;  /* 0x00000a4506008986 */ /* 0x0003e2000c10150a */
[----:B------:R-:W-:Y:S02]  /*5c50*/  @!P4 F2FP.F16.F32.PACK_AB R70, RZ, R70 ;  /* 0x00000046ff46c23e */ /* 0x000fe400000000ff */
[----:B------:R-:W-:Y:S02]  /*5c60*/  ISETP.GE.AND P0, PT, R3, R10, PT ;  /* 0x0000000a0300720c */ /* 0x000fe40003f06270 */
[----:B------:R-:W-:Y:S01]  /*5c70*/  VIMNMX R3, PT, PT, R26, R37, !PT ;  /* 0x000000251a037248 */ /* 0x000fe20007fe0100 */
[----:B------:R1:W-:Y:S01]  /*5c80*/  @!P4 STG.E.U16 desc[UR10][R6.64+0xc], R70 ;  /* 0x00000c460600c986 */ /* 0x0003e2000c10150a */
[----:B------:R-:W-:-:S02]  /*5c90*/  IADD3 R33, PT, PT, R33, 0x7, RZ ;  /* 0x0000000721217810 */ /* 0x000fc40007ffe0ff */
[----:B------:R-:W-:Y:S02]  /*5ca0*/  @!P2 F2FP.F16.F32.PACK_AB R67, RZ, R67 ;  /* 0x00000043ff43a23e */ /* 0x000fe400000000ff */
[----:B------:R-:W-:Y:S01]  /*5cb0*/  @!P3 F2FP.F16.F32.PACK_AB R71, RZ, R71 ;  /* 0x00000047ff47b23e */ /* 0x000fe200000000ff */
[-C--:B------:R-:W-:Y:S01]  /*5cc0*/  IMAD R33, R33, R10.reuse, R27 ;  /* 0x0000000a21217224 */ /* 0x080fe200078e021b */
[-C--:B------:R-:W-:Y:S01]  /*5cd0*/  ISETP.GE.AND P4, PT, R3, R10.reuse, PT ;  /* 0x0000000a0300720c */ /* 0x080fe20003f86270 */
[----:B------:R1:W-:Y:S01]  /*5ce0*/  @!P2 STG.E.U16 desc[UR10][R6.64+0x6], R67 ;  /* 0x000006430600a986 */ /* 0x0003e2000c10150a */
[-C--:B------:R-:W-:Y:S01]  /*5cf0*/  VIMNMX R9, PT, PT, R34, R37.reuse, !PT ;  /* 0x0000002522097248 */ /* 0x080fe20007fe0100 */
[----:B------:R-:W-:Y:S01]  /*5d00*/  IMAD.WIDE R4, R33, 0x2, R4 ;  /* 0x0000000221047825 */ /* 0x000fe200078e0204 */
[----:B------:R-:W-:Y:S01]  /*5d10*/  VIMNMX R3, PT, PT, R16, R37, !PT ;  /* 0x0000002510037248 */ /* 0x000fe20007fe0100 */
[----:B------:R1:W-:Y:S01]  /*5d20*/  @!P3 STG.E.U16 desc[UR10][R6.64+0xe], R71 ;  /* 0x00000e470600b986 */ /* 0x0003e2000c10150a */
[----:B------:R-:W-:-:S02]  /*5d30*/  ISETP.GE.AND P2, PT, R9, R10, PT ;  /* 0x0000000a0900720c */ /* 0x000fc40003f46270 */
[----:B------:R-:W-:Y:S02]  /*5d40*/  @!P1 F2FP.F16.F32.PACK_AB R78, RZ, R78 ;  /* 0x0000004eff4e923e */ /* 0x000fe400000000ff */
[----:B------:R-:W-:Y:S02]  /*5d50*/  ISETP.GE.AND P3, PT, R3, R10, PT ;  /* 0x0000000a0300720c */ /* 0x000fe40003f66270 */
[----:B------:R-:W-:Y:S01]  /*5d60*/  VIMNMX R37, PT, PT, R36, R37, !PT ;  /* 0x0000002524257248 */ /* 0x000fe20007fe0100 */
[----:B------:R1:W-:Y:S01]  /*5d70*/  @!P1 STG.E.U16 desc[UR10][R4.64], R78 ;  /* 0x0000004e04009986 */ /* 0x0003e2000c10150a */
[----:B------:R-:W-:Y:S02]  /*5d80*/  @!P6 F2FP.F16.F32.PACK_AB R76, RZ, R76 ;  /* 0x0000004cff4ce23e */ /* 0x000fe400000000ff */
[----:B------:R-:W-:Y:S02]  /*5d90*/  ISETP.GE.AND P1, PT, R37, R10, PT ;  /* 0x0000000a2500720c */ /* 0x000fe40003f26270 */
[----:B------:R-:W-:Y:S01]  /*5da0*/  @!P5 F2FP.F16.F32.PACK_AB R74, RZ, R74 ;  /* 0x0000004aff4ad23e */ /* 0x000fe200000000ff */
[----:B------:R1:W-:Y:S01]  /*5db0*/  @!P6 STG.E.U16 desc[UR10][R4.64+0x2], R76 ;  /* 0x0000024c0400e986 */ /* 0x0003e2000c10150a */
[----:B------:R-:W-:-:S02]  /*5dc0*/  @!P2 F2FP.F16.F32.PACK_AB R72, RZ, R72 ;  /* 0x00000048ff48a23e */ /* 0x000fc400000000ff */
[----:B------:R-:W-:Y:S01]  /*5dd0*/  @!P0 F2FP.F16.F32.PACK_AB R60, RZ, R60 ;  /* 0x0000003cff3c823e */ /* 0x000fe200000000ff */
[----:B------:R1:W-:Y:S01]  /*5de0*/  @!P5 STG.E.U16 desc[UR10][R4.64+0x4], R74 ;  /* 0x0000044a0400d986 */ /* 0x0003e2000c10150a */
[----:B------:R-:W-:Y:S02]  /*5df0*/  @!P4 F2FP.F16.F32.PACK_AB R47, RZ, R47 ;  /* 0x0000002fff2fc23e */ /* 0x000fe400000000ff */
[----:B------:R-:W-:Y:S01]  /*5e00*/  @!P3 F2FP.F16.F32.PACK_AB R39, RZ, R39 ;  /* 0x00000027ff27b23e */ /* 0x000fe200000000ff */
[----:B------:R1:W-:Y:S04]  /*5e10*/  @!P2 STG.E.U16 desc[UR10][R4.64+0x6], R72 ;  /* 0x000006480400a986 */ /* 0x0003e8000c10150a */
[----:B------:R1:W-:Y:S04]  /*5e20*/  @!P0 STG.E.U16 desc[UR10][R4.64+0x8], R60 ;  /* 0x0000083c04008986 */ /* 0x0003e8000c10150a */
[----:B------:R1:W-:Y:S04]  /*5e30*/  @!P4 STG.E.U16 desc[UR10][R4.64+0xa], R47 ;  /* 0x00000a2f0400c986 */ /* 0x0003e8000c10150a */
[----:B------:R1:W-:Y:S01]  /*5e40*/  @!P3 STG.E.U16 desc[UR10][R4.64+0xc], R39 ;  /* 0x00000c270400b986 */ /* 0x0003e2000c10150a */
[----:B------:R-:W-:Y:S05]  /*5e50*/  @P1 EXIT ;  /* 0x000000000000194d */ /* 0x000fea0003800000 */
[----:B------:R-:W-:-:S05]  /*5e60*/  F2FP.F16.F32.PACK_AB R31, RZ, R31 ;  /* 0x0000001fff1f723e */ /* 0x000fca00000000ff */
[----:B------:R-:W-:Y:S01]  /*5e70*/  STG.E.U16 desc[UR10][R4.64+0xe], R31 ;  /* 0x00000e1f04007986 */ /* 0x000fe2000c10150a */
[----:B------:R-:W-:Y:S05]  /*5e80*/  EXIT ;  /* 0x000000000000794d */ /* 0x000fea0003800000 */
.L_x_55:
        /* <DEDUP_REMOVED lines=15> */
.L_x_104:


//--------------------- .text._Z20simple_gating_kernelPK6__halfS1_PKfPS_iib --------------------------
	.section	.text._Z20simple_gating_kernelPK6__halfS1_PKfPS_iib,"ax",@progbits
	.align	128
        .global         _Z20simple_gating_kernelPK6__halfS1_PKfPS_iib
        .type           _Z20simple_gating_kernelPK6__halfS1_PKfPS_iib,@function
        .size           _Z20simple_gating_kernelPK6__halfS1_PKfPS_iib,(.L_x_95 - _Z20simple_gating_kernelPK6__halfS1_PKfPS_iib)
        .other          _Z20simple_gating_kernelPK6__halfS1_PKfPS_iib,@"STO_CUDA_ENTRY STV_DEFAULT"
_Z20simple_gating_kernelPK6__halfS1_PKfPS_iib:
.text._Z20simple_gating_kernelPK6__halfS1_PKfPS_iib:
[----:B------:R-:W-:Y:S01]  /*0000*/  LDC R1, c[0x0][0x37c] ;  /* 0x0000df00ff017b82 */ /* 0x000fe20000000800 */
[----:B------:R-:W0:Y:S07]  /*0010*/  S2R R0, SR_TID.X ;  /* 0x0000000000007919 */ /* 0x000e2e0000002100 */
[----:B------:R-:W0:Y:S01]  /*0020*/  S2UR UR6, SR_CTAID.X ;  /* 0x00000000000679c3 */ /* 0x000e220000002500 */
[----:B------:R-:W1:Y:S07]  /*0030*/  LDCU.64 UR4, c[0x0][0x3a0] ;  /* 0x00007400ff0477ac */ /* 0x000e6e0008000a00 */
[----:B------:R-:W0:Y:S01]  /*0040*/  LDC R3, c[0x0][0x360] ;  /* 0x0000d800ff037b82 */ /* 0x000e220000000800 */
[----:B-1----:R-:W-:Y:S01]  /*0050*/  UIMAD UR4, UR5, UR4, URZ ;  /* 0x00000004050472a4 */ /* 0x002fe2000f8e02ff */
[----:B0-----:R-:W-:-:S05]  /*0060*/  IMAD R3, R3, UR6, R0 ;  /* 0x0000000603037c24 */ /* 0x001fca000f8e0200 */
[----:B------:R-:W-:-:S13]  /*0070*/  ISETP.GE.AND P0, PT, R3, UR4, PT ;  /* 0x0000000403007c0c */ /* 0x000fda000bf06270 */
[----:B------:R-:W-:Y:S05]  /*0080*/  @P0 EXIT ;  /* 0x000000000000094d */ /* 0x000fea0003800000 */
[----:B------:R-:W0:Y:S01]  /*0090*/  LDC.64 R4, c[0x0][0x380] ;  /* 0x0000e000ff047b82 */ /* 0x000e220000000a00 */
[----:B------:R-:W1:Y:S07]  /*00a0*/  LDCU.64 UR6, c[0x0][0x358] ;  /* 0x00006b00ff0677ac */ /* 0x000e6e0008000a00 */
[----:B------:R-:W2:Y:S01]  /*00b0*/  LDC.64 R6, c[0x0][0x388] ;  /* 0x0000e200ff067b82 */ /* 0x000ea20000000a00 */
[----:B0-----:R-:W-:-:S06]  /*00c0*/  IMAD.WIDE R4, R3, 0x2, R4 ;  /* 0x0000000203047825 */ /* 0x001fcc00078e0204 */
[----:B-1----:R-:W3:Y:S01]  /*00d0*/  LDG.E.U16.CONSTANT R4, desc[UR6][R4.64] ;  /* 0x0000000604047981 */ /* 0x002ee2000c1e9500 */
[----:B--2---:R-:W-:-:S06]  /*00e0*/  IMAD.WIDE R6, R3, 0x2, R6 ;  /* 0x0000000203067825 */ /* 0x004fcc00078e0206 */
[----:B------:R-:W2:Y:S01]  /*00f0*/  LDG.E.U16.CONSTANT R6, desc[UR6][R6.64] ;  /* 0x0000000606067981 */ /* 0x000ea2000c1e9500 */
[----:B------:R-:W-:Y:S01]  /*0100*/  IMAD.MOV.U32 R9, RZ, RZ, 0x3bbb989d ;  /* 0x3bbb989dff097424 */ /* 0x000fe200078e00ff */
[----:B------:R-:W-:Y:S01]  /*0110*/  BSSY.RECONVERGENT B0, `(.L_x_56) ;  /* 0x0000017000007945 */ /* 0x000fe20003800200 */
[----:B------:R-:W-:Y:S02]  /*0120*/  IMAD.MOV.U32 R11, RZ, RZ, 0x437c0000 ;  /* 0x437c0000ff0b7424 */ /* 0x000fe400078e00ff */
[----:B---3--:R-:W-:-:S05]  /*0130*/  HADD2.F32 R0, -RZ, R4.H0_H0 ;  /* 0x20000004ff007230 */ /* 0x008fca0000004100 */
[----:B------:R-:W-:Y:S01]  /*0140*/  FFMA.SAT R2, R0, -R9, 0.5 ;  /* 0x3f00000000027423 */ /* 0x000fe20000002809 */
[----:B--2---:R-:W-:-:S03]  /*0150*/  HADD2.F32 R6, -RZ, R6.H0_H0 ;  /* 0x20000006ff067230 */ /* 0x004fc60000004100 */
        /* <DEDUP_REMOVED lines=12> */
[----:B------:R-:W-:Y:S05]  /*0220*/  CALL.REL.NOINC `($__internal_2_$__cuda_sm20_rcp_rn_f32_slowpath) ;  /* 0x0000000000a87944 */ /* 0x000fea0003c00000 */
[----:B------:R-:W-:Y:S05]  /*0230*/  BRA `(.L_x_58) ;  /* 0x0000000000107947 */ /* 0x000fea0003800000 */
.L_x_57:
[----:B------:R-:W0:Y:S02]  /*0240*/  MUFU.RCP R7, R0 ;  /* 0x0000000000077308 */ /* 0x000e240000001000 */
[----:B0-----:R-:W-:-:S04]  /*0250*/  FFMA R2, R0, R7, -1 ;  /* 0xbf80000000027423 */ /* 0x001fc80000000007 */
[----:B------:R-:W-:-:S04]  /*0260*/  FADD.FTZ R2, -R2, -RZ ;  /* 0x800000ff02027221 */ /* 0x000fc80000010100 */
[----:B------:R-:W-:-:S07]  /*0270*/  FFMA R7, R7, R2, R7 ;  /* 0x0000000207077223 */ /* 0x000fce0000000007 */
.L_x_58:
[----:B------:R-:W-:Y:S05]  /*0280*/  BSYNC.RECONVERGENT B0 ;  /* 0x0000000000007941 */ /* 0x000fea0003800200 */
.L_x_56:
[----:B------:R-:W0:Y:S01]  /*0290*/  LDCU.U8 UR4, c[0x0][0x3a8] ;  /* 0x00007500ff0477ac */ /* 0x000e220008000000 */
[----:B------:R-:W1:Y:S01]  /*02a0*/  LDC.64 R4, c[0x0][0x398] ;  /* 0x0000e600ff047b82 */ /* 0x000e620000000a00 */
[----:B------:R-:W-:Y:S01]  /*02b0*/  FMUL R0, R6, R7 ;  /* 0x0000000706007220 */ /* 0x000fe20000400000 */
[----:B0-----:R-:W-:-:S04]  /*02c0*/  UPRMT UR4, UR4, 0x8880, URZ ;  /* 0x0000888004047896 */ /* 0x001fc800080000ff */
[----:B------:R-:W-:-:S09]  /*02d0*/  UISETP.NE.AND UP0, UPT, UR4, URZ, UPT ;  /* 0x000000ff0400728c */ /* 0x000fd2000bf05270 */
[----:B------:R-:W-:Y:S05]  /*02e0*/  BRA.U !UP0, `(.L_x_59) ;  /* 0x0000000108687547 */ /* 0x000fea000b800000 */
[----:B------:R-:W0:Y:S01]  /*02f0*/  LDC R10, c[0x0][0x3a4] ;  /* 0x0000e900ff0a7b82 */ /* 0x000e220000000800 */
[----:B------:R-:W-:Y:S02]  /*0300*/  ISETP.GE.AND P2, PT, R3, RZ, PT ;  /* 0x000000ff0300720c */ /* 0x000fe40003f46270 */
[----:B0-----:R-:W-:-:S04]  /*0310*/  IABS R9, R10 ;  /* 0x0000000a00097213 */ /* 0x001fc80000000000 */
[----:B------:R-:W0:Y:S08]  /*0320*/  I2F.RP R2, R9 ;  /* 0x0000000900027306 */ /* 0x000e300000209400 */
[----:B0-----:R-:W0:Y:S02]  /*0330*/  MUFU.RCP R2, R2 ;  /* 0x0000000200027308 */ /* 0x001e240000001000 */
[----:B0-----:R-:W-:-:S06]  /*0340*/  IADD3 R6, PT, PT, R2, 0xffffffe, RZ ;  /* 0x0ffffffe02067810 */ /* 0x001fcc0007ffe0ff */
[----:B------:R0:W2:Y:S02]  /*0350*/  F2I.FTZ.U32.TRUNC.NTZ R7, R6 ;  /* 0x0000000600077305 */ /* 0x0000a4000021f000 */
[----:B0-----:R-:W-:Y:S02]  /*0360*/  HFMA2 R6, -RZ, RZ, 0, 0 ;  /* 0x00000000ff067431 */ /* 0x001fe400000001ff */
[----:B--2---:R-:W-:-:S04]  /*0370*/  IMAD.MOV R8, RZ, RZ, -R7 ;  /* 0x000000ffff087224 */ /* 0x004fc800078e0a07 */
[----:B------:R-:W-:Y:S01]  /*0380*/  IMAD R11, R8, R9, RZ ;  /* 0x00000009080b7224 */ /* 0x000fe200078e02ff */
[----:B------:R-:W-:-:S03]  /*0390*/  IABS R8, R3 ;  /* 0x0000000300087213 */ /* 0x000fc60000000000 */
[----:B------:R-:W-:-:S06]  /*03a0*/  IMAD.HI.U32 R7, R7, R11, R6 ;  /* 0x0000000b07077227 */ /* 0x000fcc00078e0006 */
[----:B------:R-:W-:-:S04]  /*03b0*/  IMAD.HI.U32 R7, R7, R8, RZ ;  /* 0x0000000807077227 */ /* 0x000fc800078e00ff */
[----:B------:R-:W-:-:S04]  /*03c0*/  IMAD.MOV R7, RZ, RZ, -R7 ;  /* 0x000000ffff077224 */ /* 0x000fc800078e0a07 */
[C---:B------:R-:W-:Y:S02]  /*03d0*/  IMAD R2, R9.reuse, R7, R8 ;  /* 0x0000000709027224 */ /* 0x040fe400078e0208 */
[----:B------:R-:W0:Y:S03]  /*03e0*/  LDC.64 R6, c[0x0][0x390] ;  /* 0x0000e400ff067b82 */ /* 0x000e260000000a00 */
[----:B------:R-:W-:-:S13]  /*03f0*/  ISETP.GT.U32.AND P0, PT, R9, R2, PT ;  /* 0x000000020900720c */ /* 0x000fda0003f04070 */
[----:B------:R-:W-:Y:S02]  /*0400*/  @!P0 IADD3 R2, PT, PT, R2, -R9, RZ ;  /* 0x8000000902028210 */ /* 0x000fe40007ffe0ff */
[----:B------:R-:W-:Y:S02]  /*0410*/  ISETP.NE.AND P0, PT, R10, RZ, PT ;  /* 0x000000ff0a00720c */ /* 0x000fe40003f05270 */
[----:B------:R-:W-:-:S13]  /*0420*/  ISETP.GT.U32.AND P1, PT, R9, R2, PT ;  /* 0x000000020900720c */ /* 0x000fda0003f24070 */
[----:B------:R-:W-:-:S05]  /*0430*/  @!P1 IMAD.IADD R2, R2, 0x1, -R9 ;  /* 0x0000000102029824 */ /* 0x000fca00078e0a09 */
[----:B------:R-:W-:Y:S02]  /*0440*/  @!P2 IADD3 R2, PT, PT, -R2, RZ, RZ ;  /* 0x000000ff0202a210 */ /* 0x000fe40007ffe1ff */
[----:B------:R-:W-:-:S05]  /*0450*/  @!P0 LOP3.LUT R2, RZ, R10, RZ, 0x33, !PT ;  /* 0x0000000aff028212 */ /* 0x000fca00078e33ff */
[----:B0-----:R-:W-:-:S06]  /*0460*/  IMAD.WIDE R6, R2, 0x4, R6 ;  /* 0x0000000402067825 */ /* 0x001fcc00078e0206 */
[----:B------:R-:W2:Y:S02]  /*0470*/  LDG.E.CONSTANT R7, desc[UR6][R6.64] ;  /* 0x0000000606077981 */ /* 0x000ea4000c1e9900 */
[----:B--2---:R-:W-:-:S07]  /*0480*/  FMUL R0, R0, R7 ;  /* 0x0000000700007220 */ /* 0x004fce0000400000 */
.L_x_59:
[----:B------:R-:W-:Y:S01]  /*0490*/  F2FP.F16.F32.PACK_AB R0, RZ, R0 ;  /* 0x00000000ff00723e */ /* 0x000fe200000000ff */
[----:B-1----:R-:W-:-:S05]  /*04a0*/  IMAD.WIDE R4, R3, 0x2, R4 ;  /* 0x0000000203047825 */ /* 0x002fca00078e0204 */
[----:B------:R-:W-:Y:S01]  /*04b0*/  STG.E.U16 desc[UR6][R4.64], R0 ;  /* 0x0000000004007986 */ /* 0x000fe2000c101506 */
[----:B------:R-:W-:Y:S05]  /*04c0*/  EXIT ;  /* 0x000000000000794d */ /* 0x000fea0003800000 */
        .weak           $__internal_2_$__cuda_sm20_rcp_rn_f32_slowpath
        .type           $__internal_2_$__cuda_sm20_rcp_rn_f32_slowpath,@function
        .size           $__internal_2_$__cuda_sm20_rcp_rn_f32_slowpath,(.L_x_95 - $__internal_2_$__cuda_sm20_rcp_rn_f32_slowpath)
$__internal_2_$__cuda_sm20_rcp_rn_f32_slowpath:
        /* <DEDUP_REMOVED lines=15> */
.L_x_61:
[----:B------:R-:W-:-:S05]  /*05c0*/  VIADD R5, R2, 0xffffff03 ;  /* 0xffffff0302057836 */ /* 0x000fca0000000000 */
[----:B------:R-:W-:-:S13]  /*05d0*/  ISETP.GT.U32.AND P0, PT, R5, 0x1, PT ;  /* 0x000000010500780c */ /* 0x000fda0003f04070 */
[----:B------:R-:W-:Y:S05]  /*05e0*/  @P0 BRA `(.L_x_63) ;  /* 0x0000000000780947 */ /* 0x000fea0003800000 */
[----:B------:R-:W-:Y:S02]  /*05f0*/  LOP3.LUT R7, R0, 0x7fffff, RZ, 0xc0, !PT ;  /* 0x007fffff00077812 */ /* 0x000fe400078ec0ff */
[----:B------:R-:W-:Y:S02]  /*0600*/  MOV R12, 0x3 ;  /* 0x00000003000c7802 */ /* 0x000fe40000000f00 */
        /* <DEDUP_REMOVED lines=11> */
[----:B------:R-:W-:-:S03]  /*06c0*/  LOP3.LUT R10, R11, R8, RZ, 0xc0, !PT ;  /* 0x000000080b0a7212 */ /* 0x000fc600078ec0ff */
[----:B------:R-:W-:Y:S01]  /*06d0*/  IMAD.MOV R9, RZ, RZ, -R9 ;  /* 0x000000ffff097224 */ /* 0x000fe200078e0a09 */
[----:B------:R-:W-:-:S04]  /*06e0*/  SHF.R.U32.HI R10, RZ, R5, R10 ;  /* 0x00000005ff0a7219 */ /* 0x000fc8000001160a */
[----:B------:R-:W-:Y:S02]  /*06f0*/  LOP3.LUT P1, RZ, R9, R5, R8, 0xf8, !PT ;  /* 0x0000000509ff7212 */ /* 0x000fe4000782f808 */
[C---:B------:R-:W-:Y:S02]  /*0700*/  LOP3.LUT P0, RZ, R10.reuse, 0x1, RZ, 0xc0, !PT ;  /* 0x000000010aff7812 */ /* 0x040fe4000780c0ff */
[----:B------:R-:W-:-:S04]  /*0710*/  LOP3.LUT P2, RZ, R10, 0x2, RZ, 0xc0, !PT ;  /* 0x000000020aff7812 */ /* 0x000fc8000784c0ff */
[----:B------:R-:W-:Y:S02]  /*0720*/  PLOP3.LUT P0, PT, P0, P1, P2, 0xe0, 0x0 ;  /* 0x000000000000781c */ /* 0x000fe40000703c20 */
[----:B------:R-:W-:Y:S02]  /*0730*/  LOP3.LUT P1, RZ, R0, 0x7fffff, RZ, 0xc0, !PT ;  /* 0x007fffff00ff7812 */ /* 0x000fe4000782c0ff */
[----:B------:R-:W-:-:S04]  /*0740*/  SEL R5, RZ, 0x1, !P0 ;  /* 0x00000001ff057807 */ /* 0x000fc80004000000 */
[----:B------:R-:W-:-:S04]  /*0750*/  IADD3 R5, PT, PT, -R5, RZ, RZ ;  /* 0x000000ff05057210 */ /* 0x000fc80007ffe1ff */
[----:B------:R-:W-:Y:S01]  /*0760*/  ISETP.GE.AND P0, PT, R5, RZ, PT ;  /* 0x000000ff0500720c */ /* 0x000fe20003f06270 */
[----:B------:R-:W-:-:S05]  /*0770*/  VIADD R5, R2, 0xffffff04 ;  /* 0xffffff0402057836 */ /* 0x000fca0000000000 */
[----:B------:R-:W-:-:S07]  /*0780*/  SHF.R.U32.HI R5, RZ, R5, R8 ;  /* 0x00000005ff057219 */ /* 0x000fce0000011608 */
[----:B------:R-:W-:-:S05]  /*0790*/  @!P0 IADD3 R5, PT, PT, R5, 0x1, RZ ;  /* 0x0000000105058810 */ /* 0x000fca0007ffe0ff */
[----:B------:R-:W-:-:S05]  /*07a0*/  @!P1 IMAD.SHL.U32 R5, R5, 0x2, RZ ;  /* 0x0000000205059824 */ /* 0x000fca00078e00ff */
[----:B------:R-:W-:Y:S01]  /*07b0*/  LOP3.LUT R5, R5, 0x80000000, R0, 0xf8, !PT ;  /* 0x8000000005057812 */ /* 0x000fe200078ef800 */
[----:B------:R-:W-:Y:S06]  /*07c0*/  BRA `(.L_x_62) ;  /* 0x0000000000047947 */ /* 0x000fec0003800000 */
.L_x_63:
[----:B------:R0:W1:Y:S02]  /*07d0*/  MUFU.RCP R5, R0 ;  /* 0x0000000000057308 */ /* 0x0000640000001000 */
.L_x_62:
[----:B------:R-:W-:Y:S05]  /*07e0*/  BSYNC.RECONVERGENT B1 ;  /* 0x0000000000017941 */ /* 0x000fea0003800200 */
.L_x_60:
[----:B-1----:R-:W-:Y:S01]  /*07f0*/  MOV R7, R5 ;  /* 0x0000000500077202 */ /* 0x002fe20000000f00 */
[----:B------:R-:W-:-:S04]  /*0800*/  IMAD.MOV.U32 R5, RZ, RZ, 0x0 ;  /* 0x00000000ff057424 */ /* 0x000fc800078e00ff */
[----:B0-----:R-:W-:Y:S05]  /*0810*/  RET.REL.NODEC R4 `(_Z20simple_gating_kernelPK6__halfS1_PKfPS_iib) ;  /* 0xfffffff404f87950 */ /* 0x001fea0003c3ffff */
.L_x_64:
        /* <DEDUP_REMOVED lines=14> */
.L_x_95:


//--------------------- .text._Z20simple_matmul_kernelPKfPK6__halfPS1_iii --------------------------
	.section	.text._Z20simple_matmul_kernelPKfPK6__halfPS1_iii,"ax",@progbits
	.align	128
        .global         _Z20simple_matmul_kernelPKfPK6__halfPS1_iii
        .type           _Z20simple_matmul_kernelPKfPK6__halfPS1_iii,@function
        .size           _Z20simple_matmul_kernelPKfPK6__halfPS1_iii,(.L_x_106 - _Z20simple_matmul_kernelPKfPK6__halfPS1_iii)
        .other          _Z20simple_matmul_kernelPKfPK6__halfPS1_iii,@"STO_CUDA_ENTRY STV_DEFAULT"
_Z20simple_matmul_kernelPKfPK6__halfPS1_iii:
.text._Z20simple_matmul_kernelPKfPK6__halfPS1_iii:
        /* <DEDUP_REMOVED lines=34> */
.L_x_67:
        /* <DEDUP_REMOVED lines=49> */
.L_x_66:
        /* <DEDUP_REMOVED lines=36> */
.L_x_68:
        /* <DEDUP_REMOVED lines=26> */
.L_x_69:
        /* <DEDUP_REMOVED lines=11> */
.L_x_65:
[----:B------:R-:W0:Y:S01]  /*09c0*/  LDC.64 R2, c[0x0][0x390] ;  /* 0x0000e400ff027b82 */ /* 0x000e220000000a00 */
[----:B------:R-:W-:Y:S01]  /*09d0*/  IMAD R13, R13, UR10, R0 ;  /* 0x0000000a0d0d7c24 */ /* 0x000fe2000f8e0200 */
[----:B------:R-:W-:-:S03]  /*09e0*/  F2FP.F16.F32.PACK_AB R20, RZ, R20 ;  /* 0x00000014ff14723e */ /* 0x000fc600000000ff */
[----:B0-----:R-:W-:-:S05]  /*09f0*/  IMAD.WIDE.U32 R2, R13, 0x2, R2 ;  /* 0x000000020d027825 */ /* 0x001fca00078e0002 */
[----:B------:R-:W-:Y:S01]  /*0a00*/  STG.E.U16 desc[UR12][R2.64], R20 ;  /* 0x0000001402007986 */ /* 0x000fe2000c10150c */
[----:B------:R-:W-:Y:S05]  /*0a10*/  EXIT ;  /* 0x000000000000794d */ /* 0x000fea0003800000 */
.L_x_70:
        /* <DEDUP_REMOVED lines=14> */
.L_x_106:


//--------------------- .text._Z23simple_layernorm_kernelPKfS0_S0_Pfii --------------------------
	.section	.text._Z23simple_layernorm_kernelPKfS0_S0_Pfii,"ax",@progbits
	.align	128
        .global         _Z23simple_layernorm_kernelPKfS0_S0_Pfii
        .type           _Z23simple_layernorm_kernelPKfS0_S0_Pfii,@function
        .size           _Z23simple_layernorm_kernelPKfS0_S0_Pfii,(.L_x_96 - _Z23simple_layernorm_kernelPKfS0_S0_Pfii)
        .other          _Z23simple_layernorm_kernelPKfS0_S0_Pfii,@"STO_CUDA_ENTRY STV_DEFAULT"
_Z23simple_layernorm_kernelPKfS0_S0_Pfii:
.text._Z23simple_layernorm_kernelPKfS0_S0_Pfii:
        /* <DEDUP_REMOVED lines=16> */
.L_x_73:
[----:B------:R-:W-:-:S04]  /*0100*/  IMAD R5, R10, UR6, R3 ;  /* 0x000000060a057c24 */ /* 0x000fc8000f8e0203 */
[----:B-1----:R-:W-:-:S06]  /*0110*/  IMAD.WIDE R4, R5, 0x4, R6 ;  /* 0x0000000405047825 */ /* 0x002fcc00078e0206 */
[----:B------:R-:W2:Y:S01]  /*0120*/  LDG.E.CONSTANT R5, desc[UR8][R4.64] ;  /* 0x0000000804057981 */ /* 0x000ea2000c1e9900 */
[----:B0-----:R-:W-:-:S05]  /*0130*/  IMAD.IADD R3, R8, 0x1, R3 ;  /* 0x0000000108037824 */ /* 0x001fca00078e0203 */
[----:B------:R-:W-:Y:S01]  /*0140*/  ISETP.GE.AND P0, PT, R3, R10, PT ;  /* 0x0000000a0300720c */ /* 0x000fe20003f06270 */
[----:B--2---:R-:W-:-:S12]  /*0150*/  FADD R0, R5, R0 ;  /* 0x0000000005007221 */ /* 0x004fd80000000000 */
[----:B------:R-:W-:Y:S05]  /*0160*/  @!P0 BRA `(.L_x_73) ;  /* 0xfffffffc00e48947 */ /* 0x000fea000383ffff */
.L_x_72:
[----:B------:R-:W-:Y:S05]  /*0170*/  BSYNC.RECONVERGENT B0 ;  /* 0x0000000000007941 */ /* 0x000fea0003800200 */
.L_x_71:
        /* <DEDUP_REMOVED lines=9> */
[----:B0-----:R-:W-:-:S07]  /*0210*/  MOV R0, UR7 ;  /* 0x0000000700007c02 */ /* 0x001fce0008000f00 */
.L_x_75:
        /* <DEDUP_REMOVED lines=10> */
[----:B-1----:R-:W-:Y:S05]  /*02c0*/  @P0 BRA `(.L_x_75) ;  /* 0xfffffffc00d40947 */ /* 0x002fea000383ffff */
.L_x_74:
        /* <DEDUP_REMOVED lines=16> */
[----:B------:R-:W-:Y:S05]  /*03d0*/  CALL.REL.NOINC `($__internal_3_$__cuda_sm3x_div_rn_noftz_f32_slowpath) ;  /* 0x0000000400387944 */ /* 0x000fea0003c00000 */
[----:B------:R-:W-:-:S07]  /*03e0*/  IMAD.MOV.U32 R4, RZ, RZ, R0 ;  /* 0x000000ffff047224 */ /* 0x000fce00078e0000 */
.L_x_76:
[----:B------:R-:W-:Y:S01]  /*03f0*/  BAR.SYNC.DEFER_BLOCKING 0x0 ;  /* 0x0000000000007b1d */ /* 0x000fe20000010000 */
[----:B------:R-:W-:-:S05]  /*0400*/  HFMA2 R0, -RZ, RZ, 0, 0 ;  /* 0x00000000ff007431 */ /* 0x000fca00000001ff */
[----:B------:R-:W-:Y:S04]  /*0410*/  BSSY.RECONVERGENT B0, `(.L_x_77) ;  /* 0x000000e000007945 */ /* 0x000fe80003800200 */
[----:B------:R-:W-:Y:S05]  /*0420*/  @P2 BRA `(.L_x_78) ;  /* 0x0000000000302947 */ /* 0x000fea0003800000 */
[----:B------:R-:W0:Y:S01]  /*0430*/  LDC R13, c[0x0][0x3a4] ;  /* 0x0000e900ff0d7b82 */ /* 0x000e220000000800 */
[----:B------:R-:W-:Y:S02]  /*0440*/  IMAD.MOV.U32 R0, RZ, RZ, RZ ;  /* 0x000000ffff007224 */ /* 0x000fe400078e00ff */
[----:B------:R-:W-:-:S05]  /*0450*/  IMAD.MOV.U32 R10, RZ, RZ, R2 ;  /* 0x000000ffff0a7224 */ /* 0x000fca00078e0002 */
[----:B------:R-:W1:Y:S02]  /*0460*/  LDC.64 R8, c[0x0][0x380] ;  /* 0x0000e000ff087b82 */ /* 0x000e640000000a00 */
.L_x_79:
[----:B0-----:R-:W-:-:S04]  /*0470*/  IMAD R7, R13, UR6, R10 ;  /* 0x000000060d077c24 */ /* 0x001fc8000f8e020a */
[----:B-1----:R-:W-:-:S06]  /*0480*/  IMAD.WIDE R6, R7, 0x4, R8 ;  /* 0x0000000407067825 */ /* 0x002fcc00078e0208 */
[----:B------:R-:W2:Y:S01]  /*0490*/  LDG.E.CONSTANT R7, desc[UR8][R6.64] ;  /* 0x0000000806077981 */ /* 0x000ea2000c1e9900 */
[----:B------:R-:W-:-:S05]  /*04a0*/  VIADD R10, R10, UR7 ;  /* 0x000000070a0a7c36 */ /* 0x000fca0008000000 */
[----:B------:R-:W-:Y:S01]  /*04b0*/  ISETP.GE.AND P0, PT, R10, R13, PT ;  /* 0x0000000d0a00720c */ /* 0x000fe20003f06270 */
[----:B--2---:R-:W-:-:S04]  /*04c0*/  FADD R11, R7, -R4 ;  /* 0x80000004070b7221 */ /* 0x004fc80000000000 */
[----:B------:R-:W-:-:S08]  /*04d0*/  FFMA R0, R11, R11, R0 ;  /* 0x0000000b0b007223 */ /* 0x000fd00000000000 */
[----:B------:R-:W-:Y:S05]  /*04e0*/  @!P0 BRA `(.L_x_79) ;  /* 0xfffffffc00e08947 */ /* 0x000fea000383ffff */
.L_x_78:
[----:B------:R-:W-:Y:S05]  /*04f0*/  BSYNC.RECONVERGENT B0 ;  /* 0x0000000000007941 */ /* 0x000fea0003800200 */
.L_x_77:
[----:B------:R0:W-:Y:S01]  /*0500*/  STS [R5], R0 ;  /* 0x0000000005007388 */ /* 0x0001e20000000800 */
[----:B------:R-:W-:Y:S01]  /*0510*/  UISETP.GE.U32.AND UP0, UPT, UR7, 0x2, UPT ;  /* 0x000000020700788c */ /* 0x000fe2000bf06070 */
[----:B------:R-:W-:Y:S08]  /*0520*/  BAR.SYNC.DEFER_BLOCKING 0x0 ;  /* 0x0000000000007b1d */ /* 0x000ff00000010000 */
[----:B0-----:R-:W-:Y:S05]  /*0530*/  BRA.U !UP0, `(.L_x_80) ;  /* 0x0000000108307547 */ /* 0x001fea000b800000 */
[----:B------:R-:W-:-:S07]  /*0540*/  MOV R0, UR7 ;  /* 0x0000000700007c02 */ /* 0x000fce0008000f00 */
.L_x_81:
        /* <DEDUP_REMOVED lines=11> */
.L_x_80:
        /* <DEDUP_REMOVED lines=14> */
[----:B------:R-:W-:Y:S01]  /*06e0*/  IMAD.MOV.U32 R0, RZ, RZ, R6 ;  /* 0x000000ffff007224 */ /* 0x000fe200078e0006 */
[----:B------:R-:W-:-:S07]  /*06f0*/  MOV R6, 0x710 ;  /* 0x0000071000067802 */ /* 0x000fce0000000f00 */
[----:B------:R-:W-:Y:S05]  /*0700*/  CALL.REL.NOINC `($__internal_3_$__cuda_sm3x_div_rn_noftz_f32_slowpath) ;  /* 0x00000000006c7944 */ /* 0x000fea0003c00000 */
.L_x_82:
        /* <DEDUP_REMOVED lines=11> */
.L_x_83:
[----:B0--3--:R-:W-:-:S04]  /*07c0*/  IMAD R21, R23, UR6, R2 ;  /* 0x0000000617157c24 */ /* 0x009fc8000f8e0202 */
[----:B-1----:R-:W-:-:S04]  /*07d0*/  IMAD.WIDE R14, R21, 0x4, R6 ;  /* 0x00000004150e7825 */ /* 0x002fc800078e0206 */
[C---:B--2---:R-:W-:Y:S02]  /*07e0*/  IMAD.WIDE R16, R2.reuse, 0x4, R8 ;  /* 0x0000000402107825 */ /* 0x044fe400078e0208 */
[----:B------:R-:W2:Y:S02]  /*07f0*/  LDG.E.CONSTANT R15, desc[UR8][R14.64] ;  /* 0x000000080e0f7981 */ /* 0x000ea4000c1e9900 */
[C---:B----4-:R-:W-:Y:S02]  /*0800*/  IMAD.WIDE R18, R2.reuse, 0x4, R10 ;  /* 0x0000000402127825 */ /* 0x050fe400078e020a */
[----:B------:R-:W3:Y:S04]  /*0810*/  LDG.E.CONSTANT R17, desc[UR8][R16.64] ;  /* 0x0000000810117981 */ /* 0x000ee8000c1e9900 */
[----:B------:R-:W3:Y:S01]  /*0820*/  LDG.E.CONSTANT R19, desc[UR8][R18.64] ;  /* 0x0000000812137981 */ /* 0x000ee2000c1e9900 */
[----:B------:R-:W-:Y:S01]  /*0830*/  IMAD.WIDE R20, R21, 0x4, R12 ;  /* 0x0000000415147825 */ /* 0x000fe200078e020c */
[----:B------:R-:W-:-:S04]  /*0840*/  IADD3 R2, PT, PT, R2, UR7, RZ ;  /* 0x0000000702027c10 */ /* 0x000fc8000fffe0ff */
[----:B------:R-:W-:Y:S01]  /*0850*/  ISETP.GE.AND P0, PT, R2, R23, PT ;  /* 0x000000170200720c */ /* 0x000fe20003f06270 */
[----:B--2---:R-:W-:-:S04]  /*0860*/  FADD R0, R15, -R4 ;  /* 0x800000040f007221 */ /* 0x004fc80000000000 */
[----:B------:R-:W-:-:S04]  /*0870*/  FMUL R0, R3, R0 ;  /* 0x0000000003007220 */ /* 0x000fc80000400000 */
[----:B---3--:R-:W-:-:S05]  /*0880*/  FFMA R5, R0, R17, R19 ;  /* 0x0000001100057223 */ /* 0x008fca0000000013 */
[----:B------:R3:W-:Y:S01]  /*0890*/  STG.E desc[UR8][R20.64], R5 ;  /* 0x0000000514007986 */ /* 0x0007e2000c101908 */
[----:B------:R-:W-:Y:S05]  /*08a0*/  @!P0 BRA `(.L_x_83) ;  /* 0xfffffffc00c48947 */ /* 0x000fea000383ffff */
[----:B------:R-:W-:Y:S05]  /*08b0*/  EXIT ;  /* 0x000000000000794d */ /* 0x000fea0003800000 */
        .weak           $__internal_3_$__cuda_sm3x_div_rn_noftz_f32_slowpath
        .type           $__internal_3_$__cuda_sm3x_div_rn_noftz_f32_slowpath,@function
        .size           $__internal_3_$__cuda_sm3x_div_rn_noftz_f32_slowpath,(.L_x_96 - $__internal_3_$__cuda_sm3x_div_rn_noftz_f32_slowpath)
$__internal_3_$__cuda_sm3x_div_rn_noftz_f32_slowpath:
[--C-:B------:R-:W-:Y:S02]  /*08c0*/  SHF.R.U32.HI R8, RZ, 0x17, R3.reuse ;  /* 0x00000017ff087819 */ /* 0x100fe40000011603 */
[----:B------:R-:W-:Y:S02]  /*08d0*/  SHF.R.U32.HI R7, RZ, 0x17, R0 ;  /* 0x00000017ff077819 */ /* 0x000fe40000011600 */
[----:B------:R-:W-:Y:S02]  /*08e0*/  LOP3.LUT R14, R8, 0xff, RZ, 0xc0, !PT ;  /* 0x000000ff080e7812 */ /* 0x000fe400078ec0ff */
[----:B------:R-:W-:Y:S01]  /*08f0*/  LOP3.LUT R12, R7, 0xff, RZ, 0xc0, !PT ;  /* 0x000000ff070c7812 */ /* 0x000fe200078ec0ff */
[----:B------:R-:W-:Y:S02]  /*0900*/  IMAD.MOV.U32 R7, RZ, RZ, R3 ;  /* 0x000000ffff077224 */ /* 0x000fe400078e0003 */
[----:B------:R-:W-:Y:S02]  /*0910*/  VIADD R10, R14, 0xffffffff ;  /* 0xffffffff0e0a7836 */ /* 0x000fe40000000000 */
[----:B------:R-:W-:-:S03]  /*0920*/  VIADD R9, R12, 0xffffffff ;  /* 0xffffffff0c097836 */ /* 0x000fc60000000000 */
[----:B------:R-:W-:-:S04]  /*0930*/  ISETP.GT.U32.AND P0, PT, R10, 0xfd, PT ;  /* 0x000000fd0a00780c */ /* 0x000fc80003f04070 */
[----:B------:R-:W-:-:S13]  /*0940*/  ISETP.GT.U32.OR P0, PT, R9, 0xfd, P0 ;  /* 0x000000fd0900780c */ /* 0x000fda0000704470 */
[----:B------:R-:W-:Y:S01]  /*0950*/  @!P0 MOV R8, RZ ;  /* 0x000000ff00088202 */ /* 0x000fe20000000f00 */
        /* <DEDUP_REMOVED lines=19> */
[----:B------:R-:W-:Y:S02]  /*0a90*/  @P0 IMAD.MOV.U32 R8, RZ, RZ, RZ ;  /* 0x000000ffff080224 */ /* 0x000fe400078e00ff */
[----:B------:R-:W-:Y:S01]  /*0aa0*/  @!P0 FFMA R0, R0, 1.84467440737095516160e+19, RZ ;  /* 0x5f80000000008823 */ /* 0x000fe200000000ff */
[----:B------:R-:W-:Y:S02]  /*0ab0*/  @!P0 IMAD.MOV.U32 R8, RZ, RZ, -0x40 ;  /* 0xffffffc0ff088424 */ /* 0x000fe400078e00ff */
[----:B------:R-:W-:Y:S02]  /*0ac0*/  @!P1 FFMA R7, R3, 1.84467440737095516160e+19, RZ ;  /* 0x5f80000003079823 */ /* 0x000fe400000000ff */
[----:B------:R-:W-:-:S07]  /*0ad0*/  @!P1 VIADD R8, R8, 0x40 ;  /* 0x0000004008089836 */ /* 0x000fce0000000000 */
.L_x_84:
        /* <DEDUP_REMOVED lines=16> */
[----:B------:R-:W-:-:S05]  /*0be0*/  LOP3.LUT R7, R7, 0xff, RZ, 0xc0, !PT ;  /* 0x000000ff07077812 */ /* 0x000fca00078ec0ff */
[----:B------:R-:W-:-:S05]  /*0bf0*/  IMAD.IADD R11, R7, 0x1, R9 ;  /* 0x00000001070b7824 */ /* 0x000fca00078e0209 */
[----:B------:R-:W-:-:S04]  /*0c00*/  IADD3 R7, PT, PT, R11, -0x1, RZ ;  /* 0xffffffff0b077810 */ /* 0x000fc80007ffe0ff */
        /* <DEDUP_REMOVED lines=15> */
[----:B------:R-:W-:Y:S01]  /*0d00*/  ISETP.NE.AND P1, PT, R11, RZ, PT ;  /* 0x000000ff0b00720c */ /* 0x000fe20003f25270 */
[----:B------:R-:W-:Y:S01]  /*0d10*/  IMAD.MOV R11, RZ, RZ, -R11 ;  /* 0x000000ffff0b7224 */ /* 0x000fe200078e0a0b */
[----:B------:R-:W-:-:S02]  /*0d20*/  LOP3.LUT R9, R9, 0x800000, RZ, 0xfc, !PT ;  /* 0x0080000009097812 */ /* 0x000fc400078efcff */
[----:B------:R-:W-:Y:S02]  /*0d30*/  FSETP.NEU.FTZ.AND P0, PT, R7, R8, PT ;  /* 0x000000080700720b */ /* 0x000fe40003f1d000 */
[----:B------:R-:W-:Y:S02]  /*0d40*/  SHF.L.U32 R10, R9, R10, RZ ;  /* 0x0000000a090a7219 */ /* 0x000fe400000006ff */
[----:B------:R-:W-:Y:S02]  /*0d50*/  SEL R8, R11, RZ, P3 ;  /* 0x000000ff0b087207 */ /* 0x000fe40001800000 */
[----:B------:R-:W-:Y:S02]  /*0d60*/  ISETP.NE.AND P1, PT, R10, RZ, P1 ;  /* 0x000000ff0a00720c */ /* 0x000fe40000f25270 */
[----:B------:R-:W-:Y:S02]  /*0d70*/  SHF.R.U32.HI R8, RZ, R8, R9 ;  /* 0x00000008ff087219 */ /* 0x000fe40000011609 */
[----:B------:R-:W-:-:S02]  /*0d80*/  PLOP3.LUT P0, PT, P0, P1, PT, 0xf8, 0x8f ;  /* 0x00000000008f781c */ /* 0x000fc40000703f70 */
[----:B------:R-:W-:Y:S02]  /*0d90*/  SHF.R.U32.HI R10, RZ, 0x1, R8 ;  /* 0x00000001ff0a7819 */ /* 0x000fe40000011608 */
[----:B------:R-:W-:-:S04]  /*0da0*/  SEL R7, RZ, 0x1, !P0 ;  /* 0x00000001ff077807 */ /* 0x000fc80004000000 */
[----:B------:R-:W-:-:S04]  /*0db0*/  LOP3.LUT R7, R7, 0x1, R10, 0xf8, !PT ;  /* 0x0000000107077812 */ /* 0x000fc800078ef80a */
[----:B------:R-:W-:-:S05]  /*0dc0*/  LOP3.LUT R7, R7, R8, RZ, 0xc0, !PT ;  /* 0x0000000807077212 */ /* 0x000fca00078ec0ff */
[----:B------:R-:W-:-:S05]  /*0dd0*/  IMAD.IADD R7, R10, 0x1, R7 ;  /* 0x000000010a077824 */ /* 0x000fca00078e0207 */
[----:B------:R-:W-:Y:S01]  /*0de0*/  LOP3.LUT R0, R7, R0, RZ, 0xfc, !PT ;  /* 0x0000000007007212 */ /* 0x000fe200078efcff */
[----:B------:R-:W-:Y:S06]  /*0df0*/  BRA `(.L_x_91) ;  /* 0x0000000000347947 */ /* 0x000fec0003800000 */
.L_x_90:
[----:B------:R-:W-:-:S04]  /*0e00*/  LOP3.LUT R0, R0, 0x80000000, RZ, 0xc0, !PT ;  /* 0x8000000000007812 */ /* 0x000fc800078ec0ff */
[----:B------:R-:W-:Y:S01]  /*0e10*/  LOP3.LUT R0, R0, 0x7f800000, RZ, 0xfc, !PT ;  /* 0x7f80000000007812 */ /* 0x000fe200078efcff */
[----:B------:R-:W-:Y:S06]  /*0e20*/  BRA `(.L_x_91) ;  /* 0x0000000000287947 */ /* 0x000fec0003800000 */
.L_x_89:
[----:B------:R-:W-:Y:S01]  /*0e30*/  LEA R0, R9, R0, 0x17 ;  /* 0x0000000009007211 */ /* 0x000fe200078eb8ff */
[----:B------:R-:W-:Y:S06]  /*0e40*/  BRA `(.L_x_91) ;  /* 0x0000000000207947 */ /* 0x000fec0003800000 */
.L_x_88:
[----:B------:R-:W-:-:S04]  /*0e50*/  LOP3.LUT R0, R7, 0x80000000, R0, 0x48, !PT ;  /* 0x8000000007007812 */ /* 0x000fc800078e4800 */
[----:B------:R-:W-:Y:S01]  /*0e60*/  LOP3.LUT R0, R0, 0x7f800000, RZ, 0xfc, !PT ;  /* 0x7f80000000007812 */ /* 0x000fe200078efcff */
[----:B------:R-:W-:Y:S06]  /*0e70*/  BRA `(.L_x_91) ;  /* 0x0000000000147947 */ /* 0x000fec0003800000 */
.L_x_87:
[----:B------:R-:W-:Y:S01]  /*0e80*/  LOP3.LUT R0, R7, 0x80000000, R0, 0x48, !PT ;  /* 0x8000000007007812 */ /* 0x000fe200078e4800 */
[----:B------:R-:W-:Y:S06]  /*0e90*/  BRA `(.L_x_91) ;  /* 0x00000000000c7947 */ /* 0x000fec0003800000 */
.L_x_86:
[----:B------:R-:W0:Y:S01]  /*0ea0*/  MUFU.RSQ R0, -QNAN ;  /* 0xffc0000000007908 */ /* 0x000e220000001400 */
[----:B------:R-:W-:Y:S05]  /*0eb0*/  BRA `(.L_x_91) ;  /* 0x0000000000047947 */ /* 0x000fea0003800000 */
.L_x_85:
[----:B------:R-:W-:-:S07]  /*0ec0*/  FADD.FTZ R0, R0, R3 ;  /* 0x0000000300007221 */ /* 0x000fce0000010000 */
.L_x_91:
[----:B------:R-:W-:-:S04]  /*0ed0*/  IMAD.MOV.U32 R7, RZ, RZ, 0x0 ;  /* 0x00000000ff077424 */ /* 0x000fc800078e00ff */
[----:B0-----:R-:W-:Y:S05]  /*0ee0*/  RET.REL.NODEC R6 `(_Z23simple_layernorm_kernelPKfS0_S0_Pfii) ;  /* 0xfffffff006447950 */ /* 0x001fea0003c3ffff */
.L_x_92:
        /* <DEDUP_REMOVED lines=9> */
.L_x_96:


//--------------------- .nv.shared.reserved.0     --------------------------
	.section	.nv.shared.reserved.0,"aw",@nobits
	.weak		__nv_reservedSMEM_offset_0_alias
	.size		__nv_reservedSMEM_offset_0_alias, 0, 64
	.other		__nv_reservedSMEM_offset_0_alias,@"STO_CUDA_RESERVED_SHARED STV_DEFAULT"
__nv_reservedSMEM_offset_0_alias:
	.zero		0
	.zero		64


//--------------------- .nv.shared._Z23output_norm_gate_kernelPK6__halfS1_PKfS3_Pfii --------------------------
	.section	.nv.shared._Z23output_norm_gate_kernelPK6__halfS1_PKfS3_Pfii,"aw",@nobits
	.sectionflags	@""
	.align	4
.nv.shared._Z23output_norm_gate_kernelPK6__halfS1_PKfS3_Pfii:
	.zero		2048


//--------------------- .nv.shared._Z13einsum_kernelPK6__halfS1_PS_ii --------------------------
	.section	.nv.shared._Z13einsum_kernelPK6__halfS1_PS_ii,"aw",@nobits
	.sectionflags	@""
	.align	2
.nv.shared._Z13einsum_kernelPK6__halfS1_PS_ii:
	.zero		19456


//--------------------- .nv.shared._Z23simple_layernorm_kernelPKfS0_S0_Pfii --------------------------
	.section	.nv.shared._Z23simple_layernorm_kernelPKfS0_S0_Pfii,"aw",@nobits
	.sectionflags	@""
	.align	4
.nv.shared._Z23simple_layernorm_kernelPKfS0_S0_Pfii:
	.zero		2048


//--------------------- .nv.constant0.transpose_M_5H_kernel --------------------------
	.section	.nv.constant0.transpose_M_5H_kernel,"a",@progbits
	.sectionflags	@""
	.align	4
.nv.constant0.transpose_M_5H_kernel:
	.zero		920


//--------------------- .nv.constant0.reshape_HBNN_to_BNNH_kernel --------------------------
	.section	.nv.constant0.reshape_HBNN_to_BNNH_kernel,"a",@progbits
	.sectionflags	@""
	.align	4
.nv.constant0.reshape_HBNN_to_BNNH_kernel:
	.zero		924


//--------------------- .nv.constant0.reshape_BHNN_to_BNNH_kernel --------------------------
	.section	.nv.constant0.reshape_BHNN_to_BNNH_kernel,"a",@progbits
	.sectionflags	@""
	.align	4
.nv.constant0.reshape_BHNN_to_BNNH_kernel:
	.zero		924


//--------------------- .nv.constant0.reshape_HBNN_to_BHNN_kernel --------------------------
	.section	.nv.constant0.reshape_HBNN_to_BHNN_kernel,"a",@progbits
	.sectionflags	@""
	.align	4
.nv.constant0.reshape_HBNN_to_BHNN_kernel:
	.zero		924


//--------------------- .nv.constant0.sigmoid_only_kernel --------------------------
	.section	.nv.constant0.sigmoid_only_kernel,"a",@progbits
	.sectionflags	@""
	.align	4
.nv.constant0.sigmoid_only_kernel:
	.zero		916


//--------------------- .nv.constant0._Z23final_projection_kernelPKfPK6__halfPfiii --------------------------
	.section	.nv.constant0._Z23final_projection_kernelPKfPK6__halfPfiii,"a",@progbits
	.sectionflags	@""
	.align	4
.nv.constant0._Z23final_projection_kernelPKfPK6__halfPfiii:
	.zero		932


//--------------------- .nv.constant0._Z23output_norm_gate_kernelPK6__halfS1_PKfS3_Pfii --------------------------
	.section	.nv.constant0._Z23output_norm_gate_kernelPK6__halfS1_PKfS3_Pfii,"a",@progbits
	.sectionflags	@""
	.align	4
.nv.constant0._Z23output_norm_gate_kernelPK6__halfS1_PKfS3_Pfii:
	.zero		944


//--------------------- .nv.constant0._Z13einsum_kernelPK6__halfS1_PS_ii --------------------------
	.section	.nv.constant0._Z13einsum_kernelPK6__halfS1_PS_ii,"a",@progbits
	.sectionflags	@""
	.align	4
.nv.constant0._Z13einsum_kernelPK6__halfS1_PS_ii:
	.zero		928


//--------------------- .nv.constant0._Z20simple_gating_kernelPK6__halfS1_PKfPS_iib --------------------------
	.section	.nv.constant0._Z20simple_gating_kernelPK6__halfS1_PKfPS_iib,"a",@progbits
	.sectionflags	@""
	.align	4
.nv.constant0._Z20simple_gating_kernelPK6__halfS1_PKfPS_iib:
	.zero		937


//--------------------- .nv.constant0._Z20simple_matmul_kernelPKfPK6__halfPS1_iii --------------------------
	.section	.nv.constant0._Z20simple_matmul_kernelPKfPK6__halfPS1_iii,"a",@progbits
	.sectionflags	@""
	.align	4
.nv.constant0._Z20simple_matmul_kernelPKfPK6__halfPS1_iii:
	.zero		932


//--------------------- .nv.constant0._Z23simple_layernorm_kernelPKfS0_S0_Pfii --------------------------
	.section	.nv.constant0._Z23simple_layernorm_kernelPKfS0_S0_Pfii,"a",@progbits
	.sectionflags	@""
	.align	4
.nv.constant0._Z23simple_layernorm_kernelPKfS0_S0_Pfii:
	.zero		936


//--------------------- SYMBOLS --------------------------

	.type		.nv.reservedSmem.offset0,@object
	.size		.nv.reservedSmem.offset0,0x4
	.type		.nv.reservedSmem.cap,@object
	.size		.nv.reservedSmem.cap,0x4
